def matmul_kernel(
    a_ptr,
    b_ptr,
    c_ptr,
    M,
    N,
    K,
    stride_am,
    stride_ak,
    stride_bk,
    stride_bn,
    stride_cm,
    stride_cn,
    BLOCK_M: tl.constexpr,
    BLOCK_N: tl.constexpr,
    BLOCK_K: tl.constexpr,
    GROUP_M: tl.constexpr,
):
    pid = tl.program_id(axis=0)
    num_pid_m = tl.cdiv(M, BLOCK_M)
    num_pid_n = tl.cdiv(N, BLOCK_N)
    num_pid_in_group = GROUP_M * num_pid_n
    group_id = pid // num_pid_in_group
    first_pid_m = group_id * GROUP_M
    group_size_m = min(num_pid_m - first_pid_m, GROUP_M)
    pid_m = first_pid_m + ((pid % num_pid_in_group) % group_size_m)
    pid_n = (pid % num_pid_in_group) // group_size_m

    offs_am = (pid_m * BLOCK_M + tl.arange(0, BLOCK_M)) % M
    offs_bn = (pid_n * BLOCK_N + tl.arange(0, BLOCK_N)) % N
    offs_k = tl.arange(0, BLOCK_K)
    a_ptrs = a_ptr + offs_am[:, None] * stride_am + offs_k[None, :] * stride_ak
    b_ptrs = b_ptr + offs_k[:, None] * stride_bk + offs_bn[None, :] * stride_bn

    acc = tl.zeros((BLOCK_M, BLOCK_N), dtype=tl.float32)
    for kk in range(0, tl.cdiv(K, BLOCK_K)):
        a = tl.load(a_ptrs, mask=offs_k[None, :] < K - kk * BLOCK_K, other=0.0)
        b = tl.load(b_ptrs, mask=offs_k[:, None] < K - kk * BLOCK_K, other=0.0)
        acc = tl.dot(a, b, acc)
        a_ptrs += BLOCK_K * stride_ak
        b_ptrs += BLOCK_K * stride_bk

    c = acc.to(c_ptr.dtype.element_ty)
    offs_cm = pid_m * BLOCK_M + tl.arange(0, BLOCK_M)
    offs_cn = pid_n * BLOCK_N + tl.arange(0, BLOCK_N)
    c_ptrs = c_ptr + offs_cm[:, None] * stride_cm + offs_cn[None, :] * stride_cn
    mask = (offs_cm[:, None] < M) & (offs_cn[None, :] < N)
    tl.store(c_ptrs, c, mask=mask)

# config = {"BLOCK_K": 128, "BLOCK_M": 256, "BLOCK_N": 512, "GROUP_M": 8, "arch": "sm_90", "dtype": "fp8e4m3", "num_ctas": 1, "num_stages": 3, "num_warps": 4}
# arch = sm_90


// ===== COMPILED SASS (sm_90a) =====

	.target	sm_90a

	.elftype	@"ET_EXEC"


//--------------------- .note.nv.tkinfo           --------------------------
	.section	.note.nv.tkinfo,"",@"SHT_NOTE"
	.sectionflags	@"SHF_NOTE_NV_TKINFO"
	.tkinfo
        /*0018*/ 	.word	0x00000002
        /*0030*/ 	.string	""
        /*0030*/ 	.string	"ptxas"
        /*0030*/ 	.string	"Cuda compilation tools, release 13.0, V13.0.88"
        /*0030*/ 	.string	"Build cuda_13.0.r13.0/compiler.36424714_0"
        /*0030*/ 	.string	"-v  -suppress-debug-info  -lineinfo  -arch sm_90a "



//--------------------- .note.nv.cuinfo           --------------------------
	.section	.note.nv.cuinfo,"",@"SHT_NOTE"
	.sectionflags	@"SHF_NOTE_NV_CUINFO"
        /*0018*/ 	.short	0x0002
        /*001a*/ 	.short	0x005a
        /*001c*/ 	.short	0x0082
	.zero		2


//--------------------- .nv.info                  --------------------------
	.section	.nv.info,"",@"SHT_CUDA_INFO"
	.align	4


	//----- nvinfo : EIATTR_REGCOUNT
	.align		4
        /*0000*/ 	.byte	0x04, 0x2f
        /*0002*/ 	.short	(.L_1 - .L_0)
	.align		4
.L_0:
        /*0004*/ 	.word	index@(matmul_kernel)
        /*0008*/ 	.word	0x000000ff


	//----- nvinfo : EIATTR_FRAME_SIZE
	.align		4
.L_1:
        /*000c*/ 	.byte	0x04, 0x11
        /*000e*/ 	.short	(.L_3 - .L_2)
	.align		4
.L_2:
        /*0010*/ 	.word	index@(matmul_kernel)
        /*0014*/ 	.word	0x000038f8


	//----- nvinfo : EIATTR_MIN_STACK_SIZE
	.align		4
.L_3:
        /*0018*/ 	.byte	0x04, 0x12
        /*001a*/ 	.short	(.L_5 - .L_4)
	.align		4
.L_4:
        /*001c*/ 	.word	index@(matmul_kernel)
        /*0020*/ 	.word	0x000038f8
.L_5:


//--------------------- .nv.compat                --------------------------
	.section	.nv.compat,"",@"SHT_CUDA_COMPAT_INFO"
	.align	4
        /*0000*/ 	.byte	0x02, 0x09, 0x01, 0x00, 0x02, 0x02, 0x04, 0x00, 0x02, 0x05, 0x05, 0x00, 0x03, 0x07, 0x01, 0x01
        /*0010*/ 	.byte	0x02, 0x03, 0x00, 0x00, 0x02, 0x06, 0x01, 0x00, 0x04, 0x0b, 0x08, 0x00, 0x00, 0x00, 0x00, 0x00
        /*0020*/ 	.byte	0x00, 0x00, 0x00, 0x00


//--------------------- .nv.info.matmul_kernel    --------------------------
	.section	.nv.info.matmul_kernel,"",@"SHT_CUDA_INFO"
	.sectionflags	@""
	.align	4


	//----- nvinfo : EIATTR_CUDA_API_VERSION
	.align		4
        /*0000*/ 	.byte	0x04, 0x37
        /*0002*/ 	.short	(.L_7 - .L_6)
.L_6:
        /*0004*/ 	.word	0x00000082


	//----- nvinfo : EIATTR_KPARAM_INFO
	.align		4
.L_7:
        /*0008*/ 	.byte	0x04, 0x17
        /*000a*/ 	.short	(.L_9 - .L_8)
.L_8:
        /*000c*/ 	.word	0x00000000
        /*0010*/ 	.short	0x000d
        /*0012*/ 	.short	0x0048
        /*0014*/ 	.byte	0x00, 0xf4, 0x21, 0x00


	//----- nvinfo : EIATTR_KPARAM_INFO
	.align		4
.L_9:
        /*0018*/ 	.byte	0x04, 0x17
        /*001a*/ 	.short	(.L_11 - .L_10)
.L_10:
        /*001c*/ 	.word	0x00000000
        /*0020*/ 	.short	0x000c
        /*0022*/ 	.short	0x0040
        /*0024*/ 	.byte	0x00, 0xf4, 0x21, 0x00


	//----- nvinfo : EIATTR_KPARAM_INFO
	.align		4
.L_11:
        /*0028*/ 	.byte	0x04, 0x17
        /*002a*/ 	.short	(.L_13 - .L_12)
.L_12:
        /*002c*/ 	.word	0x00000000
        /*0030*/ 	.short	0x000b
        /*0032*/ 	.short	0x0038
        /*0034*/ 	.byte	0x00, 0xf0, 0x11, 0x00


	//----- nvinfo : EIATTR_KPARAM_INFO
	.align		4
.L_13:
        /*0038*/ 	.byte	0x04, 0x17
        /*003a*/ 	.short	(.L_15 - .L_14)
.L_14:
        /*003c*/ 	.word	0x00000000
        /*0040*/ 	.short	0x000a
        /*0042*/ 	.short	0x0034
        /*0044*/ 	.byte	0x00, 0xf0, 0x11, 0x00


	//----- nvinfo : EIATTR_KPARAM_INFO
	.align		4
.L_15:
        /*0048*/ 	.byte	0x04, 0x17
        /*004a*/ 	.short	(.L_17 - .L_16)
.L_16:
        /*004c*/ 	.word	0x00000000
        /*0050*/ 	.short	0x0009
        /*0052*/ 	.short	0x0030
        /*0054*/ 	.byte	0x00, 0xf0, 0x11, 0x00


	//----- nvinfo : EIATTR_KPARAM_INFO
	.align		4
.L_17:
        /*0058*/ 	.byte	0x04, 0x17
        /*005a*/ 	.short	(.L_19 - .L_18)
.L_18:
        /*005c*/ 	.word	0x00000000
        /*0060*/ 	.short	0x0008
        /*0062*/ 	.short	0x002c
        /*0064*/ 	.byte	0x00, 0xf0, 0x11, 0x00


	//----- nvinfo : EIATTR_KPARAM_INFO
	.align		4
.L_19:
        /*0068*/ 	.byte	0x04, 0x17
        /*006a*/ 	.short	(.L_21 - .L_20)
.L_20:
        /*006c*/ 	.word	0x00000000
        /*0070*/ 	.short	0x0007
        /*0072*/ 	.short	0x0028
        /*0074*/ 	.byte	0x00, 0xf0, 0x11, 0x00


	//----- nvinfo : EIATTR_KPARAM_INFO
	.align		4
.L_21:
        /*0078*/ 	.byte	0x04, 0x17
        /*007a*/ 	.short	(.L_23 - .L_22)
.L_22:
        /*007c*/ 	.word	0x00000000
        /*0080*/ 	.short	0x0006
        /*0082*/ 	.short	0x0024
        /*0084*/ 	.byte	0x00, 0xf0, 0x11, 0x00


	//----- nvinfo : EIATTR_KPARAM_INFO
	.align		4
.L_23:
        /*0088*/ 	.byte	0x04, 0x17
        /*008a*/ 	.short	(.L_25 - .L_24)
.L_24:
        /*008c*/ 	.word	0x00000000
        /*0090*/ 	.short	0x0005
        /*0092*/ 	.short	0x0020
        /*0094*/ 	.byte	0x00, 0xf0, 0x11, 0x00


	//----- nvinfo : EIATTR_KPARAM_INFO
	.align		4
.L_25:
        /*0098*/ 	.byte	0x04, 0x17
        /*009a*/ 	.short	(.L_27 - .L_26)
.L_26:
        /*009c*/ 	.word	0x00000000
        /*00a0*/ 	.short	0x0004
        /*00a2*/ 	.short	0x001c
        /*00a4*/ 	.byte	0x00, 0xf0, 0x11, 0x00


	//----- nvinfo : EIATTR_KPARAM_INFO
	.align		4
.L_27:
        /*00a8*/ 	.byte	0x04, 0x17
        /*00aa*/ 	.short	(.L_29 - .L_28)
.L_28:
        /*00ac*/ 	.word	0x00000000
        /*00b0*/ 	.short	0x0003
        /*00b2*/ 	.short	0x0018
        /*00b4*/ 	.byte	0x00, 0xf0, 0x11, 0x00


	//----- nvinfo : EIATTR_KPARAM_INFO
	.align		4
.L_29:
        /*00b8*/ 	.byte	0x04, 0x17
        /*00ba*/ 	.short	(.L_31 - .L_30)
.L_30:
        /*00bc*/ 	.word	0x00000000
        /*00c0*/ 	.short	0x0002
        /*00c2*/ 	.short	0x0010
        /*00c4*/ 	.byte	0x00, 0xf4, 0x21, 0x00


	//----- nvinfo : EIATTR_KPARAM_INFO
	.align		4
.L_31:
        /*00c8*/ 	.byte	0x04, 0x17
        /*00ca*/ 	.short	(.L_33 - .L_32)
.L_32:
        /*00cc*/ 	.word	0x00000000
        /*00d0*/ 	.short	0x0001
        /*00d2*/ 	.short	0x0008
        /*00d4*/ 	.byte	0x00, 0xf4, 0x21, 0x00


	//----- nvinfo : EIATTR_KPARAM_INFO
	.align		4
.L_33:
        /*00d8*/ 	.byte	0x04, 0x17
        /*00da*/ 	.short	(.L_35 - .L_34)
.L_34:
        /*00dc*/ 	.word	0x00000000
        /*00e0*/ 	.short	0x0000
        /*00e2*/ 	.short	0x0000
        /*00e4*/ 	.byte	0x00, 0xf4, 0x21, 0x00


	//----- nvinfo : EIATTR_SPARSE_MMA_MASK
	.align		4
.L_35:
        /*00e8*/ 	.byte	0x03, 0x50
        /*00ea*/ 	.short	0x0000


	//----- nvinfo : EIATTR_MAXREG_COUNT
	.align		4
        /*00ec*/ 	.byte	0x03, 0x1b
        /*00ee*/ 	.short	0x00ff


	//----- nvinfo : EIATTR_NUM_BARRIERS
	.align		4
        /*00f0*/ 	.byte	0x02, 0x4c
        /*00f2*/ 	.byte	0x01
	.zero		1


	//----- nvinfo : EIATTR_ANNOTATIONS
	.align		4
        /*00f4*/ 	.byte	0x04, 0x55
        /*00f6*/ 	.short	(.L_37 - .L_36)


	//   ....[0]....
.L_36:
        /*00f8*/ 	.word	0x00000001
        /*00fc*/ 	.byte	0x40, 0x05, 0x00, 0x00, 0x01, 0x00, 0x00, 0x00, 0x70, 0x05, 0x00, 0x00, 0x01, 0x00, 0x00, 0x00
        /* <DEDUP_REMOVED lines=839> */
        /*357c*/ 	.byte	0x20, 0xe5, 0x01, 0x00, 0x01, 0x00, 0x00, 0x00, 0x40, 0xe5, 0x01, 0x00


	//----- nvinfo : EIATTR_MERCURY_ISA_VERSION
	.align		4
.L_37:
        /*3588*/ 	.byte	0x03, 0x5f
        /*358a*/ 	.short	0x0101


	//----- nvinfo : EIATTR_EXIT_INSTR_OFFSETS
	.align		4
        /*358c*/ 	.byte	0x04, 0x1c
        /*358e*/ 	.short	(.L_39 - .L_38)


	//   ....[0]....
.L_38:
        /*3590*/ 	.word	0x000cc120


	//   ....[1]....
        /*3594*/ 	.word	0x000cc150


	//----- nvinfo : EIATTR_REQNTID
	.align		4
.L_39:
        /*3598*/ 	.byte	0x04, 0x10
        /*359a*/ 	.short	(.L_41 - .L_40)
.L_40:
        /*359c*/ 	.word	0x00000080
        /*35a0*/ 	.word	0x00000001
        /*35a4*/ 	.word	0x00000001


	//----- nvinfo : EIATTR_CBANK_PARAM_SIZE
	.align		4
.L_41:
        /*35a8*/ 	.byte	0x03, 0x19
        /*35aa*/ 	.short	0x0050


	//----- nvinfo : EIATTR_PARAM_CBANK
	.align		4
        /*35ac*/ 	.byte	0x04, 0x0a
        /*35ae*/ 	.short	(.L_43 - .L_42)
	.align		4
.L_42:
        /*35b0*/ 	.word	index@(.nv.constant0.matmul_kernel)
        /*35b4*/ 	.short	0x0210
        /*35b6*/ 	.short	0x0050


	//----- nvinfo : EIATTR_SW_WAR
	.align		4
.L_43:
        /*35b8*/ 	.byte	0x04, 0x36
        /*35ba*/ 	.short	(.L_45 - .L_44)
.L_44:
        /*35bc*/ 	.word	0x00000008
.L_45:


//--------------------- .nv.callgraph             --------------------------
	.section	.nv.callgraph,"",@"SHT_CUDA_CALLGRAPH"
	.align	4
	.sectionentsize	8
	.align		4
        /*0000*/ 	.word	0x00000000
	.align		4
        /*0004*/ 	.word	0xffffffff
	.align		4
        /*0008*/ 	.word	0x00000000
	.align		4
        /*000c*/ 	.word	0xfffffffe
	.align		4
        /*0010*/ 	.word	0x00000000
	.align		4
        /*0014*/ 	.word	0xfffffffd
	.align		4
        /*0018*/ 	.word	0x00000000
	.align		4
        /*001c*/ 	.word	0xfffffffc


//--------------------- .text.matmul_kernel       --------------------------
	.section	.text.matmul_kernel,"ax",@progbits
	.align	128
        .global         matmul_kernel
        .type           matmul_kernel,@function
        .size           matmul_kernel,(.L_x_4 - matmul_kernel)
        .other          matmul_kernel,@"STO_CUDA_ENTRY STV_DEFAULT"
matmul_kernel:
.text.matmul_kernel:
[----:B------:R-:W0:Y:S08]  /*0000*/  LDC R1, c[0x0][0x28] ;  /* 0x00000a00ff017b82 */ /* 0x000e300000000800 */
[----:B------:R-:W1:Y:S01]  /*0010*/  LDC.64 R4, c[0x0][0x228] ;  /* 0x00008a00ff047b82 */ /* 0x000e620000000a00 */
[----:B------:R-:W2:Y:S01]  /*0020*/  S2R R7, SR_CTAID.X ;  /* 0x0000000000077919 */ /* 0x000ea20000002500 */
[----:B0-----:R-:W-:Y:S01]  /*0030*/  VIADD R1, R1, 0xffffc708 ;  /* 0xffffc70801017836 */ /* 0x001fe20000000000 */
[----:B------:R-:W-:Y:S01]  /*0040*/  UMOV UR4, 0x400 ;  /* 0x0000040000047882 */ /* 0x000fe20000000000 */
[----:B------:R-:W-:Y:S01]  /*0050*/  ULDC.64 UR10, c[0x0][0x208] ;  /* 0x00008200000a7ab9 */ /* 0x000fe20000000a00 */
[----:B------:R-:W0:Y:S03]  /*0060*/  S2R R126, SR_TID.X ;  /* 0x00000000007e7919 */ /* 0x000e260000002100 */
[----:B------:R-:W3:Y:S01]  /*0070*/  S2UR UR5, SR_CgaCtaId ;  /* 0x00000000000579c3 */ /* 0x000ee20000008800 */
[----:B-1----:R-:W-:-:S05]  /*0080*/  VIADD R0, R5, 0x1ff ;  /* 0x000001ff05007836 */ /* 0x002fca0000000000 */
[----:B------:R-:W-:Y:S01]  /*0090*/  SHF.R.S32.HI R3, RZ, 0x1f, R0 ;  /* 0x0000001fff037819 */ /* 0x000fe20000011400 */
[----:B---3--:R-:W-:-:S03]  /*00a0*/  ULEA UR4, UR5, UR4, 0x18 ;  /* 0x0000000405047291 */ /* 0x008fc6000f8ec03f */
[----:B------:R-:W-:Y:S02]  /*00b0*/  LEA.HI R3, R3, R0, RZ, 0x9 ;  /* 0x0000000003037211 */ /* 0x000fe400078f48ff */
[----:B--2---:R-:W-:Y:S02]  /*00c0*/  IABS R10, R7 ;  /* 0x00000007000a7213 */ /* 0x004fe40000000000 */
[----:B------:R-:W-:Y:S02]  /*00d0*/  SHF.R.S32.HI R3, RZ, 0x9, R3 ;  /* 0x00000009ff037819 */ /* 0x000fe40000011403 */
[----:B0-----:R-:W-:-:S03]  /*00e0*/  LOP3.LUT R29, R126, 0x7f, RZ, 0xc0, !PT ;  /* 0x0000007f7e1d7812 */ /* 0x001fc600078ec0ff */
[----:B------:R-:W-:-:S05]  /*00f0*/  IMAD.SHL.U32 R6, R3, 0x8, RZ ;  /* 0x0000000803067824 */ /* 0x000fca00078e00ff */
[-C--:B------:R-:W-:Y:S02]  /*0100*/  IABS R9, R6.reuse ;  /* 0x0000000600097213 */ /* 0x080fe40000000000 */
[----:B------:R-:W-:Y:S02]  /*0110*/  IABS R12, R6 ;  /* 0x00000006000c7213 */ /* 0x000fe40000000000 */
[----:B------:R-:W0:Y:S08]  /*0120*/  I2F.RP R0, R9 ;  /* 0x0000000900007306 */ /* 0x000e300000209400 */
[----:B0-----:R-:W0:Y:S02]  /*0130*/  MUFU.RCP R0, R0 ;  /* 0x0000000000007308 */ /* 0x001e240000001000 */
[----:B0-----:R-:W-:-:S02]  /*0140*/  VIADD R2, R0, 0xffffffe ;  /* 0x0ffffffe00027836 */ /* 0x001fc40000000000 */
[----:B------:R-:W-:-:S04]  /*0150*/  IMAD.MOV R0, RZ, RZ, -R12 ;  /* 0x000000ffff007224 */ /* 0x000fc800078e0a0c */
[----:B------:R0:W1:Y:S02]  /*0160*/  F2I.FTZ.U32.TRUNC.NTZ R3, R2 ;  /* 0x0000000200037305 */ /* 0x000064000021f000 */
[----:B0-----:R-:W-:Y:S02]  /*0170*/  IMAD.MOV.U32 R2, RZ, RZ, RZ ;  /* 0x000000ffff027224 */ /* 0x001fe400078e00ff */
[----:B-1----:R-:W-:-:S04]  /*0180*/  IMAD.MOV R8, RZ, RZ, -R3 ;  /* 0x000000ffff087224 */ /* 0x002fc800078e0a03 */
[----:B------:R-:W-:Y:S02]  /*0190*/  IMAD R11, R8, R9, RZ ;  /* 0x00000009080b7224 */ /* 0x000fe400078e02ff */
[----:B------:R-:W-:Y:S02]  /*01a0*/  IMAD.MOV.U32 R8, RZ, RZ, R10 ;  /* 0x000000ffff087224 */ /* 0x000fe400078e000a */
[----:B------:R-:W-:-:S06]  /*01b0*/  IMAD.HI.U32 R3, R3, R11, R2 ;  /* 0x0000000b03037227 */ /* 0x000fcc00078e0002 */
[----:B------:R-:W-:-:S04]  /*01c0*/  IMAD.HI.U32 R3, R3, R8, RZ ;  /* 0x0000000803037227 */ /* 0x000fc800078e00ff */
[----:B------:R-:W-:-:S05]  /*01d0*/  IMAD R0, R3, R0, R8 ;  /* 0x0000000003007224 */ /* 0x000fca00078e0208 */
[----:B------:R-:W-:-:S13]  /*01e0*/  ISETP.GT.U32.AND P1, PT, R9, R0, PT ;  /* 0x000000000900720c */ /* 0x000fda0003f24070 */
[----:B------:R-:W-:Y:S02]  /*01f0*/  @!P1 IMAD.IADD R0, R0, 0x1, -R9 ;  /* 0x0000000100009824 */ /* 0x000fe400078e0a09 */
[----:B------:R-:W-:Y:S01]  /*0200*/  @!P1 VIADD R3, R3, 0x1 ;  /* 0x0000000103039836 */ /* 0x000fe20000000000 */
[----:B------:R-:W-:Y:S02]  /*0210*/  ISETP.NE.AND P1, PT, R6, RZ, PT ;  /* 0x000000ff0600720c */ /* 0x000fe40003f25270 */
[----:B------:R-:W-:Y:S02]  /*0220*/  ISETP.GE.U32.AND P0, PT, R0, R9, PT ;  /* 0x000000090000720c */ /* 0x000fe40003f06070 */
[----:B------:R-:W-:-:S04]  /*0230*/  LOP3.LUT R0, R7, R6, RZ, 0x3c, !PT ;  /* 0x0000000607007212 */ /* 0x000fc800078e3cff */
[----:B------:R-:W-:Y:S01]  /*0240*/  ISETP.GE.AND P2, PT, R0, RZ, PT ;  /* 0x000000ff0000720c */ /* 0x000fe20003f46270 */
[----:B------:R-:W-:-:S06]  /*0250*/  VIADD R0, R4, 0xff ;  /* 0x000000ff04007836 */ /* 0x000fcc0000000000 */
[----:B------:R-:W-:-:S04]  /*0260*/  @P0 VIADD R3, R3, 0x1 ;  /* 0x0000000103030836 */ /* 0x000fc80000000000 */
[----:B------:R-:W-:Y:S01]  /*0270*/  IMAD.MOV.U32 R2, RZ, RZ, R3 ;  /* 0x000000ffff027224 */ /* 0x000fe200078e0003 */
[----:B------:R-:W-:-:S03]  /*0280*/  SHF.R.S32.HI R3, RZ, 0x1f, R0 ;  /* 0x0000001fff037819 */ /* 0x000fc60000011400 */
[----:B------:R-:W-:Y:S01]  /*0290*/  @!P2 IMAD.MOV R2, RZ, RZ, -R2 ;  /* 0x000000ffff02a224 */ /* 0x000fe200078e0a02 */
[----:B------:R-:W-:Y:S02]  /*02a0*/  @!P1 LOP3.LUT R2, RZ, R6, RZ, 0x33, !PT ;  /* 0x00000006ff029212 */ /* 0x000fe400078e33ff */
[----:B------:R-:W-:-:S03]  /*02b0*/  LEA.HI R3, R3, R0, RZ, 0x8 ;  /* 0x0000000003037211 */ /* 0x000fc600078f40ff */
[----:B------:R-:W-:Y:S02]  /*02c0*/  IMAD.SHL.U32 R8, R2, 0x8, RZ ;  /* 0x0000000802087824 */ /* 0x000fe400078e00ff */
[----:B------:R-:W-:-:S03]  /*02d0*/  IMAD.MOV R2, RZ, RZ, -R2 ;  /* 0x000000ffff027224 */ /* 0x000fc600078e0a02 */
[----:B------:R-:W-:Y:S01]  /*02e0*/  LEA.HI.SX32 R3, R3, -R8, 0x18 ;  /* 0x8000000803037211 */ /* 0x000fe200078fc2ff */
[----:B------:R-:W-:-:S03]  /*02f0*/  IMAD R10, R6, R2, R7 ;  /* 0x00000002060a7224 */ /* 0x000fc600078e0207 */
[----:B------:R-:W-:-:S04]  /*0300*/  VIMNMX R13, R3, 0x8, PT ;  /* 0x00000008030d7848 */ /* 0x000fc80003fe0100 */
[-C--:B------:R-:W-:Y:S02]  /*0310*/  IABS R9, R13.reuse ;  /* 0x0000000d00097213 */ /* 0x080fe40000000000 */
[----:B------:R-:W-:Y:S02]  /*0320*/  IABS R6, R13 ;  /* 0x0000000d00067213 */ /* 0x000fe40000000000 */
[----:B------:R-:W0:Y:S08]  /*0330*/  I2F.RP R0, R9 ;  /* 0x0000000900007306 */ /* 0x000e300000209400 */
[----:B0-----:R-:W0:Y:S02]  /*0340*/  MUFU.RCP R0, R0 ;  /* 0x0000000000007308 */ /* 0x001e240000001000 */
[----:B0-----:R-:W-:-:S02]  /*0350*/  VIADD R3, R0, 0xffffffe ;  /* 0x0ffffffe00037836 */ /* 0x001fc40000000000 */
[----:B------:R-:W-:-:S04]  /*0360*/  IMAD.MOV R0, RZ, RZ, -R6 ;  /* 0x000000ffff007224 */ /* 0x000fc800078e0a06 */
[----:B------:R-:W0:Y:S02]  /*0370*/  F2I.FTZ.U32.TRUNC.NTZ R3, R3 ;  /* 0x0000000300037305 */ /* 0x000e24000021f000 */
[----:B0-----:R-:W-:-:S04]  /*0380*/  IMAD.MOV R11, RZ, RZ, -R3 ;  /* 0x000000ffff0b7224 */ /* 0x001fc800078e0a03 */
[----:B------:R-:W-:Y:S01]  /*0390*/  IMAD.MOV.U32 R2, RZ, RZ, R11 ;  /* 0x000000ffff027224 */ /* 0x000fe200078e000b */
[----:B------:R-:W-:-:S03]  /*03a0*/  IABS R11, R10 ;  /* 0x0000000a000b7213 */ /* 0x000fc60000000000 */
[----:B------:R-:W-:Y:S02]  /*03b0*/  IMAD R7, R2, R9, RZ ;  /* 0x0000000902077224 */ /* 0x000fe400078e02ff */
[----:B------:R-:W-:-:S04]  /*03c0*/  IMAD.MOV.U32 R2, RZ, RZ, RZ ;  /* 0x000000ffff027224 */ /* 0x000fc800078e00ff */
        /* <DEDUP_REMOVED lines=9> */
[----:B------:R-:W-:Y:S02]  /*0460*/  ISETP.GE.AND P2, PT, R0, RZ, PT ;  /* 0x000000ff0000720c */ /* 0x000fe40003f46270 */
[----:B------:R-:W0:Y:S05]  /*0470*/  LDC R0, c[0x0][0x230] ;  /* 0x00008c00ff007b82 */ /* 0x000e2a0000000800 */
[----:B------:R-:W-:-:S06]  /*0480*/  @P0 VIADD R2, R2, 0x1 ;  /* 0x0000000102020836 */ /* 0x000fcc0000000000 */
[----:B------:R-:W-:Y:S01]  /*0490*/  @!P2 IMAD.MOV R2, RZ, RZ, -R2 ;  /* 0x000000ffff02a224 */ /* 0x000fe200078e0a02 */
[----:B------:R-:W-:-:S05]  /*04a0*/  @!P1 LOP3.LUT R2, RZ, R13, RZ, 0x33, !PT ;  /* 0x0000000dff029212 */ /* 0x000fca00078e33ff */
[----:B------:R-:W-:-:S04]  /*04b0*/  IMAD.MOV R6, RZ, RZ, -R2 ;  /* 0x000000ffff067224 */ /* 0x000fc800078e0a02 */
[----:B------:R-:W-:Y:S02]  /*04c0*/  IMAD R6, R13, R6, R10 ;  /* 0x000000060d067224 */ /* 0x000fe400078e020a */
[----:B0-----:R-:W-:Y:S02]  /*04d0*/  VIADD R14, R0, 0x7f ;  /* 0x0000007f000e7836 */ /* 0x001fe40000000000 */
[----:B------:R-:W-:Y:S02]  /*04e0*/  IMAD.SHL.U32 R0, R2, 0x200, RZ ;  /* 0x0000020002007824 */ /* 0x000fe400078e00ff */
[----:B------:R-:W-:Y:S01]  /*04f0*/  IMAD.IADD R6, R8, 0x1, R6 ;  /* 0x0000000108067824 */ /* 0x000fe200078e0206 */
[----:B------:R-:W-:Y:S01]  /*0500*/  ISETP.GT.AND P0, PT, R14, 0x7f, PT ;  /* 0x0000007f0e00780c */ /* 0x000fe20003f04270 */
[C---:B------:R-:W-:Y:S02]  /*0510*/  VIADD R3, R0.reuse, 0x1 ;  /* 0x0000000100037836 */ /* 0x040fe40000000000 */
[----:B------:R-:W-:-:S02]  /*0520*/  VIADD R2, R0, 0x2 ;  /* 0x0000000200027836 */ /* 0x000fc40000000000 */
[C---:B------:R-:W-:Y:S01]  /*0530*/  VIADD R7, R0.reuse, 0x3 ;  /* 0x0000000300077836 */ /* 0x040fe20000000000 */
[----:B------:R0:W-:Y:S01]  /*0540*/  STL [R1+0x800], R3 ;  /* 0x0008000301007387 */ /* 0x0001e20000100800 */
[C---:B------:R-:W-:Y:S02]  /*0550*/  VIADD R8, R0.reuse, 0xe4 ;  /* 0x000000e400087836 */ /* 0x040fe40000000000 */
[----:B------:R-:W-:Y:S01]  /*0560*/  VIADD R9, R0, 0x108 ;  /* 0x0000010800097836 */ /* 0x000fe20000000000 */
[----:B------:R1:W-:Y:S01]  /*0570*/  STL [R1+0x7fc], R2 ;  /* 0x0007fc0201007387 */ /* 0x0003e20000100800 */
[----:B------:R-:W-:Y:S02]  /*0580*/  IMAD R6, R6, 0x100, R29 ;  /* 0x0000010006067824 */ /* 0x000fe400078e021d */
[C---:B------:R-:W-:Y:S01]  /*0590*/  VIADD R250, R0.reuse, 0xf6 ;  /* 0x000000f600fa7836 */ /* 0x040fe20000000000 */
[----:B------:R2:W-:Y:S01]  /*05a0*/  STL [R1+0x7f8], R7 ;  /* 0x0007f80701007387 */ /* 0x0005e20000100800 */
[----:B------:R-:W-:-:S02]  /*05b0*/  VIADD R251, R0, 0x104 ;  /* 0x0000010400fb7836 */ /* 0x000fc40000000000 */
[C---:B0-----:R-:W-:Y:S02]  /*05c0*/  VIADD R3, R0.reuse, 0x4 ;  /* 0x0000000400037836 */ /* 0x041fe40000000000 */
[C---:B------:R-:W-:Y:S02]  /*05d0*/  VIADD R252, R0.reuse, 0x111 ;  /* 0x0000011100fc7836 */ /* 0x040fe40000000000 */
[C---:B-1----:R-:W-:Y:S01]  /*05e0*/  VIADD R2, R0.reuse, 0x5 ;  /* 0x0000000500027836 */ /* 0x042fe20000000000 */
[----:B------:R0:W-:Y:S01]  /*05f0*/  STL [R1+0x7f4], R3 ;  /* 0x0007f40301007387 */ /* 0x0001e20000100800 */
[C---:B------:R-:W-:Y:S02]  /*0600*/  VIADD R11, R0.reuse, 0x112 ;  /* 0x00000112000b7836 */ /* 0x040fe40000000000 */
[C---:B--2---:R-:W-:Y:S01]  /*0610*/  VIADD R7, R0.reuse, 0x6 ;  /* 0x0000000600077836 */ /* 0x044fe20000000000 */
[----:B------:R1:W-:Y:S01]  /*0620*/  STL [R1+0x7f0], R2 ;  /* 0x0007f00201007387 */ /* 0x0003e20000100800 */
[----:B------:R-:W-:-:S02]  /*0630*/  VIADD R10, R0, 0x113 ;  /* 0x00000113000a7836 */ /* 0x000fc40000000000 */
[C---:B------:R-:W-:Y:S01]  /*0640*/  VIADD R14, R0.reuse, 0x116 ;  /* 0x00000116000e7836 */ /* 0x040fe20000000000 */
[----:B------:R2:W-:Y:S01]  /*0650*/  STL [R1+0x7ec], R7 ;  /* 0x0007ec0701007387 */ /* 0x0005e20000100800 */
[C---:B------:R-:W-:Y:S02]  /*0660*/  VIADD R13, R0.reuse, 0x117 ;  /* 0x00000117000d7836 */ /* 0x040fe40000000000 */
[C---:B0-----:R-:W-:Y:S02]  /*0670*/  VIADD R3, R0.reuse, 0x7 ;  /* 0x0000000700037836 */ /* 0x041fe40000000000 */
[C---:B------:R-:W-:Y:S02]  /*0680*/  VIADD R12, R0.reuse, 0x118 ;  /* 0x00000118000c7836 */ /* 0x040fe40000000000 */
[C---:B-1----:R-:W-:Y:S01]  /*0690*/  VIADD R2, R0.reuse, 0x8 ;  /* 0x0000000800027836 */ /* 0x042fe20000000000 */
[----:B------:R0:W-:Y:S01]  /*06a0*/  STL [R1+0x7e8], R3 ;  /* 0x0007e80301007387 */ /* 0x0001e20000100800 */
[----:B------:R-:W-:-:S02]  /*06b0*/  VIADD R16, R0, 0x119 ;  /* 0x0000011900107836 */ /* 0x000fc40000000000 */
[C---:B--2---:R-:W-:Y:S01]  /*06c0*/  VIADD R7, R0.reuse, 0x9 ;  /* 0x0000000900077836 */ /* 0x044fe20000000000 */
[----:B------:R1:W-:Y:S01]  /*06d0*/  STL [R1+0x7e4], R2 ;  /* 0x0007e40201007387 */ /* 0x0003e20000100800 */
[C---:B------:R-:W-:Y:S02]  /*06e0*/  VIADD R15, R0.reuse, 0x11a ;  /* 0x0000011a000f7836 */ /* 0x040fe40000000000 */
[C---:B------:R-:W-:Y:S01]  /*06f0*/  VIADD R19, R0.reuse, 0x11b ;  /* 0x0000011b00137836 */ /* 0x040fe20000000000 */
[----:B------:R2:W-:Y:S01]  /*0700*/  STL [R1+0x7e0], R7 ;  /* 0x0007e00701007387 */ /* 0x0005e20000100800 */
[C---:B------:R-:W-:Y:S02]  /*0710*/  VIADD R18, R0.reuse, 0x11c ;  /* 0x0000011c00127836 */ /* 0x040fe40000000000 */
[C---:B0-----:R-:W-:Y:S02]  /*0720*/  VIADD R3, R0.reuse, 0xa ;  /* 0x0000000a00037836 */ /* 0x041fe40000000000 */
[----:B------:R-:W-:-:S02]  /*0730*/  VIADD R17, R0, 0x11d ;  /* 0x0000011d00117836 */ /* 0x000fc40000000000 */
[C---:B-1----:R-:W-:Y:S01]  /*0740*/  VIADD R2, R0.reuse, 0xb ;  /* 0x0000000b00027836 */ /* 0x042fe20000000000 */
[----:B------:R0:W-:Y:S01]  /*0750*/  STL [R1+0x7dc], R3 ;  /* 0x0007dc0301007387 */ /* 0x0001e20000100800 */
[C---:B------:R-:W-:Y:S02]  /*0760*/  VIADD R22, R0.reuse, 0x11e ;  /* 0x0000011e00167836 */ /* 0x040fe40000000000 */
[C---:B--2---:R-:W-:Y:S01]  /*0770*/  VIADD R7, R0.reuse, 0xc ;  /* 0x0000000c00077836 */ /* 0x044fe20000000000 */
[----:B------:R1:W-:Y:S01]  /*0780*/  STL [R1+0x7d8], R2 ;  /* 0x0007d80201007387 */ /* 0x0003e20000100800 */
[C---:B------:R-:W-:Y:S02]  /*0790*/  VIADD R21, R0.reuse, 0x11f ;  /* 0x0000011f00157836 */ /* 0x040fe40000000000 */
        /* <DEDUP_REMOVED lines=493> */
[----:B------:R1:W-:Y:S04]  /*2670*/  STL [R1+0x5b4], R2 ;  /* 0x0005b40201007387 */ /* 0x0003e80000100800 */
[----:B------:R2:W-:Y:S01]  /*2680*/  STL [R1+0x5b0], R7 ;  /* 0x0005b00701007387 */ /* 0x0005e20000100800 */
[----:B0-----:R-:W-:-:S02]  /*2690*/  VIADD R3, R0, 0x94 ;  /* 0x0000009400037836 */ /* 0x001fc40000000000 */
[----:B-1----:R-:W-:-:S03]  /*26a0*/  VIADD R2, R0, 0x95 ;  /* 0x0000009500027836 */ /* 0x002fc60000000000 */
[----:B------:R0:W-:Y:S01]  /*26b0*/  STL [R1+0x59c], R3 ;  /* 0x00059c0301007387 */ /* 0x0001e20000100800 */
[----:B--2---:R-:W-:-:S03]  /*26c0*/  VIADD R7, R0, 0x96 ;  /* 0x0000009600077836 */ /* 0x004fc60000000000 */
[----:B------:R1:W-:Y:S04]  /*26d0*/  STL [R1+0x594], R2 ;  /* 0x0005940201007387 */ /* 0x0003e80000100800 */
[----:B------:R2:W-:Y:S01]  /*26e0*/  STL [R1+0x590], R7 ;  /* 0x0005900701007387 */ /* 0x0005e20000100800 */
[C---:B0-----:R-:W-:Y:S02]  /*26f0*/  VIADD R3, R0.reuse, 0x97 ;  /* 0x0000009700037836 */ /* 0x041fe40000000000 */
        /* <DEDUP_REMOVED lines=189> */
[----:B------:R1:W-:Y:S01]  /*32d0*/  STL [R1+0x130], R8 ;  /* 0x0001300801007387 */ /* 0x0003e20000100800 */
[C---:B0-----:R-:W-:Y:S02]  /*32e0*/  VIADD R3, R0.reuse, 0xf8 ;  /* 0x000000f800037836 */ /* 0x041fe40000000000 */
[----:B-1----:R-:W-:-:S03]  /*32f0*/  VIADD R8, R0, 0xfb ;  /* 0x000000fb00087836 */ /* 0x002fc60000000000 */
[----:B------:R0:W-:Y:S04]  /*3300*/  STL [R1+0x124], R3 ;  /* 0x0001240301007387 */ /* 0x0001e80000100800 */
[----:B------:R1:W-:Y:S01]  /*3310*/  STL [R1+0x11c], R7 ;  /* 0x00011c0701007387 */ /* 0x0003e20000100800 */
[C---:B0-----:R-:W-:Y:S02]  /*3320*/  VIADD R3, R0.reuse, 0xfa ;  /* 0x000000fa00037836 */ /* 0x041fe40000000000 */
[----:B-1----:R-:W-:-:S03]  /*3330*/  VIADD R7, R0, 0xfc ;  /* 0x000000fc00077836 */ /* 0x002fc60000000000 */
[----:B------:R0:W-:Y:S04]  /*3340*/  STL [R1+0x114], R3 ;  /* 0x0001140301007387 */ /* 0x0001e80000100800 */
        /* <DEDUP_REMOVED lines=15> */
[C---:B-1----:R-:W-:Y:S02]  /*3440*/  VIADD R8, R0.reuse, 0x105 ;  /* 0x0000010500087836 */ /* 0x042fe40000000000 */
[----:B--2---:R-:W-:-:S03]  /*3450*/  VIADD R7, R0, 0x106 ;  /* 0x0000010600077836 */ /* 0x004fc60000000000 */
[----:B------:R0:W-:Y:S04]  /*3460*/  STL [R1+0xc8], R8 ;  /* 0x0000c80801007387 */ /* 0x0001e80000100800 */
[----:B------:R1:W-:Y:S01]  /*3470*/  STL [R1+0xc4], R7 ;  /* 0x0000c40701007387 */ /* 0x0003e20000100800 */
[C---:B0-----:R-:W-:Y:S02]  /*3480*/  VIADD R8, R0.reuse, 0x109 ;  /* 0x0000010900087836 */ /* 0x041fe40000000000 */
[----:B-1----:R-:W-:-:S05]  /*3490*/  VIADD R7, R0, 0x107 ;  /* 0x0000010700077836 */ /* 0x002fca0000000000 */
        /* <DEDUP_REMOVED lines=17> */
[----:B------:R0:W-:Y:S01]  /*35b0*/  STL [R1], R7 ;  /* 0x0000000701007387 */ /* 0x0001e20000100800 */
[----:B--2---:R-:W-:Y:S02]  /*35c0*/  VIADD R8, R0, 0x115 ;  /* 0x0000011500087836 */ /* 0x004fe40000000000 */
[----:B0-----:R-:W-:Y:S01]  /*35d0*/  VIADD R7, R6, 0x80 ;  /* 0x0000008006077836 */ /* 0x001fe20000000000 */
[----:B------:R-:W-:Y:S06]  /*35e0*/  @P0 BRA `(.L_x_0) ;  /* 0x0000003c000c0947 */ /* 0x000fec0003800000 */
[----:B------:R-:W-:Y:S01]  /*35f0*/  IMAD.SHL.U32 R2, R126, 0x10, RZ ;  /* 0x000000107e027824 */ /* 0x000fe200078e00ff */
[----:B------:R0:W-:Y:S01]  /*3600*/  STL [R1+0xc00], RZ ;  /* 0x000c00ff01007387 */ /* 0x0001e20000100800 */
[----:B------:R-:W-:Y:S02]  /*3610*/  CS2R R24, SRZ ;  /* 0x0000000000187805 */ /* 0x000fe4000001ff00 */
[----:B------:R-:W-:Y:S02]  /*3620*/  CS2R R26, SRZ ;  /* 0x00000000001a7805 */ /* 0x000fe4000001ff00 */
[----:B------:R-:W-:Y:S01]  /*3630*/  CS2R R28, SRZ ;  /* 0x00000000001c7805 */ /* 0x000fe2000001ff00 */
[----:B------:R0:W-:Y:S01]  /*3640*/  STL [R1+0x29a0], R2 ;  /* 0x0029a00201007387 */ /* 0x0001e20000100800 */
[----:B------:R-:W-:Y:S02]  /*3650*/  CS2R R30, SRZ ;  /* 0x00000000001e7805 */ /* 0x000fe4000001ff00 */
[----:B------:R-:W-:-:S02]  /*3660*/  CS2R R32, SRZ ;  /* 0x0000000000207805 */ /* 0x000fc4000001ff00 */
[----:B------:R-:W-:Y:S01]  /*3670*/  CS2R R34, SRZ ;  /* 0x0000000000227805 */ /* 0x000fe2000001ff00 */
[----:B------:R0:W-:Y:S01]  /*3680*/  STL [R1+0xc04], RZ ;  /* 0x000c04ff01007387 */ /* 0x0001e20000100800 */
[----:B------:R-:W-:Y:S02]  /*3690*/  CS2R R36, SRZ ;  /* 0x0000000000247805 */ /* 0x000fe4000001ff00 */
[----:B------:R-:W-:Y:S02]  /*36a0*/  CS2R R38, SRZ ;  /* 0x0000000000267805 */ /* 0x000fe4000001ff00 */
[----:B------:R-:W-:Y:S01]  /*36b0*/  CS2R R40, SRZ ;  /* 0x0000000000287805 */ /* 0x000fe2000001ff00 */
[----:B------:R0:W-:Y:S01]  /*36c0*/  STL [R1+0xc08], RZ ;  /* 0x000c08ff01007387 */ /* 0x0001e20000100800 */
        /* <DEDUP_REMOVED lines=72> */
[----:B------:R-:W-:-:S03]  /*3b50*/  CS2R R150, SRZ ;  /* 0x0000000000967805 */ /* 0x000fc6000001ff00 */
[----:B------:R0:W-:Y:S04]  /*3b60*/  STL [R1+0xc54], RZ ;  /* 0x000c54ff01007387 */ /* 0x0001e80000100800 */
        /* <DEDUP_REMOVED lines=746> */
[----:B------:R0:W-:Y:S04]  /*6a10*/  STL [R1], RZ ;  /* 0x000000ff01007387 */ /* 0x0001e80000100800 */
        /* <DEDUP_REMOVED lines=126> */
[----:B------:R0:W-:Y:S01]  /*7200*/  STL [R1+0x1fc], RZ ;  /* 0x0001fcff01007387 */ /* 0x0001e20000100800 */
[----:B------:R-:W-:Y:S05]  /*7210*/  BRA `(.L_x_1) ;  /* 0x000006ac00fc7947 */ /* 0x000fea0003800000 */
.L_x_0:
[----:B------:R-:W-:Y:S01]  /*7220*/  STL [R1+0x2cb8], R23 ;  /* 0x002cb81701007387 */ /* 0x000fe20000100800 */
[----:B------:R-:W-:Y:S01]  /*7230*/  ISETP.GE.AND P3, PT, R30, RZ, PT ;  /* 0x000000ff1e00720c */ /* 0x000fe20003f66270 */
[----:B------:R-:W-:Y:S01]  /*7240*/  ULDC UR49, c[0x0][0x240] ;  /* 0x0000900000317ab9 */ /* 0x000fe20000000800 */
[----:B------:R-:W-:Y:S01]  /*7250*/  ISETP.GE.AND P4, PT, R6, RZ, PT ;  /* 0x000000ff0600720c */ /* 0x000fe20003f86270 */
[----:B------:R-:W-:Y:S01]  /*7260*/  STL [R1+0x2cb4], R20 ;  /* 0x002cb41401007387 */ /* 0x000fe20000100800 */
[----:B------:R-:W-:Y:S01]  /*7270*/  ISETP.GE.AND P2, PT, R29, RZ, PT ;  /* 0x000000ff1d00720c */ /* 0x000fe20003f46270 */
[----:B------:R-:W-:Y:S01]  /*7280*/  ULDC UR5, c[0x0][0x234] ;  /* 0x00008d0000057ab9 */ /* 0x000fe20000000800 */
[----:B------:R-:W-:Y:S01]  /*7290*/  ULDC.64 UR6, c[0x0][0x210] ;  /* 0x0000840000067ab9 */ /* 0x000fe20000000a00 */
[----:B------:R-:W-:Y:S01]  /*72a0*/  STL [R1+0x2cb0], R21 ;  /* 0x002cb01501007387 */ /* 0x000fe20000100800 */
[----:B------:R-:W-:Y:S01]  /*72b0*/  ULDC.64 UR8, c[0x0][0x218] ;  /* 0x0000860000087ab9 */ /* 0x000fe20000000a00 */
[----:B------:R-:W-:Y:S01]  /*72c0*/  ULDC UR47, c[0x0][0x238] ;  /* 0x00008e00002f7ab9 */ /* 0x000fe20000000800 */
[----:B------:R-:W-:Y:S01]  /*72d0*/  ULDC UR45, c[0x0][0x238] ;  /* 0x00008e00002d7ab9 */ /* 0x000fe20000000800 */
[----:B------:R-:W-:Y:S01]  /*72e0*/  STL [R1+0x2cac], R22 ;  /* 0x002cac1601007387 */ /* 0x000fe20000100800 */
[----:B------:R-:W-:Y:S01]  /*72f0*/  ULDC UR41, c[0x0][0x238] ;  /* 0x00008e0000297ab9 */ /* 0x000fe20000000800 */
        /* <DEDUP_REMOVED lines=42> */
[----:B------:R0:W-:Y:S01]  /*75a0*/  STL [R1+0x2c80], R10 ;  /* 0x002c800a01007387 */ /* 0x0001e20000100800 */
[----:B------:R-:W-:Y:S01]  /*75b0*/  ULDC UR61, c[0x0][0x238] ;  /* 0x00008e00003d7ab9 */ /* 0x000fe20000000800 */
        /* <DEDUP_REMOVED lines=8> */
[----:B0-----:R-:W2:Y:S01]  /*7640*/  LDL.LU R10, [R1] ;  /* 0x00000000010a7983 */ /* 0x001ea20000300800 */
[----:B------:R-:W-:Y:S01]  /*7650*/  ULDC UR59, c[0x0][0x238] ;  /* 0x00008e00003b7ab9 */ /* 0x000fe20000000800 */
[----:B------:R-:W-:Y:S01]  /*7660*/  ULDC UR57, c[0x0][0x238] ;  /* 0x00008e0000397ab9 */ /* 0x000fe20000000800 */
[----:B------:R-:W-:Y:S01]  /*7670*/  ULDC UR55, c[0x0][0x238] ;  /* 0x00008e0000377ab9 */ /* 0x000fe20000000800 */
[----:B------:R-:W3:Y:S01]  /*7680*/  LDL.LU R13, [R1+0xe0] ;  /* 0x0000e000010d7983 */ /* 0x000ee20000300800 */
[----:B------:R-:W-:-:S03]  /*7690*/  ULDC UR53, c[0x0][0x238] ;  /* 0x00008e0000357ab9 */ /* 0x000fc60000000800 */
[----:B------:R-:W-:Y:S04]  /*76a0*/  STL [R1+0x2c7c], R11 ;  /* 0x002c7c0b01007387 */ /* 0x000fe80000100800 */
[----:B------:R0:W-:Y:S01]  /*76b0*/  STL [R1+0x2c78], R252 ;  /* 0x002c78fc01007387 */ /* 0x0001e20000100800 */
[----:B------:R-:W-:Y:S02]  /*76c0*/  IMAD.MOV.U32 R18, RZ, RZ, R2 ;  /* 0x000000ffff127224 */ /* 0x000fe400078e0002 */
[----:B0-----:R-:W-:Y:S01]  /*76d0*/  IMAD.MOV.U32 R252, RZ, RZ, R250 ;  /* 0x000000fffffc7224 */ /* 0x001fe200078e00fa */
[----:B------:R-:W-:Y:S01]  /*76e0*/  IABS R250, R4 ;  /* 0x0000000400fa7213 */ /* 0x000fe20000000000 */
[----:B------:R-:W-:Y:S01]  /*76f0*/  IMAD.MOV.U32 R15, RZ, RZ, R3 ;  /* 0x000000ffff0f7224 */ /* 0x000fe200078e0003 */
[----:B------:R0:W-:Y:S02]  /*7700*/  STL [R1+0x2c74], R0 ;  /* 0x002c740001007387 */ /* 0x0001e40000100800 */
[----:B------:R-:W1:Y:S01]  /*7710*/  I2F.RP R126, R250 ;  /* 0x000000fa007e7306 */ /* 0x000e620000209400 */
[----:B------:R-:W-:-:S07]  /*7720*/  IABS R2, R5 ;  /* 0x0000000500027213 */ /* 0x000fce0000000000 */
[----:B------:R-:W4:Y:S01]  /*7730*/  I2F.RP R128, R2 ;  /* 0x0000000200807306 */ /* 0x000f220000209400 */
[----:B------:R-:W-:Y:S01]  /*7740*/  IMAD.MOV.U32 R12, RZ, RZ, R251 ;  /* 0x000000ffff0c7224 */ /* 0x000fe200078e00fb */
[----:B0-----:R-:W2:Y:S06]  /*7750*/  LDL.LU R0, [R1+0xdc] ;  /* 0x0000dc0001007983 */ /* 0x001eac0000300800 */
[----:B-1----:R-:W0:Y:S08]  /*7760*/  MUFU.RCP R126, R126 ;  /* 0x0000007e007e7308 */ /* 0x002e300000001000 */
[----:B----4-:R-:W1:Y:S01]  /*7770*/  MUFU.RCP R128, R128 ;  /* 0x0000008000807308 */ /* 0x010e620000001000 */
[----:B------:R-:W-:Y:S01]  /*7780*/  IABS R251, R7 ;  /* 0x0000000700fb7213 */ /* 0x000fe20000000000 */
[----:B------:R-:W4:Y:S04]  /*7790*/  LDL.LU R21, [R1+0x590] ;  /* 0x0005900001157983 */ /* 0x000f280000300800 */
[----:B------:R-:W2:Y:S01]  /*77a0*/  LDL.LU R14, [R1+0x13c] ;  /* 0x00013c00010e7983 */ /* 0x000ea20000300800 */
[----:B0-----:R-:W-:-:S03]  /*77b0*/  VIADD R126, R126, 0xffffffe ;  /* 0x0ffffffe7e7e7836 */ /* 0x001fc60000000000 */
[----:B------:R-:W3:Y:S01]  /*77c0*/  LDL.LU R22, [R1+0xa8] ;  /* 0x0000a80001167983 */ /* 0x000ee20000300800 */
[----:B------:R0:W0:Y:S03]  /*77d0*/  F2I.FTZ.U32.TRUNC.NTZ R127, R126 ;  /* 0x0000007e007f7305 */ /* 0x000026000021f000 */
[----:B------:R-:W2:Y:S01]  /*77e0*/  LDL.LU R11, [R1+0x580] ;  /* 0x00058000010b7983 */ /* 0x000ea20000300800 */
[----:B-1----:R-:W-:-:S03]  /*77f0*/  VIADD R128, R128, 0xffffffe ;  /* 0x0ffffffe80807836 */ /* 0x002fc60000000000 */
[----:B------:R-:W2:Y:S01]  /*7800*/  LDL.LU R9, [R1+0xc] ;  /* 0x00000c0001097983 */ /* 0x000ea20000300800 */
[----:B------:R1:W1:Y:S01]  /*7810*/  F2I.FTZ.U32.TRUNC.NTZ R129, R128 ;  /* 0x0000008000817305 */ /* 0x000262000021f000 */
[----:B0-----:R-:W-:Y:S02]  /*7820*/  IMAD.MOV.U32 R126, RZ, RZ, RZ ;  /* 0x000000ffff7e7224 */ /* 0x001fe400078e00ff */
[----:B------:R-:W2:Y:S04]  /*7830*/  LDL.LU R16, [R1+0x25c] ;  /* 0x00025c0001107983 */ /* 0x000ea80000300800 */
[----:B------:R-:W4:Y:S01]  /*7840*/  LDL.LU R8, [R1+0x16c] ;  /* 0x00016c0001087983 */ /* 0x000f220000300800 */
[----:B------:R-:W-:Y:S01]  /*7850*/  IMAD.MOV R3, RZ, RZ, -R127 ;  /* 0x000000ffff037224 */ /* 0x000fe200078e0a7f */
[----:B-1----:R-:W-:-:S02]  /*7860*/  IABS R128, R6 ;  /* 0x0000000600807213 */ /* 0x002fc40000000000 */
[----:B------:R-:W3:Y:S01]  /*7870*/  LDL.LU R19, [R1+0x3ec] ;  /* 0x0003ec0001137983 */ /* 0x000ee20000300800 */
[----:B------:R-:W-:-:S03]  /*7880*/  IMAD R3, R3, R250, RZ ;  /* 0x000000fa03037224 */ /* 0x000fc600078e02ff */
[----:B------:R-:W2:Y:S01]  /*7890*/  LDL.LU R20, [R1+0x104] ;  /* 0x0001040001147983 */ /* 0x000ea20000300800 */
[----:B------:R-:W-:-:S03]  /*78a0*/  IMAD.HI.U32 R127, R127, R3, R126 ;  /* 0x000000037f7f7227 */ /* 0x000fc600078e007e */
[----:B------:R-:W2:Y:S01]  /*78b0*/  LDL.LU R17, [R1+0x8] ;  /* 0x0000080001117983 */ /* 0x000ea20000300800 */
[----:B------:R-:W-:Y:S02]  /*78c0*/  IMAD.MOV.U32 R3, RZ, RZ, R128 ;  /* 0x000000ffff037224 */ /* 0x000fe400078e0080 */
[----:B------:R-:W-:Y:S02]  /*78d0*/  IMAD.MOV.U32 R126, RZ, RZ, R251 ;  /* 0x000000ffff7e7224 */ /* 0x000fe400078e00fb */
[----:B------:R-:W-:-:S04]  /*78e0*/  IMAD.HI.U32 R251, R127, R3, RZ ;  /* 0x000000037ffb7227 */ /* 0x000fc800078e00ff */
[----:B------:R-:W-:-:S04]  /*78f0*/  IMAD.HI.U32 R127, R127, R126, RZ ;  /* 0x0000007e7f7f7227 */ /* 0x000fc800078e00ff */
[----:B------:R-:W-:Y:S02]  /*7900*/  IMAD.MOV R251, RZ, RZ, -R251 ;  /* 0x000000fffffb7224 */ /* 0x000fe400078e0afb */
[----:B------:R-:W-:Y:S02]  /*7910*/  IMAD.MOV R128, RZ, RZ, -R127 ;  /* 0x000000ffff807224 */ /* 0x000fe400078e0a7f */
[C---:B------:R-:W-:Y:S01]  /*7920*/  IMAD R127, R250.reuse, R251, R3 ;  /* 0x000000fbfa7f7224 */ /* 0x040fe200078e0203 */
[----:B------:R-:W-:Y:S01]  /*7930*/  IABS R251, R29 ;  /* 0x0000001d00fb7213 */ /* 0x000fe20000000000 */
[----:B------:R-:W-:Y:S02]  /*7940*/  IMAD.MOV R23, RZ, RZ, -R129 ;  /* 0x000000ffff177224 */ /* 0x000fe400078e0a81 */
[C---:B------:R-:W-:Y:S01]  /*7950*/  IMAD R126, R250.reuse, R128, R126 ;  /* 0x00000080fa7e7224 */ /* 0x040fe200078e027e */
[----:B------:R-:W-:Y:S01]  /*7960*/  ISETP.GT.U32.AND P0, PT, R250, R127, PT ;  /* 0x0000007ffa00720c */ /* 0x000fe20003f04070 */
[----:B------:R-:W-:-:S02]  /*7970*/  IMAD R3, R23, R2, RZ ;  /* 0x0000000217037224 */ /* 0x000fc400078e02ff */
[----:B------:R-:W-:Y:S01]  /*7980*/  IMAD.MOV.U32 R128, RZ, RZ, RZ ;  /* 0x000000ffff807224 */ /* 0x000fe200078e00ff */
[----:B------:R-:W2:Y:S01]  /*7990*/  LDL.LU R23, [R1+0x2cb8] ;  /* 0x002cb80001177983 */ /* 0x000ea20000300800 */
[----:B------:R-:W-:Y:S02]  /*79a0*/  ISETP.GT.U32.AND P1, PT, R250, R126, PT ;  /* 0x0000007efa00720c */ /* 0x000fe40003f24070 */
[----:B------:R-:W-:Y:S01]  /*79b0*/  IMAD.HI.U32 R3, R129, R3, R128 ;  /* 0x0000000381037227 */ /* 0x000fe200078e0080 */
[----:B------:R-:W-:-:S03]  /*79c0*/  IABS R129, R30 ;  /* 0x0000001e00817213 */ /* 0x000fc60000000000 */
[----:B------:R-:W-:Y:S01]  /*79d0*/  IMAD.MOV.U32 R128, RZ, RZ, R251 ;  /* 0x000000ffff807224 */ /* 0x000fe200078e00fb */
[----:B------:R-:W-:Y:S01]  /*79e0*/  IABS R251, R31 ;  /* 0x0000001f00fb7213 */ /* 0x000fe20000000000 */
[----:B------:R-:W-:Y:S01]  /*79f0*/  @!P0 IMAD.IADD R127, R127, 0x1, -R250 ;  /* 0x000000017f7f8824 */ /* 0x000fe200078e0afa */
[----:B------:R-:W-:Y:S01]  /*7a00*/  ISETP.GE.AND P0, PT, R31, RZ, PT ;  /* 0x000000ff1f00720c */ /* 0x000fe20003f06270 */
[C---:B------:R-:W-:Y:S01]  /*7a10*/  IMAD.HI.U32 R30, R3.reuse, R129, RZ ;  /* 0x00000081031e7227 */ /* 0x040fe200078e00ff */
[----:B------:R-:W4:Y:S03]  /*7a20*/  LDL.LU R31, [R1+0xc8] ;  /* 0x0000c800011f7983 */ /* 0x000f260000300800 */
[----:B------:R-:W-:Y:S01]  /*7a30*/  IMAD.MOV R30, RZ, RZ, -R30 ;  /* 0x000000ffff1e7224 */ /* 0x000fe200078e0a1e */
[----:B------:R4:W-:Y:S01]  /*7a40*/  STL [R1+0x2b34], R6 ;  /* 0x002b340601007387 */ /* 0x0009e20000100800 */
[----:B------:R-:W-:-:S04]  /*7a50*/  IMAD.HI.U32 R29, R3, R128, RZ ;  /* 0x00000080031d7227 */ /* 0x000fc800078e00ff */
[----:B------:R-:W-:Y:S02]  /*7a60*/  IMAD R129, R2, R30, R129 ;  /* 0x0000001e02817224 */ /* 0x000fe400078e0281 */
[----:B------:R-:W-:-:S04]  /*7a70*/  IMAD.HI.U32 R30, R3, R251, RZ ;  /* 0x000000fb031e7227 */ /* 0x000fc800078e00ff */
[----:B------:R-:W-:Y:S02]  /*7a80*/  IMAD.MOV R30, RZ, RZ, -R30 ;  /* 0x000000ffff1e7224 */ /* 0x000fe400078e0a1e */
[----:B------:R-:W-:Y:S01]  /*7a90*/  @!P1 IMAD.IADD R126, R126, 0x1, -R250 ;  /* 0x000000017e7e9824 */ /* 0x000fe200078e0afa */
[----:B------:R-:W-:Y:S01]  /*7aa0*/  ISETP.GT.U32.AND P1, PT, R250, R127, PT ;  /* 0x0000007ffa00720c */ /* 0x000fe20003f24070 */
[----:B------:R-:W-:Y:S02]  /*7ab0*/  IMAD R251, R2, R30, R251 ;  /* 0x0000001e02fb7224 */ /* 0x000fe400078e02fb */
[----:B------:R-:W-:Y:S01]  /*7ac0*/  IMAD.MOV R29, RZ, RZ, -R29 ;  /* 0x000000ffff1d7224 */ /* 0x000fe200078e0a1d */
[----:B------:R-:W-:Y:S01]  /*7ad0*/  ISETP.GT.U32.AND P5, PT, R250, R126, PT ;  /* 0x0000007efa00720c */ /* 0x000fe20003fa4070 */
[----:B----4-:R-:W-:Y:S01]  /*7ae0*/  IMAD.MOV.U32 R6, RZ, RZ, R31 ;  /* 0x000000ffff067224 */ /* 0x010fe200078e001f */
[----:B------:R-:W-:-:S05]  /*7af0*/  IABS R31, R33 ;  /* 0x00000021001f7213 */ /* 0x000fca0000000000 */
[----:B------:R-:W-:Y:S02]  /*7b00*/  IMAD.MOV.U32 R30, RZ, RZ, R31 ;  /* 0x000000ffff1e7224 */ /* 0x000fe400078e001f */
[----:B------:R-:W4:Y:S01]  /*7b10*/  LDL.LU R31, [R1+0xa4] ;  /* 0x0000a400011f7983 */ /* 0x000f220000300800 */
[----:B------:R-:W-:-:S05]  /*7b20*/  IMAD R128, R2, R29, R128 ;  /* 0x0000001d02807224 */ /* 0x000fca00078e0280 */
[----:B------:R-:W-:Y:S01]  /*7b30*/  ISETP.GT.U32.AND P6, PT, R2, R128, PT ;  /* 0x000000800200720c */ /* 0x000fe20003fc4070 */
[--C-:B------:R-:W-:Y:S01]  /*7b40*/  @!P1 IMAD.IADD R127, R127, 0x1, -R250.reuse ;  /* 0x000000017f7f9824 */ /* 0x100fe200078e0afa */
[----:B------:R-:W-:Y:S01]  /*7b50*/  ISETP.GE.AND P1, PT, R7, RZ, PT ;  /* 0x000000ff0700720c */ /* 0x000fe20003f26270 */
[----:B------:R-:W-:Y:S01]  /*7b60*/  @!P5 IMAD.IADD R126, R126, 0x1, -R250 ;  /* 0x000000017e7ed824 */ /* 0x000fe200078e0afa */
[C---:B------:R-:W-:Y:S01]  /*7b70*/  ISETP.GT.U32.AND P5, PT, R2.reuse, R129, PT ;  /* 0x000000810200720c */ /* 0x040fe20003fa4070 */
[----:B------:R-:W-:Y:S01]  /*7b80*/  @!P4 IMAD.MOV R127, RZ, RZ, -R127 ;  /* 0x000000ffff7fc224 */ /* 0x000fe200078e0a7f */
[----:B------:R-:W-:-:S07]  /*7b90*/  ISETP.GT.U32.AND P4, PT, R2, R251, PT ;  /* 0x000000fb0200720c */ /* 0x000fce0003f84070 */
[----:B------:R-:W-:Y:S01]  /*7ba0*/  @!P6 IMAD.IADD R128, R128, 0x1, -R2 ;  /* 0x000000018080e824 */ /* 0x000fe200078e0a02 */
[----:B------:R-:W-:-:S04]  /*7bb0*/  IABS R29, R32 ;  /* 0x00000020001d7213 */ /* 0x000fc80000000000 */
[----:B------:R-:W-:Y:S01]  /*7bc0*/  ISETP.GT.U32.AND P6, PT, R2, R128, PT ;  /* 0x000000800200720c */ /* 0x000fe20003fc4070 */
[----:B------:R-:W-:Y:S01]  /*7bd0*/  STL [R1+0x2b38], R7 ;  /* 0x002b380701007387 */ /* 0x000fe20000100800 */
[----:B------:R-:W-:Y:S01]  /*7be0*/  @!P1 IMAD.MOV R126, RZ, RZ, -R126 ;  /* 0x000000ffff7e9224 */ /* 0x000fe200078e0a7e */
[----:B------:R-:W-:Y:S01]  /*7bf0*/  ISETP.GE.AND P1, PT, R32, RZ, PT ;  /* 0x000000ff2000720c */ /* 0x000fe20003f26270 */
[----:B------:R-:W-:Y:S01]  /*7c00*/  @!P5 IMAD.IADD R129, R129, 0x1, -R2 ;  /* 0x000000018181d824 */ /* 0x000fe200078e0a02 */
[----:B------:R-:W-:Y:S01]  /*7c10*/  ISETP.NE.AND P5, PT, R4, RZ, PT ;  /* 0x000000ff0400720c */ /* 0x000fe20003fa5270 */
[----:B------:R-:W-:Y:S01]  /*7c20*/  IMAD.HI.U32 R32, R3, R29, RZ ;  /* 0x0000001d03207227 */ /* 0x000fe200078e00ff */
[----:B------:R-:W-:-:S03]  /*7c30*/  LOP3.LUT R4, RZ, R4, RZ, 0x33, !PT ;  /* 0x00000004ff047212 */ /* 0x000fc600078e33ff */
[----:B------:R-:W-:Y:S01]  /*7c40*/  IMAD.MOV R32, RZ, RZ, -R32 ;  /* 0x000000ffff207224 */ /* 0x000fe200078e0a20 */
[----:B------:R-:W-:Y:S01]  /*7c50*/  SEL R127, R4, R127, !P5 ;  /* 0x0000007f047f7207 */ /* 0x000fe20006800000 */
[--C-:B------:R-:W-:Y:S01]  /*7c60*/  @!P4 IMAD.IADD R251, R251, 0x1, -R2.reuse ;  /* 0x00000001fbfbc824 */ /* 0x100fe200078e0a02 */
[----:B------:R-:W-:Y:S01]  /*7c70*/  ISETP.GT.U32.AND P4, PT, R2, R129, PT ;  /* 0x000000810200720c */ /* 0x000fe20003f84070 */
[----:B------:R-:W-:Y:S02]  /*7c80*/  @!P6 IMAD.IADD R128, R128, 0x1, -R2 ;  /* 0x000000018080e824 */ /* 0x000fe400078e0a02 */
[----:B------:R-:W-:Y:S01]  /*7c90*/  IMAD R29, R2, R32, R29 ;  /* 0x00000020021d7224 */ /* 0x000fe200078e021d */
[----:B------:R-:W-:Y:S01]  /*7ca0*/  SEL R4, R4, R126, !P5 ;  /* 0x0000007e04047207 */ /* 0x000fe20006800000 */
[----:B------:R0:W-:Y:S01]  /*7cb0*/  STL [R1+0x808], R127 ;  /* 0x0008087f01007387 */ /* 0x0001e20000100800 */
[C---:B------:R-:W-:Y:S02]  /*7cc0*/  ISETP.GT.U32.AND P5, PT, R2.reuse, R251, PT ;  /* 0x000000fb0200720c */ /* 0x040fe40003fa4070 */
[----:B------:R-:W-:Y:S01]  /*7cd0*/  ISETP.GT.U32.AND P6, PT, R2, R29, PT ;  /* 0x0000001d0200720c */ /* 0x000fe20003fc4070 */
[----:B0-----:R-:W-:Y:S01]  /*7ce0*/  IMAD.MOV.U32 R127, RZ, RZ, R128 ;  /* 0x000000ffff7f7224 */ /* 0x001fe200078e0080 */
[----:B------:R0:W-:Y:S03]  /*7cf0*/  STL [R1+0x804], R4 ;  /* 0x0008040401007387 */ /* 0x0001e60000100800 */
[----:B------:R-:W-:-:S02]  /*7d00*/  @!P2 IMAD.MOV R127, RZ, RZ, -R127 ;  /* 0x000000ffff7fa224 */ /* 0x000fc400078e0a7f */
[----:B------:R-:W-:-:S03]  /*7d10*/  @!P4 IMAD.IADD R129, R129, 0x1, -R2 ;  /* 0x000000018181c824 */ /* 0x000fc600078e0a02 */
[----:B------:R1:W-:Y:S01]  /*7d20*/  STL [R1+0x5c8], R127 ;  /* 0x0005c87f01007387 */ /* 0x0003e20000100800 */
[----:B0-----:R-:W-:Y:S01]  /*7d30*/  IABS R4, R36 ;  /* 0x0000002400047213 */ /* 0x001fe20000000000 */
[----:B------:R-:W-:Y:S01]  /*7d40*/  @!P5 IMAD.IADD R251, R251, 0x1, -R2 ;  /* 0x00000001fbfbd824 */ /* 0x000fe200078e0a02 */
[----:B------:R-:W-:-:S03]  /*7d50*/  ISETP.GE.AND P5, PT, R33, RZ, PT ;  /* 0x000000ff2100720c */ /* 0x000fc60003fa6270 */
[----:B------:R-:W-:Y:S01]  /*7d60*/  IMAD.HI.U32 R128, R3, R4, RZ ;  /* 0x0000000403807227 */ /* 0x000fe200078e00ff */
[----:B-1----:R-:W-:-:S05]  /*7d70*/  IABS R127, R37 ;  /* 0x00000025007f7213 */ /* 0x002fca0000000000 */
[----:B------:R-:W-:Y:S02]  /*7d80*/  IMAD.MOV.U32 R33, RZ, RZ, R127 ;  /* 0x000000ffff217224 */ /* 0x000fe400078e007f */
[----:B------:R-:W-:-:S05]  /*7d90*/  @!P6 IMAD.IADD R29, R29, 0x1, -R2 ;  /* 0x000000011d1de824 */ /* 0x000fca00078e0a02 */
[----:B------:R-:W-:-:S13]  /*7da0*/  ISETP.GT.U32.AND P6, PT, R2, R29, PT ;  /* 0x0000001d0200720c */ /* 0x000fda0003fc4070 */
[----:B------:R-:W-:Y:S02]  /*7db0*/  @!P6 IMAD.IADD R29, R29, 0x1, -R2 ;  /* 0x000000011d1de824 */ /* 0x000fe400078e0a02 */
[----:B----4-:R-:W-:-:S04]  /*7dc0*/  IMAD.MOV.U32 R250, RZ, RZ, R31 ;  /* 0x000000fffffa7224 */ /* 0x010fc800078e001f */
[----:B------:R-:W-:Y:S01]  /*7dd0*/  IMAD.MOV.U32 R7, RZ, RZ, R250 ;  /* 0x000000ffff077224 */ /* 0x000fe200078e00fa */
[----:B------:R-:W-:-:S05]  /*7de0*/  IABS R250, R34 ;  /* 0x0000002200fa7213 */ /* 0x000fca0000000000 */
[----:B------:R-:W-:-:S04]  /*7df0*/  IMAD.MOV.U32 R31, RZ, RZ, R250 ;  /* 0x000000ffff1f7224 */ /* 0x000fc800078e00fa */
[----:B------:R-:W-:-:S04]  /*7e00*/  IMAD.HI.U32 R32, R3, R31, RZ ;  /* 0x0000001f03207227 */ /* 0x000fc800078e00ff */
[----:B------:R-:W-:-:S04]  /*7e10*/  IMAD.MOV R32, RZ, RZ, -R32 ;  /* 0x000000ffff207224 */ /* 0x000fc800078e0a20 */
[----:B------:R-:W-:Y:S01]  /*7e20*/  IMAD R32, R2, R32, R31 ;  /* 0x0000002002207224 */ /* 0x000fe200078e021f */
[----:B------:R-:W-:-:S04]  /*7e30*/  IABS R31, R35 ;  /* 0x00000023001f7213 */ /* 0x000fc80000000000 */
[----:B------:R-:W-:Y:S01]  /*7e40*/  ISETP.GT.U32.AND P4, PT, R2, R32, PT ;  /* 0x000000200200720c */ /* 0x000fe20003f84070 */
[----:B------:R-:W-:-:S04]  /*7e50*/  IMAD.HI.U32 R126, R3, R31, RZ ;  /* 0x0000001f037e7227 */ /* 0x000fc800078e00ff */
[----:B------:R-:W-:Y:S02]  /*7e60*/  IMAD.MOV R127, RZ, RZ, -R126 ;  /* 0x000000ffff7f7224 */ /* 0x000fe400078e0a7e */
[----:B------:R-:W-:Y:S02]  /*7e70*/  IMAD.MOV R126, RZ, RZ, -R128 ;  /* 0x000000ffff7e7224 */ /* 0x000fe400078e0a80 */
[----:B------:R-:W-:-:S04]  /*7e80*/  IMAD.HI.U32 R250, R3, R30, RZ ;  /* 0x0000001e03fa7227 */ /* 0x000fc800078e00ff */
[----:B------:R-:W-:Y:S02]  /*7e90*/  IMAD R4, R2, R126, R4 ;  /* 0x0000007e02047224 */ /* 0x000fe400078e0204 */
[----:B------:R-:W-:-:S04]  /*7ea0*/  IMAD.HI.U32 R126, R3, R33, RZ ;  /* 0x00000021037e7227 */ /* 0x000fc800078e00ff */
[----:B------:R-:W-:Y:S02]  /*7eb0*/  IMAD.MOV R250, RZ, RZ, -R250 ;  /* 0x000000fffffa7224 */ /* 0x000fe400078e0afa */
[----:B------:R-:W-:Y:S01]  /*7ec0*/  @!P4 IMAD.IADD R32, R32, 0x1, -R2 ;  /* 0x000000012020c824 */ /* 0x000fe200078e0a02 */
[----:B------:R-:W-:Y:S01]  /*7ed0*/  ISETP.GE.AND P4, PT, R34, RZ, PT ;  /* 0x000000ff2200720c */ /* 0x000fe20003f86270 */
[----:B------:R-:W-:Y:S01]  /*7ee0*/  IMAD.MOV R128, RZ, RZ, -R126 ;  /* 0x000000ffff807224 */ /* 0x000fe200078e0a7e */
[----:B------:R-:W-:Y:S01]  /*7ef0*/  IABS R34, R38 ;  /* 0x0000002600227213 */ /* 0x000fe20000000000 */
[----:B------:R-:W-:Y:S02]  /*7f00*/  IMAD R30, R2, R250, R30 ;  /* 0x000000fa021e7224 */ /* 0x000fe400078e021e */
[----:B------:R-:W-:Y:S02]  /*7f10*/  IMAD.MOV.U32 R250, RZ, RZ, R7 ;  /* 0x000000fffffa7224 */ /* 0x000fe400078e0007 */
[----:B------:R-:W-:-:S02]  /*7f20*/  IMAD.MOV.U32 R7, RZ, RZ, R8 ;  /* 0x000000ffff077224 */ /* 0x000fc400078e0008 */
[----:B------:R-:W-:Y:S02]  /*7f30*/  IMAD R33, R2, R128, R33 ;  /* 0x0000008002217224 */ /* 0x000fe400078e0221 */
[----:B---3--:R-:W-:Y:S02]  /*7f40*/  IMAD.MOV.U32 R8, RZ, RZ, R19 ;  /* 0x000000ffff087224 */ /* 0x008fe400078e0013 */
[----:B------:R-:W-:-:S04]  /*7f50*/  IMAD.HI.U32 R128, R3, R34, RZ ;  /* 0x0000002203807227 */ /* 0x000fc800078e00ff */
[----:B--2---:R-:W-:Y:S02]  /*7f60*/  IMAD.MOV.U32 R19, RZ, RZ, R20 ;  /* 0x000000ffff137224 */ /* 0x004fe400078e0014 */
[----:B------:R-:W-:Y:S02]  /*7f70*/  IMAD.MOV.U32 R20, RZ, RZ, R129 ;  /* 0x000000ffff147224 */ /* 0x000fe400078e0081 */
[----:B------:R-:W-:Y:S01]  /*7f80*/  IMAD.MOV R128, RZ, RZ, -R128 ;  /* 0x000000ffff807224 */ /* 0x000fe200078e0a80 */
[----:B------:R-:W2:Y:S01]  /*7f90*/  LDL.LU R129, [R1+0x188] ;  /* 0x0001880001817983 */ /* 0x000ea20000300800 */
[----:B------:R-:W-:Y:S02]  /*7fa0*/  @!P3 IMAD.MOV R20, RZ, RZ, -R20 ;  /* 0x000000ffff14b224 */ /* 0x000fe400078e0a14 */
[----:B------:R-:W-:Y:S02]  /*7fb0*/  IMAD R34, R2, R128, R34 ;  /* 0x0000008002227224 */ /* 0x000fe400078e0222 */
[----:B------:R-:W-:Y:S01]  /*7fc0*/  IMAD.MOV.U32 R128, RZ, RZ, R21 ;  /* 0x000000ffff807224 */ /* 0x000fe200078e0015 */
[----:B------:R0:W-:Y:S01]  /*7fd0*/  STL [R1+0x5c4], R20 ;  /* 0x0005c41401007387 */ /* 0x0001e20000100800 */
[----:B------:R-:W-:-:S02]  /*7fe0*/  IMAD.MOV.U32 R21, RZ, RZ, R251 ;  /* 0x000000ffff157224 */ /* 0x000fc400078e00fb */
[----:B------:R-:W-:Y:S02]  /*7ff0*/  IMAD.MOV.U32 R251, RZ, RZ, R22 ;  /* 0x000000fffffb7224 */ /* 0x000fe400078e0016 */
[----:B------:R-:W-:Y:S01]  /*8000*/  IMAD.MOV.U32 R22, RZ, RZ, R29 ;  /* 0x000000ffff167224 */ /* 0x000fe200078e001d */
[----:B0-----:R-:W3:Y:S04]  /*8010*/  LDL.LU R20, [R1+0x2cb4] ;  /* 0x002cb40001147983 */ /* 0x001ee80000300800 */
[----:B------:R-:W4:Y:S01]  /*8020*/  LDL.LU R29, [R1+0x14c] ;  /* 0x00014c00011d7983 */ /* 0x000f220000300800 */
[----:B------:R-:W-:-:S13]  /*8030*/  ISETP.GT.U32.AND P2, PT, R2, R30, PT ;  /* 0x0000001e0200720c */ /* 0x000fda0003f44070 */
[----:B------:R-:W-:-:S05]  /*8040*/  @!P2 IMAD.IADD R30, R30, 0x1, -R2 ;  /* 0x000000011e1ea824 */ /* 0x000fca00078e0a02 */
[C---:B------:R-:W-:Y:S02]  /*8050*/  ISETP.GT.U32.AND P2, PT, R2.reuse, R30, PT ;  /* 0x0000001e0200720c */ /* 0x040fe40003f44070 */
[C---:B------:R-:W-:Y:S01]  /*8060*/  ISETP.GT.U32.AND P3, PT, R2.reuse, R32, PT ;  /* 0x000000200200720c */ /* 0x040fe20003f64070 */
[----:B------:R-:W-:-:S10]  /*8070*/  IMAD R31, R2, R127, R31 ;  /* 0x0000007f021f7224 */ /* 0x000fd400078e021f */
[--C-:B------:R-:W-:Y:S01]  /*8080*/  @!P2 IMAD.IADD R30, R30, 0x1, -R2.reuse ;  /* 0x000000011e1ea824 */ /* 0x100fe200078e0a02 */
[----:B------:R-:W-:Y:S01]  /*8090*/  ISETP.GT.U32.AND P2, PT, R2, R4, PT ;  /* 0x000000040200720c */ /* 0x000fe20003f44070 */
[----:B------:R-:W-:Y:S01]  /*80a0*/  @!P3 IMAD.IADD R32, R32, 0x1, -R2 ;  /* 0x000000012020b824 */ /* 0x000fe200078e0a02 */
[----:B------:R-:W-:Y:S01]  /*80b0*/  ISETP.GT.U32.AND P6, PT, R2, R31, PT ;  /* 0x0000001f0200720c */ /* 0x000fe20003fc4070 */
[----:B------:R-:W-:Y:S01]  /*80c0*/  @!P0 IMAD.MOV R21, RZ, RZ, -R21 ;  /* 0x000000ffff158224 */ /* 0x000fe200078e0a15 */
[----:B------:R-:W-:Y:S01]  /*80d0*/  ISETP.GE.AND P3, PT, R35, RZ, PT ;  /* 0x000000ff2300720c */ /* 0x000fe20003f66270 */
[----:B------:R-:W-:Y:S01]  /*80e0*/  @!P1 IMAD.MOV R22, RZ, RZ, -R22 ;  /* 0x000000ffff169224 */ /* 0x000fe200078e0a16 */
[----:B------:R-:W-:Y:S02]  /*80f0*/  IABS R35, R40 ;  /* 0x0000002800237213 */ /* 0x000fe40000000000 */
[----:B------:R0:W-:Y:S05]  /*8100*/  STL [R1+0x5ac], R21 ;  /* 0x0005ac1501007387 */ /* 0x0001ea0000100800 */
[--C-:B------:R-:W-:Y:S01]  /*8110*/  @!P2 IMAD.IADD R4, R4, 0x1, -R2.reuse ;  /* 0x000000010404a824 */ /* 0x100fe200078e0a02 */
[----:B------:R-:W-:Y:S01]  /*8120*/  ISETP.GE.AND P2, PT, R36, RZ, PT ;  /* 0x000000ff2400720c */ /* 0x000fe20003f46270 */
[----:B------:R-:W-:Y:S01]  /*8130*/  IMAD.HI.U32 R36, R3, R35, RZ ;  /* 0x0000002303247227 */ /* 0x000fe200078e00ff */
[----:B0-----:R-:W2:Y:S04]  /*8140*/  LDL.LU R21, [R1+0x2cb0] ;  /* 0x002cb00001157983 */ /* 0x001ea80000300800 */
[----:B------:R0:W-:Y:S01]  /*8150*/  STL [R1+0x5a8], R22 ;  /* 0x0005a81601007387 */ /* 0x0001e20000100800 */
[----:B------:R-:W-:-:S02]  /*8160*/  @!P6 IMAD.IADD R31, R31, 0x1, -R2 ;  /* 0x000000011f1fe824 */ /* 0x000fc400078e0a02 */
[----:B0-----:R-:W-:-:S03]  /*8170*/  IMAD.MOV.U32 R22, RZ, RZ, R30 ;  /* 0x000000ffff167224 */ /* 0x001fc600078e001e */
[C---:B------:R-:W-:Y:S02]  /*8180*/  ISETP.GT.U32.AND P0, PT, R2.reuse, R31, PT ;  /* 0x0000001f0200720c */ /* 0x040fe40003f04070 */
[----:B------:R-:W-:Y:S01]  /*8190*/  ISETP.GT.U32.AND P1, PT, R2, R4, PT ;  /* 0x000000040200720c */ /* 0x000fe20003f24070 */
[----:B------:R-:W-:-:S10]  /*81a0*/  @!P5 IMAD.MOV R22, RZ, RZ, -R22 ;  /* 0x000000ffff16d224 */ /* 0x000fd400078e0a16 */
[--C-:B------:R-:W-:Y:S02]  /*81b0*/  @!P0 IMAD.IADD R31, R31, 0x1, -R2.reuse ;  /* 0x000000011f1f8824 */ /* 0x100fe400078e0a02 */
[----:B------:R-:W-:Y:S01]  /*81c0*/  @!P1 IMAD.IADD R4, R4, 0x1, -R2 ;  /* 0x0000000104049824 */ /* 0x000fe200078e0a02 */
[----:B------:R-:W-:Y:S01]  /*81d0*/  ISETP.GE.AND P1, PT, R38, RZ, PT ;  /* 0x000000ff2600720c */ /* 0x000fe20003f26270 */
[----:B------:R-:W-:Y:S02]  /*81e0*/  IMAD.MOV.U32 R38, RZ, RZ, R18 ;  /* 0x000000ffff267224 */ /* 0x000fe400078e0012 */
[----:B------:R-:W-:Y:S02]  /*81f0*/  IMAD.MOV.U32 R18, RZ, RZ, R31 ;  /* 0x000000ffff127224 */ /* 0x000fe400078e001f */
[----:B----4-:R-:W-:Y:S02]  /*8200*/  IMAD.MOV.U32 R30, RZ, RZ, R29 ;  /* 0x000000ffff1e7224 */ /* 0x010fe400078e001d */
[----:B------:R-:W-:-:S02]  /*8210*/  IMAD.MOV R29, RZ, RZ, -R36 ;  /* 0x000000ffff1d7224 */ /* 0x000fc400078e0a24 */
[----:B------:R-:W-:Y:S02]  /*8220*/  IMAD.MOV.U32 R36, RZ, RZ, R17 ;  /* 0x000000ffff247224 */ /* 0x000fe400078e0011 */
[----:B------:R-:W-:Y:S02]  /*8230*/  IMAD.MOV.U32 R17, RZ, RZ, R32 ;  /* 0x000000ffff117224 */ /* 0x000fe400078e0020 */
[----:B------:R-:W4:Y:S02]  /*8240*/  LDL.LU R32, [R1+0xbc] ;  /* 0x0000bc0001207983 */ /* 0x000f240000300800 */
[----:B------:R-:W-:Y:S02]  /*8250*/  @!P4 IMAD.MOV R17, RZ, RZ, -R17 ;  /* 0x000000ffff11c224 */ /* 0x000fe400078e0a11 */
[----:B------:R0:W-:Y:S01]  /*8260*/  STL [R1+0x5a4], R22 ;  /* 0x0005a41601007387 */ /* 0x0001e20000100800 */
[----:B------:R-:W-:-:S03]  /*8270*/  ISETP.GE.AND P4, PT, R37, RZ, PT ;  /* 0x000000ff2500720c */ /* 0x000fc60003f86270 */
[----:B0-----:R-:W2:Y:S04]  /*8280*/  LDL.LU R22, [R1+0x2cac] ;  /* 0x002cac0001167983 */ /* 0x001ea80000300800 */
[----:B------:R0:W-:Y:S04]  /*8290*/  STL [R1+0x5a0], R17 ;  /* 0x0005a01101007387 */ /* 0x0001e80000100800 */
[----:B0-----:R-:W2:Y:S04]  /*82a0*/  LDL.LU R17, [R1+0x2ca8] ;  /* 0x002ca80001117983 */ /* 0x001ea80000300800 */
[----:B------:R-:W3:Y:S04]  /*82b0*/  LDL.LU R37, [R1+0xc4] ;  /* 0x0000c40001257983 */ /* 0x000ee80000300800 */
[----:B------:R-:W2:Y:S01]  /*82c0*/  LDL.LU R31, [R1+0x144] ;  /* 0x00014400011f7983 */ /* 0x000ea20000300800 */
[----:B------:R-:W-:-:S02]  /*82d0*/  ISETP.GT.U32.AND P6, PT, R2, R33, PT ;  /* 0x000000210200720c */ /* 0x000fc40003fc4070 */
[----:B------:R-:W-:-:S05]  /*82e0*/  IABS R127, R39 ;  /* 0x00000027007f7213 */ /* 0x000fca0000000000 */
[----:B------:R-:W-:-:S04]  /*82f0*/  IMAD.MOV.U32 R126, RZ, RZ, R127 ;  /* 0x000000ffff7e7224 */ /* 0x000fc800078e007f */
[----:B------:R-:W-:-:S04]  /*8300*/  IMAD.HI.U32 R127, R3, R126, RZ ;  /* 0x0000007e037f7227 */ /* 0x000fc800078e00ff */
[----:B------:R-:W-:Y:S02]  /*8310*/  @!P6 IMAD.IADD R33, R33, 0x1, -R2 ;  /* 0x000000012121e824 */ /* 0x000fe400078e0a02 */
[----:B------:R-:W-:Y:S01]  /*8320*/  IMAD.MOV R127, RZ, RZ, -R127 ;  /* 0x000000ffff7f7224 */ /* 0x000fe200078e0a7f */
[C---:B------:R-:W-:Y:S02]  /*8330*/  ISETP.GT.U32.AND P5, PT, R2.reuse, R34, PT ;  /* 0x000000220200720c */ /* 0x040fe40003fa4070 */
[C---:B------:R-:W-:Y:S01]  /*8340*/  ISETP.GT.U32.AND P6, PT, R2.reuse, R33, PT ;  /* 0x000000210200720c */ /* 0x040fe20003fc4070 */
[C---:B------:R-:W-:Y:S01]  /*8350*/  IMAD R126, R2.reuse, R127, R126 ;  /* 0x0000007f027e7224 */ /* 0x040fe200078e027e */
[----:B------:R-:W-:Y:S01]  /*8360*/  IABS R127, R41 ;  /* 0x00000029007f7213 */ /* 0x000fe20000000000 */
[----:B------:R-:W-:-:S03]  /*8370*/  IMAD R35, R2, R29, R35 ;  /* 0x0000001d02237224 */ /* 0x000fc600078e0223 */
[----:B------:R-:W-:Y:S01]  /*8380*/  ISETP.GT.U32.AND P0, PT, R2, R126, PT ;  /* 0x0000007e0200720c */ /* 0x000fe20003f04070 */
[----:B------:R-:W-:-:S04]  /*8390*/  IMAD.MOV.U32 R29, RZ, RZ, R127 ;  /* 0x000000ffff1d7224 */ /* 0x000fc800078e007f */
[--C-:B------:R-:W-:Y:S02]  /*83a0*/  @!P5 IMAD.IADD R34, R34, 0x1, -R2.reuse ;  /* 0x000000012222d824 */ /* 0x100fe400078e0a02 */
[----:B------:R-:W-:Y:S01]  /*83b0*/  @!P6 IMAD.IADD R33, R33, 0x1, -R2 ;  /* 0x000000012121e824 */ /* 0x000fe200078e0a02 */
[C---:B------:R-:W-:Y:S01]  /*83c0*/  ISETP.GT.U32.AND P6, PT, R2.reuse, R35, PT ;  /* 0x000000230200720c */ /* 0x040fe20003fc4070 */
[----:B------:R-:W-:Y:S01]  /*83d0*/  @!P3 IMAD.MOV R18, RZ, RZ, -R18 ;  /* 0x000000ffff12b224 */ /* 0x000fe200078e0a12 */
[----:B------:R-:W-:-:S03]  /*83e0*/  ISETP.GT.U32.AND P3, PT, R2, R34, PT ;  /* 0x000000220200720c */ /* 0x000fc60003f64070 */
[----:B------:R-:W-:Y:S01]  /*83f0*/  @!P0 IMAD.IADD R126, R126, 0x1, -R2 ;  /* 0x000000017e7e8824 */ /* 0x000fe200078e0a02 */
[----:B------:R-:W-:Y:S01]  /*8400*/  ISETP.GE.AND P5, PT, R39, RZ, PT ;  /* 0x000000ff2700720c */ /* 0x000fe20003fa6270 */
[----:B------:R-:W-:Y:S01]  /*8410*/  IMAD.MOV.U32 R39, RZ, RZ, R30 ;  /* 0x000000ffff277224 */ /* 0x000fe200078e001e */
[----:B------:R0:W-:Y:S01]  /*8420*/  STL [R1+0x598], R18 ;  /* 0x0005981201007387 */ /* 0x0001e20000100800 */
[----:B------:R-:W-:-:S04]  /*8430*/  ISETP.GE.AND P0, PT, R40, RZ, PT ;  /* 0x000000ff2800720c */ /* 0x000fc80003f06270 */
[--C-:B------:R-:W-:Y:S01]  /*8440*/  @!P6 IMAD.IADD R35, R35, 0x1, -R2.reuse ;  /* 0x000000012323e824 */ /* 0x100fe200078e0a02 */
[----:B0-----:R-:W3:Y:S01]  /*8450*/  LDL.LU R18, [R1+0x2ca4] ;  /* 0x002ca40001127983 */ /* 0x001ee20000300800 */
[----:B------:R-:W-:-:S03]  /*8460*/  @!P3 IMAD.IADD R34, R34, 0x1, -R2 ;  /* 0x000000012222b824 */ /* 0x000fc600078e0a02 */
[----:B------:R-:W-:-:S13]  /*8470*/  ISETP.GT.U32.AND P6, PT, R2, R35, PT ;  /* 0x000000230200720c */ /* 0x000fda0003fc4070 */
[----:B------:R-:W-:Y:S02]  /*8480*/  @!P6 IMAD.IADD R35, R35, 0x1, -R2 ;  /* 0x000000012323e824 */ /* 0x000fe400078e0a02 */
[----:B----4-:R-:W-:Y:S02]  /*8490*/  IMAD.MOV.U32 R127, RZ, RZ, R32 ;  /* 0x000000ffff7f7224 */ /* 0x010fe400078e0020 */
[----:B------:R-:W-:-:S04]  /*84a0*/  IMAD.HI.U32 R32, R3, R29, RZ ;  /* 0x0000001d03207227 */ /* 0x000fc800078e00ff */
[----:B------:R-:W-:-:S04]  /*84b0*/  IMAD.MOV R32, RZ, RZ, -R32 ;  /* 0x000000ffff207224 */ /* 0x000fc800078e0a20 */
[----:B------:R-:W-:Y:S02]  /*84c0*/  IMAD R29, R2, R32, R29 ;  /* 0x00000020021d7224 */ /* 0x000fe400078e021d */
[----:B------:R-:W-:-:S04]  /*84d0*/  IMAD.MOV.U32 R32, RZ, RZ, R4 ;  /* 0x000000ffff207224 */ /* 0x000fc800078e0004 */
[----:B------:R-:W-:Y:S01]  /*84e0*/  @!P2 IMAD.MOV R32, RZ, RZ, -R32 ;  /* 0x000000ffff20a224 */ /* 0x000fe200078e0a20 */
[----:B------:R-:W-:-:S04]  /*84f0*/  ISETP.GT.U32.AND P2, PT, R2, R126, PT ;  /* 0x0000007e0200720c */ /* 0x000fc80003f44070 */
[----:B------:R0:W-:Y:S01]  /*8500*/  STL [R1+0x58c], R32 ;  /* 0x00058c2001007387 */ /* 0x0001e20000100800 */
[----:B------:R-:W-:Y:S01]  /*8510*/  ISETP.GT.U32.AND P3, PT, R2, R29, PT ;  /* 0x0000001d0200720c */ /* 0x000fe20003f64070 */
[----:B0-----:R-:W-:Y:S02]  /*8520*/  IMAD.MOV.U32 R32, RZ, RZ, R39 ;  /* 0x000000ffff207224 */ /* 0x001fe400078e0027 */
[----:B------:R-:W-:Y:S02]  /*8530*/  IMAD.MOV.U32 R39, RZ, RZ, R38 ;  /* 0x000000ffff277224 */ /* 0x000fe400078e0026 */
[----:B------:R-:W-:Y:S02]  /*8540*/  IMAD.MOV.U32 R38, RZ, RZ, R7 ;  /* 0x000000ffff267224 */ /* 0x000fe400078e0007 */
[----:B--2---:R-:W-:Y:S01]  /*8550*/  IMAD.MOV.U32 R40, RZ, RZ, R31 ;  /* 0x000000ffff287224 */ /* 0x004fe200078e001f */
[----:B------:R-:W-:Y:S01]  /*8560*/  IABS R31, R43 ;  /* 0x0000002b001f7213 */ /* 0x000fe20000000000 */
[----:B------:R-:W-:-:S02]  /*8570*/  IMAD.MOV.U32 R7, RZ, RZ, R19 ;  /* 0x000000ffff077224 */ /* 0x000fc400078e0013 */
[----:B------:R-:W-:Y:S02]  /*8580*/  IMAD.MOV.U32 R19, RZ, RZ, R33 ;  /* 0x000000ffff137224 */ /* 0x000fe400078e0021 */
[----:B------:R-:W-:Y:S02]  /*8590*/  IMAD.MOV.U32 R33, RZ, RZ, R15 ;  /* 0x000000ffff217224 */ /* 0x000fe400078e000f */
[----:B------:R-:W-:Y:S02]  /*85a0*/  IMAD.MOV.U32 R15, RZ, RZ, R34 ;  /* 0x000000ffff0f7224 */ /* 0x000fe400078e0022 */
[----:B------:R-:W-:Y:S02]  /*85b0*/  IMAD.MOV.U32 R4, RZ, RZ, R31 ;  /* 0x000000ffff047224 */ /* 0x000fe400078e001f */
[----:B------:R-:W-:Y:S02]  /*85c0*/  @!P4 IMAD.MOV R19, RZ, RZ, -R19 ;  /* 0x000000ffff13c224 */ /* 0x000fe400078e0a13 */
[----:B------:R-:W-:-:S02]  /*85d0*/  @!P2 IMAD.IADD R126, R126, 0x1, -R2 ;  /* 0x000000017e7ea824 */ /* 0x000fc400078e0a02 */
[----:B------:R-:W-:Y:S02]  /*85e0*/  IMAD.MOV.U32 R34, RZ, RZ, R33 ;  /* 0x000000ffff227224 */ /* 0x000fe400078e0021 */
[----:B------:R-:W-:Y:S02]  /*85f0*/  @!P1 IMAD.MOV R15, RZ, RZ, -R15 ;  /* 0x000000ffff0f9224 */ /* 0x000fe400078e0a0f */
[----:B------:R-:W-:Y:S01]  /*8600*/  IMAD.MOV.U32 R33, RZ, RZ, R32 ;  /* 0x000000ffff217224 */ /* 0x000fe200078e0020 */
[----:B------:R0:W-:Y:S01]  /*8610*/  STL [R1+0x588], R19 ;  /* 0x0005881301007387 */ /* 0x0001e20000100800 */
[----:B------:R-:W-:-:S04]  /*8620*/  IMAD.HI.U32 R32, R3, R4, RZ ;  /* 0x0000000403207227 */ /* 0x000fc800078e00ff */
[----:B------:R-:W-:Y:S02]  /*8630*/  @!P5 IMAD.MOV R126, RZ, RZ, -R126 ;  /* 0x000000ffff7ed224 */ /* 0x000fe400078e0a7e */
[----:B------:R-:W-:Y:S01]  /*8640*/  IMAD.MOV R32, RZ, RZ, -R32 ;  /* 0x000000ffff207224 */ /* 0x000fe200078e0a20 */
[----:B0-----:R-:W2:Y:S01]  /*8650*/  LDL.LU R19, [R1+0x2ca0] ;  /* 0x002ca00001137983 */ /* 0x001ea20000300800 */
[----:B------:R-:W-:-:S03]  /*8660*/  @!P3 IMAD.IADD R29, R29, 0x1, -R2 ;  /* 0x000000011d1db824 */ /* 0x000fc600078e0a02 */
[----:B------:R0:W-:Y:S01]  /*8670*/  STL [R1+0x584], R15 ;  /* 0x0005840f01007387 */ /* 0x0001e20000100800 */
[C---:B------:R-:W-:Y:S01]  /*8680*/  IMAD R4, R2.reuse, R32, R4 ;  /* 0x0000002002047224 */ /* 0x040fe200078e0204 */
[----:B------:R-:W-:Y:S02]  /*8690*/  ISETP.GT.U32.AND P5, PT, R2, R29, PT ;  /* 0x0000001d0200720c */ /* 0x000fe40003fa4070 */
[----:B0-----:R-:W4:Y:S04]  /*86a0*/  LDL.LU R15, [R1+0x2c9c] ;  /* 0x002c9c00010f7983 */ /* 0x001f280000300800 */
[----:B------:R3:W-:Y:S02]  /*86b0*/  STL [R1+0x57c], R126 ;  /* 0x00057c7e01007387 */ /* 0x0007e40000100800 */
[----:B---3--:R-:W-:-:S02]  /*86c0*/  IMAD.MOV.U32 R126, RZ, RZ, R37 ;  /* 0x000000ffff7e7224 */ /* 0x008fc400078e0025 */
[----:B------:R-:W-:Y:S02]  /*86d0*/  IMAD.MOV.U32 R37, RZ, RZ, R16 ;  /* 0x000000ffff257224 */ /* 0x000fe400078e0010 */
[----:B------:R-:W-:-:S04]  /*86e0*/  IMAD.MOV.U32 R16, RZ, RZ, R35 ;  /* 0x000000ffff107224 */ /* 0x000fc800078e0023 */
[----:B------:R-:W-:Y:S01]  /*86f0*/  @!P0 IMAD.MOV R16, RZ, RZ, -R16 ;  /* 0x000000ffff108224 */ /* 0x000fe200078e0a10 */
[----:B------:R-:W-:Y:S01]  /*8700*/  ISETP.GT.U32.AND P0, PT, R2, R4, PT ;  /* 0x000000040200720c */ /* 0x000fe20003f04070 */
[--C-:B------:R-:W-:Y:S01]  /*8710*/  @!P5 IMAD.IADD R29, R29, 0x1, -R2.reuse ;  /* 0x000000011d1dd824 */ /* 0x100fe200078e0a02 */
[----:B------:R-:W-:Y:S02]  /*8720*/  IABS R32, R45 ;  /* 0x0000002d00207213 */ /* 0x000fe40000000000 */
[----:B------:R0:W-:Y:S09]  /*8730*/  STL [R1+0x578], R16 ;  /* 0x0005781001007387 */ /* 0x0001f20000100800 */
[----:B------:R-:W-:Y:S01]  /*8740*/  @!P0 IMAD.IADD R4, R4, 0x1, -R2 ;  /* 0x0000000104048824 */ /* 0x000fe200078e0a02 */
[----:B------:R-:W-:Y:S01]  /*8750*/  ISETP.GE.AND P0, PT, R45, RZ, PT ;  /* 0x000000ff2d00720c */ /* 0x000fe20003f06270 */
[----:B------:R-:W-:Y:S01]  /*8760*/  IMAD.MOV.U32 R45, RZ, RZ, R12 ;  /* 0x000000ffff2d7224 */ /* 0x000fe200078e000c */
[----:B0-----:R-:W3:Y:S01]  /*8770*/  LDL.LU R16, [R1+0x2c98] ;  /* 0x002c980001107983 */ /* 0x001ee20000300800 */
[----:B------:R-:W-:-:S03]  /*8780*/  IMAD.MOV.U32 R12, RZ, RZ, R29 ;  /* 0x000000ffff0c7224 */ /* 0x000fc600078e001d */
[----:B------:R-:W2:Y:S01]  /*8790*/  LDL.LU R29, [R1+0xf4] ;  /* 0x0000f400011d7983 */ /* 0x000ea20000300800 */
[----:B------:R-:W-:-:S05]  /*87a0*/  IABS R30, R42 ;  /* 0x0000002a001e7213 */ /* 0x000fca0000000000 */
[----:B------:R-:W-:-:S04]  /*87b0*/  IMAD.HI.U32 R31, R3, R30, RZ ;  /* 0x0000001e031f7227 */ /* 0x000fc800078e00ff */
[----:B------:R-:W-:-:S04]  /*87c0*/  IMAD.MOV R31, RZ, RZ, -R31 ;  /* 0x000000ffff1f7224 */ /* 0x000fc800078e0a1f */
[----:B------:R-:W-:-:S05]  /*87d0*/  IMAD R30, R2, R31, R30 ;  /* 0x0000001f021e7224 */ /* 0x000fca00078e021e */
[----:B------:R-:W-:Y:S02]  /*87e0*/  ISETP.GT.U32.AND P6, PT, R2, R30, PT ;  /* 0x0000001e0200720c */ /* 0x000fe40003fc4070 */
[----:B------:R-:W-:Y:S02]  /*87f0*/  ISETP.GE.AND P3, PT, R44, RZ, PT ;  /* 0x000000ff2c00720c */ /* 0x000fe40003f66270 */
[----:B------:R-:W-:Y:S02]  /*8800*/  IABS R44, R44 ;  /* 0x0000002c002c7213 */ /* 0x000fe40000000000 */
[----:B------:R-:W-:Y:S01]  /*8810*/  ISETP.GE.AND P4, PT, R41, RZ, PT ;  /* 0x000000ff2900720c */ /* 0x000fe20003f86270 */
[----:B------:R-:W-:Y:S02]  /*8820*/  IMAD.MOV.U32 R41, RZ, RZ, R36 ;  /* 0x000000ffff297224 */ /* 0x000fe400078e0024 */
[----:B------:R-:W-:-:S04]  /*8830*/  IMAD.HI.U32 R36, R3, R44, RZ ;  /* 0x0000002c03247227 */ /* 0x000fc800078e00ff */
[----:B------:R-:W-:Y:S01]  /*8840*/  @!P6 IMAD.IADD R30, R30, 0x1, -R2 ;  /* 0x000000011e1ee824 */ /* 0x000fe200078e0a02 */
[----:B------:R-:W-:Y:S01]  /*8850*/  ISETP.GE.AND P1, PT, R42, RZ, PT ;  /* 0x000000ff2a00720c */ /* 0x000fe20003f26270 */
[----:B------:R-:W-:Y:S02]  /*8860*/  IMAD.MOV.U32 R42, RZ, RZ, R33 ;  /* 0x000000ffff2a7224 */ /* 0x000fe400078e0021 */
[----:B------:R-:W-:Y:S01]  /*8870*/  IMAD.HI.U32 R33, R3, R32, RZ ;  /* 0x0000002003217227 */ /* 0x000fe200078e00ff */
[----:B------:R-:W-:-:S03]  /*8880*/  ISETP.GT.U32.AND P6, PT, R2, R30, PT ;  /* 0x0000001e0200720c */ /* 0x000fc60003fc4070 */
[----:B------:R-:W-:Y:S02]  /*8890*/  IMAD.MOV R36, RZ, RZ, -R36 ;  /* 0x000000ffff247224 */ /* 0x000fe400078e0a24 */
[----:B------:R-:W-:Y:S02]  /*88a0*/  IMAD.MOV R35, RZ, RZ, -R33 ;  /* 0x000000ffff237224 */ /* 0x000fe400078e0a21 */
[C---:B------:R-:W-:Y:S02]  /*88b0*/  IMAD R36, R2.reuse, R36, R44 ;  /* 0x0000002402247224 */ /* 0x040fe400078e022c */
[----:B------:R-:W-:-:S03]  /*88c0*/  IMAD R35, R2, R35, R32 ;  /* 0x0000002302237224 */ /* 0x000fc600078e0220 */
[----:B------:R-:W-:Y:S01]  /*88d0*/  ISETP.GT.U32.AND P5, PT, R2, R36, PT ;  /* 0x000000240200720c */ /* 0x000fe20003fa4070 */
[----:B------:R-:W-:Y:S01]  /*88e0*/  @!P6 IMAD.IADD R30, R30, 0x1, -R2 ;  /* 0x000000011e1ee824 */ /* 0x000fe200078e0a02 */
[----:B------:R-:W-:Y:S01]  /*88f0*/  ISETP.GE.AND P2, PT, R43, RZ, PT ;  /* 0x000000ff2b00720c */ /* 0x000fe20003f46270 */
[----:B------:R-:W-:Y:S01]  /*8900*/  IMAD.MOV.U32 R43, RZ, RZ, R34 ;  /* 0x000000ffff2b7224 */ /* 0x000fe200078e0022 */
[----:B------:R-:W-:Y:S02]  /*8910*/  ISETP.GT.U32.AND P6, PT, R2, R35, PT ;  /* 0x000000230200720c */ /* 0x000fe40003fc4070 */
[----:B------:R-:W-:Y:S02]  /*8920*/  IABS R34, R47 ;  /* 0x0000002f00227213 */ /* 0x000fe40000000000 */
[----:B------:R-:W-:Y:S01]  /*8930*/  IABS R31, R46 ;  /* 0x0000002e001f7213 */ /* 0x000fe20000000000 */
[----:B------:R-:W-:Y:S02]  /*8940*/  IMAD.MOV.U32 R44, RZ, RZ, R37 ;  /* 0x000000ffff2c7224 */ /* 0x000fe400078e0025 */
[----:B------:R-:W-:Y:S01]  /*8950*/  IMAD.HI.U32 R37, R3, R34, RZ ;  /* 0x0000002203257227 */ /* 0x000fe200078e00ff */
[----:B------:R-:W-:-:S03]  /*8960*/  IABS R33, R48 ;  /* 0x0000003000217213 */ /* 0x000fc60000000000 */
[----:B------:R-:W-:-:S04]  /*8970*/  IMAD.HI.U32 R32, R3, R31, RZ ;  /* 0x0000001f03207227 */ /* 0x000fc800078e00ff */
[----:B------:R-:W-:Y:S01]  /*8980*/  @!P5 IMAD.IADD R36, R36, 0x1, -R2 ;  /* 0x000000012424d824 */ /* 0x000fe200078e0a02 */
[C---:B------:R-:W-:Y:S01]  /*8990*/  ISETP.GT.U32.AND P5, PT, R2.reuse, R4, PT ;  /* 0x000000040200720c */ /* 0x040fe20003fa4070 */
[----:B------:R-:W-:Y:S02]  /*89a0*/  IMAD.MOV R37, RZ, RZ, -R37 ;  /* 0x000000ffff257224 */ /* 0x000fe400078e0a25 */
[----:B------:R-:W-:Y:S02]  /*89b0*/  IMAD.MOV R32, RZ, RZ, -R32 ;  /* 0x000000ffff207224 */ /* 0x000fe400078e0a20 */
[----:B------:R-:W-:Y:S01]  /*89c0*/  @!P6 IMAD.IADD R35, R35, 0x1, -R2 ;  /* 0x000000012323e824 */ /* 0x000fe200078e0a02 */
[C---:B------:R-:W-:Y:S01]  /*89d0*/  ISETP.GT.U32.AND P6, PT, R2.reuse, R36, PT ;  /* 0x000000240200720c */ /* 0x040fe20003fc4070 */
[C---:B------:R-:W-:Y:S02]  /*89e0*/  IMAD R34, R2.reuse, R37, R34 ;  /* 0x0000002502227224 */ /* 0x040fe400078e0222 */
[----:B------:R-:W-:-:S02]  /*89f0*/  IMAD R31, R2, R32, R31 ;  /* 0x00000020021f7224 */ /* 0x000fc400078e021f */
[----:B------:R-:W-:-:S04]  /*8a00*/  IMAD.HI.U32 R37, R3, R33, RZ ;  /* 0x0000002103257227 */ /* 0x000fc800078e00ff */
[----:B------:R-:W-:Y:S02]  /*8a10*/  IMAD.MOV R37, RZ, RZ, -R37 ;  /* 0x000000ffff257224 */ /* 0x000fe400078e0a25 */
[----:B------:R-:W-:Y:S01]  /*8a20*/  @!P1 IMAD.MOV R30, RZ, RZ, -R30 ;  /* 0x000000ffff1e9224 */ /* 0x000fe200078e0a1e */
[C---:B------:R-:W-:Y:S01]  /*8a30*/  ISETP.GT.U32.AND P1, PT, R2.reuse, R31, PT ;  /* 0x0000001f0200720c */ /* 0x040fe20003f24070 */
[----:B------:R-:W-:Y:S02]  /*8a40*/  IMAD R33, R2, R37, R33 ;  /* 0x0000002502217224 */ /* 0x000fe400078e0221 */
[----:B------:R-:W-:Y:S01]  /*8a50*/  @!P5 IMAD.IADD R4, R4, 0x1, -R2 ;  /* 0x000000010404d824 */ /* 0x000fe200078e0a02 */
[C---:B------:R-:W-:Y:S01]  /*8a60*/  ISETP.GT.U32.AND P5, PT, R2.reuse, R34, PT ;  /* 0x000000220200720c */ /* 0x040fe20003fa4070 */
[----:B------:R-:W-:Y:S01]  /*8a70*/  @!P4 IMAD.MOV R12, RZ, RZ, -R12 ;  /* 0x000000ffff0cc224 */ /* 0x000fe200078e0a0c */
[----:B------:R-:W-:Y:S01]  /*8a80*/  ISETP.GT.U32.AND P4, PT, R2, R35, PT ;  /* 0x000000230200720c */ /* 0x000fe20003f84070 */
[----:B------:R-:W-:Y:S01]  /*8a90*/  @!P6 IMAD.IADD R36, R36, 0x1, -R2 ;  /* 0x000000012424e824 */ /* 0x000fe200078e0a02 */
[----:B------:R-:W-:-:S02]  /*8aa0*/  ISETP.GT.U32.AND P6, PT, R2, R33, PT ;  /* 0x000000210200720c */ /* 0x000fc40003fc4070 */
[----:B------:R-:W-:Y:S01]  /*8ab0*/  IABS R32, R49 ;  /* 0x0000003100207213 */ /* 0x000fe20000000000 */
[----:B------:R0:W-:Y:S02]  /*8ac0*/  STL [R1+0x570], R12 ;  /* 0x0005700c01007387 */ /* 0x0001e40000100800 */
[----:B------:R-:W-:Y:S01]  /*8ad0*/  @!P1 IMAD.IADD R31, R31, 0x1, -R2 ;  /* 0x000000011f1f9824 */ /* 0x000fe200078e0a02 */
[----:B------:R-:W-:Y:S01]  /*8ae0*/  ISETP.GE.AND P1, PT, R47, RZ, PT ;  /* 0x000000ff2f00720c */ /* 0x000fe20003f26270 */
[----:B------:R-:W-:Y:S02]  /*8af0*/  IMAD.MOV.U32 R47, RZ, RZ, R13 ;  /* 0x000000ffff2f7224 */ /* 0x000fe400078e000d */
[----:B------:R-:W-:Y:S02]  /*8b00*/  IMAD.MOV.U32 R13, RZ, RZ, R4 ;  /* 0x000000ffff0d7224 */ /* 0x000fe400078e0004 */
[--C-:B------:R-:W-:Y:S01]  /*8b10*/  @!P5 IMAD.IADD R34, R34, 0x1, -R2.reuse ;  /* 0x000000012222d824 */ /* 0x100fe200078e0a02 */
[----:B0-----:R-:W3:Y:S01]  /*8b20*/  LDL.LU R12, [R1+0x2c94] ;  /* 0x002c9400010c7983 */ /* 0x001ee20000300800 */
[----:B------:R-:W-:-:S03]  /*8b30*/  @!P4 IMAD.IADD R35, R35, 0x1, -R2 ;  /* 0x000000012323c824 */ /* 0x000fc600078e0a02 */
[----:B------:R0:W-:Y:S01]  /*8b40*/  STL [R1+0x56c], R30 ;  /* 0x00056c1e01007387 */ /* 0x0001e20000100800 */
[----:B------:R-:W-:Y:S01]  /*8b50*/  @!P2 IMAD.MOV R13, RZ, RZ, -R13 ;  /* 0x000000ffff0da224 */ /* 0x000fe200078e0a0d */
[----:B------:R-:W-:Y:S01]  /*8b60*/  ISETP.GE.AND P4, PT, R46, RZ, PT ;  /* 0x000000ff2e00720c */ /* 0x000fe20003f86270 */
[----:B------:R-:W-:Y:S02]  /*8b70*/  IMAD.MOV.U32 R4, RZ, RZ, R14 ;  /* 0x000000ffff047224 */ /* 0x000fe400078e000e */
[----:B------:R-:W-:Y:S01]  /*8b80*/  @!P6 IMAD.IADD R33, R33, 0x1, -R2 ;  /* 0x000000012121e824 */ /* 0x000fe200078e0a02 */
[----:B------:R-:W-:Y:S01]  /*8b90*/  ISETP.GT.U32.AND P6, PT, R2, R34, PT ;  /* 0x000000220200720c */ /* 0x000fe20003fc4070 */
[----:B0-----:R-:W-:Y:S01]  /*8ba0*/  IMAD.HI.U32 R30, R3, R32, RZ ;  /* 0x00000020031e7227 */ /* 0x001fe200078e00ff */
[----:B------:R0:W-:Y:S03]  /*8bb0*/  STL [R1+0x564], R13 ;  /* 0x0005640d01007387 */ /* 0x0001e60000100800 */
[----:B------:R-:W-:-:S02]  /*8bc0*/  IMAD.MOV R30, RZ, RZ, -R30 ;  /* 0x000000ffff1e7224 */ /* 0x000fc400078e0a1e */
[----:B------:R-:W-:Y:S02]  /*8bd0*/  IMAD.MOV.U32 R14, RZ, RZ, R36 ;  /* 0x000000ffff0e7224 */ /* 0x000fe400078e0024 */
[----:B------:R-:W-:Y:S02]  /*8be0*/  IMAD.MOV.U32 R36, RZ, RZ, R47 ;  /* 0x000000ffff247224 */ /* 0x000fe400078e002f */
[----:B------:R-:W-:Y:S01]  /*8bf0*/  IMAD.MOV.U32 R47, RZ, RZ, R38 ;  /* 0x000000ffff2f7224 */ /* 0x000fe200078e0026 */
[----:B0-----:R-:W3:Y:S01]  /*8c00*/  LDL.LU R13, [R1+0x2c90] ;  /* 0x002c9000010d7983 */ /* 0x001ee20000300800 */
[----:B------:R-:W-:Y:S02]  /*8c10*/  IMAD.MOV.U32 R38, RZ, RZ, R8 ;  /* 0x000000ffff267224 */ /* 0x000fe400078e0008 */
[----:B------:R-:W-:Y:S02]  /*8c20*/  IMAD R32, R2, R30, R32 ;  /* 0x0000001e02207224 */ /* 0x000fe400078e0220 */
[----:B------:R-:W-:-:S02]  /*8c30*/  IMAD.MOV.U32 R8, RZ, RZ, R35 ;  /* 0x000000ffff087224 */ /* 0x000fc400078e0023 */
[----:B------:R-:W4:Y:S01]  /*8c40*/  LDL.LU R35, [R1+0x234] ;  /* 0x0002340001237983 */ /* 0x000f220000300800 */
[C---:B------:R-:W-:Y:S01]  /*8c50*/  ISETP.GT.U32.AND P5, PT, R2.reuse, R31, PT ;  /* 0x0000001f0200720c */ /* 0x040fe20003fa4070 */
[----:B------:R-:W-:Y:S01]  /*8c60*/  @!P0 IMAD.MOV R8, RZ, RZ, -R8 ;  /* 0x000000ffff088224 */ /* 0x000fe200078e0a08 */
[----:B------:R-:W-:Y:S01]  /*8c70*/  ISETP.GT.U32.AND P0, PT, R2, R32, PT ;  /* 0x000000200200720c */ /* 0x000fe20003f04070 */
[----:B------:R-:W-:Y:S01]  /*8c80*/  @!P6 IMAD.IADD R34, R34, 0x1, -R2 ;  /* 0x000000012222e824 */ /* 0x000fe200078e0a02 */
[----:B------:R-:W-:-:S09]  /*8c90*/  IABS R30, R51 ;  /* 0x00000033001e7213 */ /* 0x000fd20000000000 */
[--C-:B------:R-:W-:Y:S02]  /*8ca0*/  @!P5 IMAD.IADD R31, R31, 0x1, -R2.reuse ;  /* 0x000000011f1fd824 */ /* 0x100fe400078e0a02 */
[----:B------:R-:W-:Y:S01]  /*8cb0*/  @!P0 IMAD.IADD R32, R32, 0x1, -R2 ;  /* 0x0000000120208824 */ /* 0x000fe200078e0a02 */
[----:B------:R-:W-:Y:S01]  /*8cc0*/  ISETP.GE.AND P0, PT, R51, RZ, PT ;  /* 0x000000ff3300720c */ /* 0x000fe20003f06270 */
[----:B------:R-:W-:Y:S02]  /*8cd0*/  IMAD.MOV.U32 R51, RZ, RZ, R9 ;  /* 0x000000ffff337224 */ /* 0x000fe400078e0009 */
[----:B------:R-:W-:Y:S01]  /*8ce0*/  IMAD.MOV.U32 R9, RZ, RZ, R31 ;  /* 0x000000ffff097224 */ /* 0x000fe200078e001f */
[C---:B------:R-:W-:Y:S01]  /*8cf0*/  ISETP.GT.U32.AND P2, PT, R2.reuse, R33, PT ;  /* 0x000000210200720c */ /* 0x040fe20003f44070 */
[----:B------:R-:W-:Y:S02]  /*8d00*/  @!P1 IMAD.MOV R34, RZ, RZ, -R34 ;  /* 0x000000ffff229224 */ /* 0x000fe400078e0a22 */
[----:B------:R-:W-:Y:S01]  /*8d10*/  @!P4 IMAD.MOV R9, RZ, RZ, -R9 ;  /* 0x000000ffff09c224 */ /* 0x000fe200078e0a09 */
[----:B------:R-:W-:Y:S01]  /*8d20*/  ISETP.GT.U32.AND P4, PT, R2, R32, PT ;  /* 0x000000200200720c */ /* 0x000fe20003f84070 */
[----:B------:R-:W-:Y:S01]  /*8d30*/  @!P3 IMAD.MOV R14, RZ, RZ, -R14 ;  /* 0x000000ffff0eb224 */ /* 0x000fe200078e0a0e */
[----:B------:R-:W-:-:S02]  /*8d40*/  ISETP.GE.AND P3, PT, R48, RZ, PT ;  /* 0x000000ff3000720c */ /* 0x000fc40003f66270 */
[----:B------:R-:W-:Y:S02]  /*8d50*/  ISETP.GE.AND P5, PT, R49, RZ, PT ;  /* 0x000000ff3100720c */ /* 0x000fe40003fa6270 */
[----:B------:R0:W-:Y:S03]  /*8d60*/  STL [R1+0x560], R14 ;  /* 0x0005600e01007387 */ /* 0x0001e60000100800 */
[----:B------:R-:W-:Y:S01]  /*8d70*/  @!P2 IMAD.IADD R33, R33, 0x1, -R2 ;  /* 0x000000012121a824 */ /* 0x000fe200078e0a02 */
[----:B------:R-:W-:-:S03]  /*8d80*/  ISETP.GE.AND P2, PT, R50, RZ, PT ;  /* 0x000000ff3200720c */ /* 0x000fc60003f46270 */
[----:B------:R-:W-:Y:S01]  /*8d90*/  @!P4 IMAD.IADD R32, R32, 0x1, -R2 ;  /* 0x000000012020c824 */ /* 0x000fe200078e0a02 */
[----:B0-----:R-:W3:Y:S04]  /*8da0*/  LDL.LU R14, [R1+0x2c8c] ;  /* 0x002c8c00010e7983 */ /* 0x001ee80000300800 */
[----:B------:R0:W-:Y:S04]  /*8db0*/  STL [R1+0x55c], R8 ;  /* 0x00055c0801007387 */ /* 0x0001e80000100800 */
[----:B0-----:R-:W3:Y:S04]  /*8dc0*/  LDL.LU R8, [R1+0x2c88] ;  /* 0x002c880001087983 */ /* 0x001ee80000300800 */
[----:B------:R0:W-:Y:S04]  /*8dd0*/  STL [R1+0x550], R9 ;  /* 0x0005500901007387 */ /* 0x0001e80000100800 */
[----:B0-----:R-:W3:Y:S04]  /*8de0*/  LDL.LU R9, [R1+0x2c84] ;  /* 0x002c840001097983 */ /* 0x001ee80000300800 */
[----:B------:R0:W-:Y:S02]  /*8df0*/  STL [R1+0x54c], R34 ;  /* 0x00054c2201007387 */ /* 0x0001e40000100800 */
[----:B0-----:R-:W-:-:S04]  /*8e00*/  IMAD.MOV.U32 R34, RZ, RZ, R33 ;  /* 0x000000ffff227224 */ /* 0x001fc800078e0021 */
[----:B------:R-:W-:-:S05]  /*8e10*/  @!P3 IMAD.MOV R34, RZ, RZ, -R34 ;  /* 0x000000ffff22b224 */ /* 0x000fca00078e0a22 */
[----:B------:R-:W-:Y:S01]  /*8e20*/  STL [R1+0x544], R34 ;  /* 0x0005442201007387 */ /* 0x000fe20000100800 */
[----:B--2---:R-:W-:Y:S01]  /*8e30*/  IMAD.MOV.U32 R37, RZ, RZ, R29 ;  /* 0x000000ffff257224 */ /* 0x004fe200078e001d */
[----:B------:R-:W-:-:S03]  /*8e40*/  IABS R29, R50 ;  /* 0x00000032001d7213 */ /* 0x000fc60000000000 */
[----:B------:R-:W-:Y:S02]  /*8e50*/  IMAD.MOV.U32 R46, RZ, RZ, R37 ;  /* 0x000000ffff2e7224 */ /* 0x000fe400078e0025 */
[----:B------:R-:W-:-:S04]  /*8e60*/  IMAD.HI.U32 R37, R3, R29, RZ ;  /* 0x0000001d03257227 */ /* 0x000fc800078e00ff */
[----:B------:R-:W-:-:S04]  /*8e70*/  IMAD.MOV R37, RZ, RZ, -R37 ;  /* 0x000000ffff257224 */ /* 0x000fc800078e0a25 */
[----:B------:R-:W-:-:S05]  /*8e80*/  IMAD R29, R2, R37, R29 ;  /* 0x00000025021d7224 */ /* 0x000fca00078e021d */
[----:B------:R-:W-:-:S13]  /*8e90*/  ISETP.GT.U32.AND P6, PT, R2, R29, PT ;  /* 0x0000001d0200720c */ /* 0x000fda0003fc4070 */
[----:B------:R-:W-:-:S05]  /*8ea0*/  @!P6 IMAD.IADD R29, R29, 0x1, -R2 ;  /* 0x000000011d1de824 */ /* 0x000fca00078e0a02 */
[----:B------:R-:W-:Y:S01]  /*8eb0*/  ISETP.GT.U32.AND P1, PT, R2, R29, PT ;  /* 0x0000001d0200720c */ /* 0x000fe20003f24070 */
[----:B------:R-:W-:Y:S01]  /*8ec0*/  IMAD.MOV.U32 R50, RZ, RZ, R36 ;  /* 0x000000ffff327224 */ /* 0x000fe200078e0024 */
[----:B------:R-:W-:-:S11]  /*8ed0*/  IABS R36, R53 ;  /* 0x0000003500247213 */ /* 0x000fd60000000000 */
[----:B------:R-:W-:Y:S01]  /*8ee0*/  @!P1 IMAD.IADD R29, R29, 0x1, -R2 ;  /* 0x000000011d1d9824 */ /* 0x000fe200078e0a02 */
[----:B------:R-:W-:Y:S01]  /*8ef0*/  ISETP.GE.AND P1, PT, R53, RZ, PT ;  /* 0x000000ff3500720c */ /* 0x000fe20003f26270 */
[----:B------:R-:W-:-:S04]  /*8f00*/  IMAD.MOV.U32 R53, RZ, RZ, R32 ;  /* 0x000000ffff357224 */ /* 0x000fc800078e0020 */
[----:B------:R-:W-:-:S05]  /*8f10*/  @!P5 IMAD.MOV R53, RZ, RZ, -R53 ;  /* 0x000000ffff35d224 */ /* 0x000fca00078e0a35 */
[----:B------:R0:W-:Y:S02]  /*8f20*/  STL [R1+0x538], R53 ;  /* 0x0005383501007387 */ /* 0x0001e40000100800 */
[----:B0-----:R-:W-:Y:S02]  /*8f30*/  IMAD.MOV.U32 R53, RZ, RZ, R50 ;  /* 0x000000ffff357224 */ /* 0x001fe400078e0032 */
[----:B------:R-:W-:Y:S02]  /*8f40*/  IMAD.MOV.U32 R50, RZ, RZ, R45 ;  /* 0x000000ffff327224 */ /* 0x000fe400078e002d */
[----:B------:R-:W-:Y:S02]  /*8f50*/  IMAD.MOV.U32 R45, RZ, RZ, R43 ;  /* 0x000000ffff2d7224 */ /* 0x000fe400078e002b */
[----:B------:R-:W-:Y:S02]  /*8f60*/  IMAD.MOV.U32 R43, RZ, RZ, R10 ;  /* 0x000000ffff2b7224 */ /* 0x000fe400078e000a */
[----:B------:R-:W-:-:S02]  /*8f70*/  IMAD.MOV.U32 R10, RZ, RZ, R29 ;  /* 0x000000ffff0a7224 */ /* 0x000fc400078e001d */
[----:B------:R-:W2:Y:S01]  /*8f80*/  LDL.LU R29, [R1+0x8c] ;  /* 0x00008c00011d7983 */ /* 0x000ea20000300800 */
[----:B------:R-:W-:Y:S02]  /*8f90*/  IMAD.MOV.U32 R49, RZ, RZ, R4 ;  /* 0x000000ffff317224 */ /* 0x000fe400078e0004 */
[----:B------:R-:W-:-:S04]  /*8fa0*/  IMAD.HI.U32 R4, R3, R30, RZ ;  /* 0x0000001e03047227 */ /* 0x000fc800078e00ff */
[----:B------:R-:W-:-:S04]  /*8fb0*/  IMAD.MOV R4, RZ, RZ, -R4 ;  /* 0x000000ffff047224 */ /* 0x000fc800078e0a04 */
[----:B------:R-:W-:Y:S02]  /*8fc0*/  IMAD R37, R2, R4, R30 ;  /* 0x0000000402257224 */ /* 0x000fe400078e021e */
[----:B------:R-:W-:-:S03]  /*8fd0*/  IMAD.HI.U32 R31, R3, R36, RZ ;  /* 0x00000024031f7227 */ /* 0x000fc600078e00ff */
[----:B------:R-:W-:Y:S01]  /*8fe0*/  ISETP.GT.U32.AND P6, PT, R2, R37, PT ;  /* 0x000000250200720c */ /* 0x000fe20003fc4070 */
[----:B------:R-:W-:Y:S01]  /*8ff0*/  IMAD.MOV R31, RZ, RZ, -R31 ;  /* 0x000000ffff1f7224 */ /* 0x000fe200078e0a1f */
[----:B------:R-:W-:-:S03]  /*9000*/  IABS R30, R54 ;  /* 0x00000036001e7213 */ /* 0x000fc60000000000 */
[----:B------:R-:W-:Y:S02]  /*9010*/  IMAD R31, R2, R31, R36 ;  /* 0x0000001f021f7224 */ /* 0x000fe400078e0224 */
[----:B------:R-:W-:-:S06]  /*9020*/  IMAD.HI.U32 R33, R3, R30, RZ ;  /* 0x0000001e03217227 */ /* 0x000fcc00078e00ff */
[----:B------:R-:W-:Y:S01]  /*9030*/  @!P6 IMAD.IADD R37, R37, 0x1, -R2 ;  /* 0x000000012525e824 */ /* 0x000fe200078e0a02 */
[----:B------:R-:W-:Y:S01]  /*9040*/  ISETP.GT.U32.AND P6, PT, R2, R31, PT ;  /* 0x0000001f0200720c */ /* 0x000fe20003fc4070 */
[----:B------:R-:W-:Y:S02]  /*9050*/  IMAD.MOV R33, RZ, RZ, -R33 ;  /* 0x000000ffff217224 */ /* 0x000fe400078e0a21 */
[----:B----4-:R-:W-:Y:S01]  /*9060*/  IMAD.MOV.U32 R48, RZ, RZ, R35 ;  /* 0x000000ffff307224 */ /* 0x010fe200078e0023 */
[----:B------:R-:W-:-:S05]  /*9070*/  IABS R35, R52 ;  /* 0x0000003400237213 */ /* 0x000fca0000000000 */
[----:B------:R-:W-:-:S04]  /*9080*/  IMAD.HI.U32 R4, R3, R35, RZ ;  /* 0x0000002303047227 */ /* 0x000fc800078e00ff */
[----:B------:R-:W-:-:S04]  /*9090*/  IMAD.MOV R4, RZ, RZ, -R4 ;  /* 0x000000ffff047224 */ /* 0x000fc800078e0a04 */
[----:B------:R-:W-:-:S05]  /*90a0*/  IMAD R4, R2, R4, R35 ;  /* 0x0000000402047224 */ /* 0x000fca00078e0223 */
[C---:B------:R-:W-:Y:S01]  /*90b0*/  ISETP.GT.U32.AND P4, PT, R2.reuse, R4, PT ;  /* 0x000000040200720c */ /* 0x040fe20003f84070 */
[----:B------:R-:W-:Y:S01]  /*90c0*/  IMAD R36, R2, R33, R30 ;  /* 0x0000002102247224 */ /* 0x000fe200078e021e */
[----:B------:R-:W-:Y:S01]  /*90d0*/  IABS R33, R55 ;  /* 0x0000003700217213 */ /* 0x000fe20000000000 */
[----:B------:R-:W-:-:S04]  /*90e0*/  @!P6 IMAD.IADD R31, R31, 0x1, -R2 ;  /* 0x000000011f1fe824 */ /* 0x000fc800078e0a02 */
[----:B------:R-:W-:-:S06]  /*90f0*/  IMAD.HI.U32 R32, R3, R33, RZ ;  /* 0x0000002103207227 */ /* 0x000fcc00078e00ff */
[----:B------:R-:W-:Y:S01]  /*9100*/  @!P4 IMAD.IADD R4, R4, 0x1, -R2 ;  /* 0x000000010404c824 */ /* 0x000fe200078e0a02 */
[----:B------:R-:W-:-:S04]  /*9110*/  ISETP.GT.U32.AND P4, PT, R2, R37, PT ;  /* 0x000000250200720c */ /* 0x000fc80003f84070 */
[----:B------:R-:W-:Y:S01]  /*9120*/  ISETP.GT.U32.AND P6, PT, R2, R4, PT ;  /* 0x000000040200720c */ /* 0x000fe20003fc4070 */
[----:B------:R-:W-:Y:S01]  /*9130*/  IMAD.MOV R32, RZ, RZ, -R32 ;  /* 0x000000ffff207224 */ /* 0x000fe200078e0a20 */
[----:B------:R-:W-:Y:S02]  /*9140*/  IABS R30, R56 ;  /* 0x00000038001e7213 */ /* 0x000fe40000000000 */
[----:B------:R-:W-:Y:S01]  /*9150*/  ISETP.GE.AND P3, PT, R52, RZ, PT ;  /* 0x000000ff3400720c */ /* 0x000fe20003f66270 */
[----:B------:R-:W-:Y:S02]  /*9160*/  IMAD.MOV.U32 R52, RZ, RZ, R51 ;  /* 0x000000ffff347224 */ /* 0x000fe400078e0033 */
[----:B------:R-:W-:Y:S02]  /*9170*/  IMAD.MOV.U32 R51, RZ, RZ, R48 ;  /* 0x000000ffff337224 */ /* 0x000fe400078e0030 */
[----:B------:R-:W-:Y:S02]  /*9180*/  IMAD R32, R2, R32, R33 ;  /* 0x0000002002207224 */ /* 0x000fe400078e0221 */
[----:B------:R-:W-:-:S02]  /*9190*/  IMAD.MOV.U32 R48, RZ, RZ, R38 ;  /* 0x000000ffff307224 */ /* 0x000fc400078e0026 */
[----:B------:R-:W-:Y:S01]  /*91a0*/  IMAD.HI.U32 R38, R3, R30, RZ ;  /* 0x0000001e03267227 */ /* 0x000fe200078e00ff */
[----:B------:R-:W-:-:S03]  /*91b0*/  IABS R35, R57 ;  /* 0x0000003900237213 */ /* 0x000fc60000000000 */
[--C-:B------:R-:W-:Y:S01]  /*91c0*/  @!P6 IMAD.IADD R4, R4, 0x1, -R2.reuse ;  /* 0x000000010404e824 */ /* 0x100fe200078e0a02 */
[----:B------:R-:W-:Y:S01]  /*91d0*/  ISETP.GT.U32.AND P6, PT, R2, R32, PT ;  /* 0x000000200200720c */ /* 0x000fe20003fc4070 */
[----:B------:R-:W-:Y:S01]  /*91e0*/  @!P4 IMAD.IADD R37, R37, 0x1, -R2 ;  /* 0x000000012525c824 */ /* 0x000fe200078e0a02 */
[----:B------:R-:W-:Y:S01]  /*91f0*/  ISETP.GE.AND P4, PT, R54, RZ, PT ;  /* 0x000000ff3600720c */ /* 0x000fe20003f86270 */
[----:B------:R-:W-:Y:S02]  /*9200*/  IMAD.MOV R38, RZ, RZ, -R38 ;  /* 0x000000ffff267224 */ /* 0x000fe400078e0a26 */
[----:B------:R-:W-:Y:S02]  /*9210*/  IMAD.MOV.U32 R54, RZ, RZ, R11 ;  /* 0x000000ffff367224 */ /* 0x000fe400078e000b */
[----:B------:R-:W-:Y:S02]  /*9220*/  IMAD.MOV.U32 R11, RZ, RZ, R37 ;  /* 0x000000ffff0b7224 */ /* 0x000fe400078e0025 */
[----:B------:R-:W-:-:S02]  /*9230*/  @!P2 IMAD.MOV R10, RZ, RZ, -R10 ;  /* 0x000000ffff0aa224 */ /* 0x000fc400078e0a0a */
[----:B------:R-:W-:Y:S02]  /*9240*/  IMAD R30, R2, R38, R30 ;  /* 0x00000026021e7224 */ /* 0x000fe400078e021e */
[----:B------:R-:W-:Y:S01]  /*9250*/  @!P0 IMAD.MOV R11, RZ, RZ, -R11 ;  /* 0x000000ffff0b8224 */ /* 0x000fe200078e0a0b */
[----:B------:R0:W-:Y:S01]  /*9260*/  STL [R1+0x534], R10 ;  /* 0x0005340a01007387 */ /* 0x0001e20000100800 */
[----:B------:R-:W-:Y:S01]  /*9270*/  @!P6 IMAD.IADD R32, R32, 0x1, -R2 ;  /* 0x000000012020e824 */ /* 0x000fe200078e0a02 */
[----:B------:R-:W-:Y:S02]  /*9280*/  ISETP.GE.AND P6, PT, R56, RZ, PT ;  /* 0x000000ff3800720c */ /* 0x000fe40003fc6270 */
[----:B0-----:R-:W4:Y:S04]  /*9290*/  LDL.LU R10, [R1+0x2c80] ;  /* 0x002c8000010a7983 */ /* 0x001f280000300800 */
[----:B------:R-:W3:Y:S04]  /*92a0*/  LDL.LU R37, [R1+0x238] ;  /* 0x0002380001257983 */ /* 0x000ee80000300800 */
[----:B------:R0:W-:Y:S04]  /*92b0*/  STL [R1+0x528], R11 ;  /* 0x0005280b01007387 */ /* 0x0001e80000100800 */
[----:B0-----:R-:W4:Y:S04]  /*92c0*/  LDL.LU R11, [R1+0x2c7c] ;  /* 0x002c7c00010b7983 */ /* 0x001f280000300800 */
[----:B------:R-:W4:Y:S01]  /*92d0*/  LDL.LU R56, [R1+0x10] ;  /* 0x0000100001387983 */ /* 0x000f220000300800 */
[----:B--2---:R-:W-:-:S02]  /*92e0*/  IMAD.MOV.U32 R38, RZ, RZ, R29 ;  /* 0x000000ffff267224 */ /* 0x004fc400078e001d */
[----:B------:R-:W-:-:S04]  /*92f0*/  IMAD.HI.U32 R29, R3, R35, RZ ;  /* 0x00000023031d7227 */ /* 0x000fc800078e00ff */
[----:B------:R-:W-:-:S04]  /*9300*/  IMAD.MOV R29, RZ, RZ, -R29 ;  /* 0x000000ffff1d7224 */ /* 0x000fc800078e0a1d */
[C---:B------:R-:W-:Y:S02]  /*9310*/  IMAD R29, R2.reuse, R29, R35 ;  /* 0x0000001d021d7224 */ /* 0x040fe400078e0223 */
[----:B------:R-:W2:Y:S01]  /*9320*/  LDL.LU R35, [R1+0x4] ;  /* 0x0000040001237983 */ /* 0x000ea20000300800 */
[----:B------:R-:W-:Y:S02]  /*9330*/  ISETP.GT.U32.AND P2, PT, R2, R36, PT ;  /* 0x000000240200720c */ /* 0x000fe40003f44070 */
[----:B------:R-:W-:-:S05]  /*9340*/  IABS R34, R58 ;  /* 0x0000003a00227213 */ /* 0x000fca0000000000 */
[----:B------:R-:W-:-:S04]  /*9350*/  IMAD.HI.U32 R33, R3, R34, RZ ;  /* 0x0000002203217227 */ /* 0x000fc800078e00ff */
[----:B------:R-:W-:Y:S02]  /*9360*/  IMAD.MOV R33, RZ, RZ, -R33 ;  /* 0x000000ffff217224 */ /* 0x000fe400078e0a21 */
[----:B------:R-:W-:Y:S01]  /*9370*/  @!P2 IMAD.IADD R36, R36, 0x1, -R2 ;  /* 0x000000012424a824 */ /* 0x000fe200078e0a02 */
[C---:B------:R-:W-:Y:S01]  /*9380*/  ISETP.GT.U32.AND P5, PT, R2.reuse, R31, PT ;  /* 0x0000001f0200720c */ /* 0x040fe20003fa4070 */
[C---:B------:R-:W-:Y:S02]  /*9390*/  IMAD R33, R2.reuse, R33, R34 ;  /* 0x0000002102217224 */ /* 0x040fe400078e0222 */
[----:B------:R-:W-:Y:S01]  /*93a0*/  IMAD.MOV.U32 R34, RZ, RZ, R4 ;  /* 0x000000ffff227224 */ /* 0x000fe200078e0004 */
[----:B------:R-:W-:-:S03]  /*93b0*/  ISETP.GT.U32.AND P2, PT, R2, R36, PT ;  /* 0x000000240200720c */ /* 0x000fc60003f44070 */
[----:B------:R-:W-:Y:S01]  /*93c0*/  @!P3 IMAD.MOV R34, RZ, RZ, -R34 ;  /* 0x000000ffff22b224 */ /* 0x000fe200078e0a22 */
[----:B------:R-:W-:Y:S01]  /*93d0*/  ISETP.GE.AND P0, PT, R55, RZ, PT ;  /* 0x000000ff3700720c */ /* 0x000fe20003f06270 */
[----:B------:R0:W-:Y:S04]  /*93e0*/  STL [R1+0x520], R4 ;  /* 0x0005200401007387 */ /* 0x0001e80000100800 */
[----:B------:R2:W-:Y:S01]  /*93f0*/  @!P3 STL [R1+0x520], R34 ;  /* 0x000520220100b387 */ /* 0x0005e20000100800 */
[--C-:B------:R-:W-:Y:S01]  /*9400*/  @!P5 IMAD.IADD R31, R31, 0x1, -R2.reuse ;  /* 0x000000011f1fd824 */ /* 0x100fe200078e0a02 */
[----:B------:R-:W-:Y:S02]  /*9410*/  ISETP.GT.U32.AND P3, PT, R2, R32, PT ;  /* 0x000000200200720c */ /* 0x000fe40003f64070 */
[----:B------:R-:W-:Y:S01]  /*9420*/  @!P2 IMAD.IADD R36, R36, 0x1, -R2 ;  /* 0x000000012424a824 */ /* 0x000fe200078e0a02 */
[----:B------:R-:W-:-:S02]  /*9430*/  ISETP.GT.U32.AND P5, PT, R2, R30, PT ;  /* 0x0000001e0200720c */ /* 0x000fc40003fa4070 */
[----:B------:R-:W-:-:S08]  /*9440*/  ISETP.GT.U32.AND P2, PT, R2, R29, PT ;  /* 0x0000001d0200720c */ /* 0x000fd00003f44070 */
[----:B------:R-:W-:-:S03]  /*9450*/  @!P3 IMAD.IADD R32, R32, 0x1, -R2 ;  /* 0x000000012020b824 */ /* 0x000fc600078e0a02 */
[----:B------:R-:W-:-:S05]  /*9460*/  @!P5 IMAD.IADD R30, R30, 0x1, -R2 ;  /* 0x000000011e1ed824 */ /* 0x000fca00078e0a02 */
[----:B------:R-:W-:Y:S01]  /*9470*/  ISETP.GT.U32.AND P5, PT, R2, R30, PT ;  /* 0x0000001e0200720c */ /* 0x000fe20003fa4070 */
[----:B------:R-:W-:Y:S02]  /*9480*/  @!P2 IMAD.IADD R29, R29, 0x1, -R2 ;  /* 0x000000011d1da824 */ /* 0x000fe400078e0a02 */
[----:B------:R-:W-:-:S10]  /*9490*/  @!P0 IMAD.MOV R32, RZ, RZ, -R32 ;  /* 0x000000ffff208224 */ /* 0x000fd400078e0a20 */
[----:B------:R-:W-:Y:S01]  /*94a0*/  @!P5 IMAD.IADD R30, R30, 0x1, -R2 ;  /* 0x000000011e1ed824 */ /* 0x000fe200078e0a02 */
[----:B------:R-:W-:-:S03]  /*94b0*/  ISETP.GE.AND P5, PT, R58, RZ, PT ;  /* 0x000000ff3a00720c */ /* 0x000fc60003fa6270 */
[----:B------:R-:W-:Y:S02]  /*94c0*/  @!P6 IMAD.MOV R30, RZ, RZ, -R30 ;  /* 0x000000ffff1ee224 */ /* 0x000fe400078e0a1e */
[----:B---3--:R-:W-:Y:S01]  /*94d0*/  IMAD.MOV.U32 R55, RZ, RZ, R37 ;  /* 0x000000ffff377224 */ /* 0x008fe200078e0025 */
[----:B------:R-:W-:-:S05]  /*94e0*/  IABS R37, R59 ;  /* 0x0000003b00257213 */ /* 0x000fca0000000000 */
[----:B0-----:R-:W-:-:S04]  /*94f0*/  IMAD.HI.U32 R4, R3, R37, RZ ;  /* 0x0000002503047227 */ /* 0x001fc800078e00ff */
[----:B------:R-:W-:-:S04]  /*9500*/  IMAD.MOV R4, RZ, RZ, -R4 ;  /* 0x000000ffff047224 */ /* 0x000fc800078e0a04 */
[----:B------:R-:W-:-:S05]  /*9510*/  IMAD R4, R2, R4, R37 ;  /* 0x0000000402047224 */ /* 0x000fca00078e0225 */
[----:B------:R-:W-:-:S13]  /*9520*/  ISETP.GT.U32.AND P3, PT, R2, R4, PT ;  /* 0x000000040200720c */ /* 0x000fda0003f64070 */
[----:B------:R-:W-:Y:S01]  /*9530*/  @!P3 IMAD.IADD R4, R4, 0x1, -R2 ;  /* 0x000000010404b824 */ /* 0x000fe200078e0a02 */
[----:B------:R-:W-:Y:S02]  /*9540*/  ISETP.GE.AND P2, PT, R59, RZ, PT ;  /* 0x000000ff3b00720c */ /* 0x000fe40003f46270 */
[----:B------:R-:W-:Y:S02]  /*9550*/  ISETP.GE.AND P6, PT, R60, RZ, PT ;  /* 0x000000ff3c00720c */ /* 0x000fe40003fc6270 */
[----:B------:R-:W-:-:S13]  /*9560*/  ISETP.GT.U32.AND P0, PT, R2, R4, PT ;  /* 0x000000040200720c */ /* 0x000fda0003f04070 */
[----:B------:R-:W-:-:S04]  /*9570*/  @!P0 IMAD.IADD R4, R4, 0x1, -R2 ;  /* 0x0000000104048824 */ /* 0x000fc800078e0a02 */
[----:B------:R-:W-:Y:S01]  /*9580*/  @!P2 IMAD.MOV R4, RZ, RZ, -R4 ;  /* 0x000000ffff04a224 */ /* 0x000fe200078e0a04 */
[----:B------:R-:W-:Y:S01]  /*9590*/  ISETP.GE.AND P0, PT, R62, RZ, PT ;  /* 0x000000ff3e00720c */ /* 0x000fe20003f06270 */
[----:B--2---:R-:W-:Y:S02]  /*95a0*/  IMAD.MOV.U32 R34, RZ, RZ, R35 ;  /* 0x000000ffff227224 */ /* 0x004fe400078e0023 */
[----:B------:R-:W-:Y:S02]  /*95b0*/  IMAD.MOV.U32 R35, RZ, RZ, R38 ;  /* 0x000000ffff237224 */ /* 0x000fe400078e0026 */
[----:B------:R-:W-:Y:S02]  /*95c0*/  IMAD.MOV.U32 R38, RZ, RZ, R53 ;  /* 0x000000ffff267224 */ /* 0x000fe400078e0035 */
[----:B------:R-:W-:Y:S02]  /*95d0*/  IMAD.MOV.U32 R53, RZ, RZ, R126 ;  /* 0x000000ffff357224 */ /* 0x000fe400078e007e */
[----:B------:R-:W-:-:S02]  /*95e0*/  IMAD.MOV.U32 R126, RZ, RZ, R128 ;  /* 0x000000ffff7e7224 */ /* 0x000fc400078e0080 */
[----:B------:R-:W-:Y:S02]  /*95f0*/  IMAD.MOV.U32 R128, RZ, RZ, R250 ;  /* 0x000000ffff807224 */ /* 0x000fe400078e00fa */
[----:B------:R-:W-:Y:S02]  /*9600*/  IMAD.MOV.U32 R250, RZ, RZ, R252 ;  /* 0x000000fffffa7224 */ /* 0x000fe400078e00fc */
[----:B------:R-:W-:Y:S02]  /*9610*/  IMAD.MOV.U32 R252, RZ, RZ, R31 ;  /* 0x000000fffffc7224 */ /* 0x000fe400078e001f */
[----:B------:R-:W-:Y:S02]  /*9620*/  IMAD.MOV.U32 R31, RZ, RZ, R0 ;  /* 0x000000ffff1f7224 */ /* 0x000fe400078e0000 */
[----:B------:R-:W-:-:S04]  /*9630*/  IMAD.MOV.U32 R0, RZ, RZ, R36 ;  /* 0x000000ffff007224 */ /* 0x000fc800078e0024 */
[----:B------:R-:W-:Y:S01]  /*9640*/  @!P4 IMAD.MOV R0, RZ, RZ, -R0 ;  /* 0x000000ffff00c224 */ /* 0x000fe200078e0a00 */
[----:B------:R-:W-:Y:S01]  /*9650*/  ISETP.GT.U32.AND P4, PT, R2, R33, PT ;  /* 0x000000210200720c */ /* 0x000fe20003f84070 */
[----:B------:R-:W-:Y:S01]  /*9660*/  IMAD.MOV.U32 R36, RZ, RZ, R31 ;  /* 0x000000ffff247224 */ /* 0x000fe200078e001f */
[----:B------:R-:W-:Y:S01]  /*9670*/  IABS R31, R60 ;  /* 0x0000003c001f7213 */ /* 0x000fe20000000000 */
[----:B------:R-:W-:Y:S01]  /*9680*/  @!P1 IMAD.MOV R252, RZ, RZ, -R252 ;  /* 0x000000fffffc9224 */ /* 0x000fe200078e0afc */
[----:B------:R-:W-:Y:S01]  /*9690*/  ISETP.GE.AND P1, PT, R57, RZ, PT ;  /* 0x000000ff3900720c */ /* 0x000fe20003f26270 */
[----:B------:R-:W-:Y:S02]  /*96a0*/  IMAD.MOV.U32 R57, RZ, RZ, R36 ;  /* 0x000000ffff397224 */ /* 0x000fe400078e0024 */
[----:B------:R-:W-:-:S06]  /*96b0*/  IMAD.HI.U32 R36, R3, R31, RZ ;  /* 0x0000001f03247227 */ /* 0x000fcc00078e00ff */
[----:B------:R-:W-:-:S05]  /*96c0*/  @!P4 IMAD.IADD R33, R33, 0x1, -R2 ;  /* 0x000000012121c824 */ /* 0x000fca00078e0a02 */
[C---:B------:R-:W-:Y:S01]  /*96d0*/  ISETP.GT.U32.AND P3, PT, R2.reuse, R33, PT ;  /* 0x000000210200720c */ /* 0x040fe20003f64070 */
[----:B------:R-:W-:Y:S01]  /*96e0*/  IMAD.MOV R36, RZ, RZ, -R36 ;  /* 0x000000ffff247224 */ /* 0x000fe200078e0a24 */
[----:B------:R-:W-:-:S03]  /*96f0*/  ISETP.GT.U32.AND P4, PT, R2, R29, PT ;  /* 0x0000001d0200720c */ /* 0x000fc60003f84070 */
[----:B------:R-:W-:Y:S01]  /*9700*/  IMAD R31, R2, R36, R31 ;  /* 0x00000024021f7224 */ /* 0x000fe200078e021f */
[----:B------:R0:W-:Y:S01]  /*9710*/  STL [R1+0x518], R252 ;  /* 0x000518fc01007387 */ /* 0x0001e20000100800 */
[----:B------:R-:W-:Y:S01]  /*9720*/  IMAD.MOV.U32 R58, RZ, RZ, R34 ;  /* 0x000000ffff3a7224 */ /* 0x000fe200078e0022 */
[----:B------:R-:W-:-:S05]  /*9730*/  IABS R34, R61 ;  /* 0x0000003d00227213 */ /* 0x000fca0000000000 */
[--C-:B------:R-:W-:Y:S01]  /*9740*/  @!P3 IMAD.IADD R33, R33, 0x1, -R2.reuse ;  /* 0x000000012121b824 */ /* 0x100fe200078e0a02 */
[----:B------:R-:W-:Y:S01]  /*9750*/  ISETP.GT.U32.AND P3, PT, R2, R31, PT ;  /* 0x0000001f0200720c */ /* 0x000fe20003f64070 */
[----:B0-----:R-:W2:Y:S04]  /*9760*/  LDL.LU R252, [R1+0x2c78] ;  /* 0x002c780001fc7983 */ /* 0x001ea80000300800 */
[----:B------:R0:W-:Y:S01]  /*9770*/  STL [R1+0x514], R0 ;  /* 0x0005140001007387 */ /* 0x0001e20000100800 */
[----:B------:R-:W-:Y:S01]  /*9780*/  IMAD.MOV.U32 R37, RZ, RZ, R35 ;  /* 0x000000ffff257224 */ /* 0x000fe200078e0023 */
[----:B------:R-:W-:Y:S01]  /*9790*/  IABS R35, R62 ;  /* 0x0000003e00237213 */ /* 0x000fe20000000000 */
[----:B------:R-:W-:Y:S01]  /*97a0*/  @!P4 IMAD.IADD R29, R29, 0x1, -R2 ;  /* 0x000000011d1dc824 */ /* 0x000fe200078e0a02 */
[----:B0-----:R-:W3:Y:S04]  /*97b0*/  LDL.LU R0, [R1+0x2c74] ;  /* 0x002c740001007983 */ /* 0x001ee80000300800 */
[----:B------:R-:W-:Y:S04]  /*97c0*/  STL [R1+0x510], R32 ;  /* 0x0005102001007387 */ /* 0x000fe80000100800 */
[----:B------:R0:W-:Y:S01]  /*97d0*/  STL [R1+0x424], R30 ;  /* 0x0004241e01007387 */ /* 0x0001e20000100800 */
[----:B------:R-:W-:Y:S01]  /*97e0*/  ISETP.GE.AND P4, PT, R61, RZ, PT ;  /* 0x000000ff3d00720c */ /* 0x000fe20003f86270 */
[----:B------:R-:W-:-:S02]  /*97f0*/  IMAD.MOV.U32 R61, RZ, RZ, R29 ;  /* 0x000000ffff3d7224 */ /* 0x000fc400078e001d */
[----:B0-----:R-:W-:-:S04]  /*9800*/  IMAD.HI.U32 R30, R3, R34, RZ ;  /* 0x00000022031e7227 */ /* 0x001fc800078e00ff */
[----:B------:R-:W-:Y:S02]  /*9810*/  IMAD.MOV R30, RZ, RZ, -R30 ;  /* 0x000000ffff1e7224 */ /* 0x000fe400078e0a1e */
[----:B------:R-:W-:-:S04]  /*9820*/  IMAD.HI.U32 R32, R3, R35, RZ ;  /* 0x0000002303207227 */ /* 0x000fc800078e00ff */
[C---:B------:R-:W-:Y:S02]  /*9830*/  IMAD R34, R2.reuse, R30, R34 ;  /* 0x0000001e02227224 */ /* 0x040fe400078e0222 */
[----:B------:R-:W-:Y:S02]  /*9840*/  @!P3 IMAD.IADD R31, R31, 0x1, -R2 ;  /* 0x000000011f1fb824 */ /* 0x000fe400078e0a02 */
[----:B------:R-:W-:Y:S02]  /*9850*/  IMAD.MOV R32, RZ, RZ, -R32 ;  /* 0x000000ffff207224 */ /* 0x000fe400078e0a20 */
[----:B------:R-:W-:Y:S01]  /*9860*/  @!P1 IMAD.MOV R61, RZ, RZ, -R61 ;  /* 0x000000ffff3d9224 */ /* 0x000fe200078e0a3d */
[C---:B------:R-:W-:Y:S02]  /*9870*/  ISETP.GT.U32.AND P3, PT, R2.reuse, R31, PT ;  /* 0x0000001f0200720c */ /* 0x040fe40003f64070 */
[----:B------:R-:W-:Y:S01]  /*9880*/  ISETP.GT.U32.AND P1, PT, R2, R34, PT ;  /* 0x000000220200720c */ /* 0x000fe20003f24070 */
[----:B------:R-:W-:-:S02]  /*9890*/  IMAD.MOV.U32 R59, RZ, RZ, R37 ;  /* 0x000000ffff3b7224 */ /* 0x000fc400078e0025 */
[----:B------:R-:W-:Y:S01]  /*98a0*/  IMAD R37, R2, R32, R35 ;  /* 0x0000002002257224 */ /* 0x000fe200078e0223 */
[----:B------:R-:W-:Y:S01]  /*98b0*/  IABS R32, R64 ;  /* 0x0000004000207213 */ /* 0x000fe20000000000 */
[----:B------:R-:W-:-:S04]  /*98c0*/  IMAD.MOV.U32 R60, RZ, RZ, R38 ;  /* 0x000000ffff3c7224 */ /* 0x000fc800078e0026 */
[----:B------:R-:W-:Y:S01]  /*98d0*/  IMAD.HI.U32 R38, R3, R32, RZ ;  /* 0x0000002003267227 */ /* 0x000fe200078e00ff */
[----:B------:R-:W-:-:S03]  /*98e0*/  IABS R35, R63 ;  /* 0x0000003f00237213 */ /* 0x000fc60000000000 */
[----:B------:R-:W-:Y:S01]  /*98f0*/  @!P5 IMAD.MOV R33, RZ, RZ, -R33 ;  /* 0x000000ffff21d224 */ /* 0x000fe200078e0a21 */
[----:B------:R-:W-:Y:S01]  /*9900*/  ISETP.GT.U32.AND P5, PT, R2, R37, PT ;  /* 0x000000250200720c */ /* 0x000fe20003fa4070 */
[----:B------:R-:W-:Y:S02]  /*9910*/  IMAD.MOV R38, RZ, RZ, -R38 ;  /* 0x000000ffff267224 */ /* 0x000fe400078e0a26 */
[--C-:B------:R-:W-:Y:S02]  /*9920*/  @!P3 IMAD.IADD R31, R31, 0x1, -R2.reuse ;  /* 0x000000011f1fb824 */ /* 0x100fe400078e0a02 */
[----:B------:R-:W-:Y:S01]  /*9930*/  @!P1 IMAD.IADD R34, R34, 0x1, -R2 ;  /* 0x0000000122229824 */ /* 0x000fe200078e0a02 */
[----:B------:R0:W-:Y:S01]  /*9940*/  STL [R1+0x428], R61 ;  /* 0x0004283d01007387 */ /* 0x0001e20000100800 */
[C---:B------:R-:W-:Y:S02]  /*9950*/  IMAD R32, R2.reuse, R38, R32 ;  /* 0x0000002602207224 */ /* 0x040fe400078e0220 */
[----:B------:R-:W-:Y:S01]  /*9960*/  IMAD.HI.U32 R29, R3, R35, RZ ;  /* 0x00000023031d7227 */ /* 0x000fe200078e00ff */
[----:B------:R-:W-:-:S03]  /*9970*/  ISETP.GT.U32.AND P1, PT, R2, R34, PT ;  /* 0x000000220200720c */ /* 0x000fc60003f24070 */
[----:B0-----:R-:W-:Y:S02]  /*9980*/  IMAD.MOV.U32 R61, RZ, RZ, R31 ;  /* 0x000000ffff3d7224 */ /* 0x001fe400078e001f */
[----:B------:R-:W-:Y:S02]  /*9990*/  IMAD.MOV R29, RZ, RZ, -R29 ;  /* 0x000000ffff1d7224 */ /* 0x000fe400078e0a1d */
[----:B------:R-:W-:Y:S01]  /*99a0*/  @!P6 IMAD.MOV R61, RZ, RZ, -R61 ;  /* 0x000000ffff3de224 */ /* 0x000fe200078e0a3d */
[C---:B------:R-:W-:Y:S01]  /*99b0*/  ISETP.GT.U32.AND P6, PT, R2.reuse, R32, PT ;  /* 0x000000200200720c */ /* 0x040fe20003fc4070 */
[----:B------:R-:W-:Y:S01]  /*99c0*/  IMAD R29, R2, R29, R35 ;  /* 0x0000001d021d7224 */ /* 0x000fe200078e0223 */
[----:B------:R-:W-:Y:S01]  /*99d0*/  IABS R30, R65 ;  /* 0x00000041001e7213 */ /* 0x000fe20000000000 */
[--C-:B------:R-:W-:Y:S01]  /*99e0*/  @!P5 IMAD.IADD R37, R37, 0x1, -R2.reuse ;  /* 0x000000012525d824 */ /* 0x100fe200078e0a02 */
[----:B------:R-:W-:Y:S01]  /*99f0*/  IABS R36, R66 ;  /* 0x0000004200247213 */ /* 0x000fe20000000000 */
[----:B------:R0:W-:Y:S01]  /*9a00*/  STL [R1+0x42c], R33 ;  /* 0x00042c2101007387 */ /* 0x0001e20000100800 */
[----:B------:R-:W-:Y:S01]  /*9a10*/  @!P1 IMAD.IADD R34, R34, 0x1, -R2 ;  /* 0x0000000122229824 */ /* 0x000fe200078e0a02 */
[----:B------:R-:W-:-:S02]  /*9a20*/  ISETP.GT.U32.AND P3, PT, R2, R29, PT ;  /* 0x0000001d0200720c */ /* 0x000fc40003f64070 */
[----:B------:R1:W-:Y:S01]  /*9a30*/  STL [R1+0x430], R4 ;  /* 0x0004300401007387 */ /* 0x0003e20000100800 */
[----:B------:R-:W-:Y:S01]  /*9a40*/  ISETP.GT.U32.AND P5, PT, R2, R37, PT ;  /* 0x000000250200720c */ /* 0x000fe20003fa4070 */
[----:B------:R-:W-:Y:S02]  /*9a50*/  IMAD.MOV.U32 R35, RZ, RZ, R34 ;  /* 0x000000ffff237224 */ /* 0x000fe400078e0022 */
[----:B------:R-:W-:Y:S02]  /*9a60*/  @!P6 IMAD.IADD R32, R32, 0x1, -R2 ;  /* 0x000000012020e824 */ /* 0x000fe400078e0a02 */
[----:B0-----:R-:W-:-:S04]  /*9a70*/  IMAD.HI.U32 R33, R3, R36, RZ ;  /* 0x0000002403217227 */ /* 0x001fc800078e00ff */
[----:B-1----:R-:W-:-:S04]  /*9a80*/  IMAD.HI.U32 R4, R3, R30, RZ ;  /* 0x0000001e03047227 */ /* 0x002fc800078e00ff */
[----:B------:R-:W-:Y:S02]  /*9a90*/  IMAD.MOV R4, RZ, RZ, -R4 ;  /* 0x000000ffff047224 */ /* 0x000fe400078e0a04 */
[----:B------:R-:W-:Y:S02]  /*9aa0*/  IMAD.MOV R33, RZ, RZ, -R33 ;  /* 0x000000ffff217224 */ /* 0x000fe400078e0a21 */
[C---:B------:R-:W-:Y:S01]  /*9ab0*/  IMAD R4, R2.reuse, R4, R30 ;  /* 0x0000000402047224 */ /* 0x040fe200078e021e */
[----:B------:R-:W-:Y:S01]  /*9ac0*/  IABS R30, R67 ;  /* 0x00000043001e7213 */ /* 0x000fe20000000000 */
[----:B------:R-:W-:Y:S01]  /*9ad0*/  @!P4 IMAD.MOV R35, RZ, RZ, -R35 ;  /* 0x000000ffff23c224 */ /* 0x000fe200078e0a23 */
[C---:B------:R-:W-:Y:S01]  /*9ae0*/  ISETP.GT.U32.AND P4, PT, R2.reuse, R32, PT ;  /* 0x000000200200720c */ /* 0x040fe20003f84070 */
[C---:B------:R-:W-:Y:S01]  /*9af0*/  IMAD R36, R2.reuse, R33, R36 ;  /* 0x0000002102247224 */ /* 0x040fe200078e0224 */
[----:B------:R-:W-:Y:S01]  /*9b00*/  IABS R31, R68 ;  /* 0x00000044001f7213 */ /* 0x000fe20000000000 */
[--C-:B------:R-:W-:Y:S01]  /*9b10*/  @!P3 IMAD.IADD R29, R29, 0x1, -R2.reuse ;  /* 0x000000011d1db824 */ /* 0x100fe200078e0a02 */
[C---:B------:R-:W-:Y:S01]  /*9b20*/  ISETP.GT.U32.AND P1, PT, R2.reuse, R4, PT ;  /* 0x000000040200720c */ /* 0x040fe20003f24070 */
[----:B------:R-:W-:Y:S01]  /*9b30*/  @!P5 IMAD.IADD R37, R37, 0x1, -R2 ;  /* 0x000000012525d824 */ /* 0x000fe200078e0a02 */
[----:B------:R-:W-:Y:S01]  /*9b40*/  ISETP.GT.U32.AND P5, PT, R2, R36, PT ;  /* 0x000000240200720c */ /* 0x000fe20003fa4070 */
[----:B------:R-:W-:Y:S01]  /*9b50*/  IMAD.HI.U32 R33, R3, R30, RZ ;  /* 0x0000001e03217227 */ /* 0x000fe200078e00ff */
[----:B------:R-:W-:-:S02]  /*9b60*/  ISETP.GE.AND P6, PT, R64, RZ, PT ;  /* 0x000000ff4000720c */ /* 0x000fc40003fc6270 */
[----:B------:R-:W-:Y:S01]  /*9b70*/  ISETP.GT.U32.AND P3, PT, R2, R29, PT ;  /* 0x0000001d0200720c */ /* 0x000fe20003f64070 */
[----:B------:R-:W-:-:S04]  /*9b80*/  IMAD.HI.U32 R34, R3, R31, RZ ;  /* 0x0000001f03227227 */ /* 0x000fc800078e00ff */
[----:B------:R-:W-:Y:S02]  /*9b90*/  IMAD.MOV R33, RZ, RZ, -R33 ;  /* 0x000000ffff217224 */ /* 0x000fe400078e0a21 */
[----:B------:R-:W-:Y:S02]  /*9ba0*/  IMAD.MOV R34, RZ, RZ, -R34 ;  /* 0x000000ffff227224 */ /* 0x000fe400078e0a22 */
[----:B------:R-:W-:Y:S02]  /*9bb0*/  IMAD R30, R2, R33, R30 ;  /* 0x00000021021e7224 */ /* 0x000fe400078e021e */
[----:B------:R-:W-:Y:S01]  /*9bc0*/  @!P4 IMAD.IADD R32, R32, 0x1, -R2 ;  /* 0x000000012020c824 */ /* 0x000fe200078e0a02 */
[----:B------:R-:W-:Y:S01]  /*9bd0*/  STL [R1+0x434], R61 ;  /* 0x0004343d01007387 */ /* 0x000fe20000100800 */
[----:B------:R-:W-:Y:S01]  /*9be0*/  IMAD R31, R2, R34, R31 ;  /* 0x00000022021f7224 */ /* 0x000fe200078e021f */
[----:B------:R-:W-:Y:S01]  /*9bf0*/  ISETP.GE.AND P2, PT, R63, RZ, PT ;  /* 0x000000ff3f00720c */ /* 0x000fe20003f46270 */
[----:B------:R-:W-:Y:S01]  /*9c00*/  IMAD.MOV.U32 R33, RZ, RZ, R32 ;  /* 0x000000ffff217224 */ /* 0x000fe200078e0020 */
[----:B------:R0:W-:Y:S01]  /*9c10*/  STL [R1+0x438], R35 ;  /* 0x0004382301007387 */ /* 0x0001e20000100800 */
[--C-:B------:R-:W-:Y:S01]  /*9c20*/  @!P1 IMAD.IADD R4, R4, 0x1, -R2.reuse ;  /* 0x0000000104049824 */ /* 0x100fe200078e0a02 */
[----:B------:R-:W-:Y:S01]  /*9c30*/  ISETP.GT.U32.AND P4, PT, R2, R30, PT ;  /* 0x0000001e0200720c */ /* 0x000fe20003f84070 */
[----:B------:R-:W-:-:S02]  /*9c40*/  @!P5 IMAD.IADD R36, R36, 0x1, -R2 ;  /* 0x000000012424d824 */ /* 0x000fc400078e0a02 */
[----:B------:R-:W-:Y:S01]  /*9c50*/  @!P6 IMAD.MOV R33, RZ, RZ, -R33 ;  /* 0x000000ffff21e224 */ /* 0x000fe200078e0a21 */
[C---:B------:R-:W-:Y:S01]  /*9c60*/  ISETP.GT.U32.AND P6, PT, R2.reuse, R31, PT ;  /* 0x0000001f0200720c */ /* 0x040fe20003fc4070 */
[----:B0-----:R-:W-:Y:S01]  /*9c70*/  IMAD.MOV.U32 R35, RZ, RZ, R37 ;  /* 0x000000ffff237224 */ /* 0x001fe200078e0025 */
[C---:B------:R-:W-:Y:S01]  /*9c80*/  ISETP.GT.U32.AND P5, PT, R2.reuse, R36, PT ;  /* 0x000000240200720c */ /* 0x040fe20003fa4070 */
[--C-:B------:R-:W-:Y:S02]  /*9c90*/  @!P3 IMAD.IADD R29, R29, 0x1, -R2.reuse ;  /* 0x000000011d1db824 */ /* 0x100fe400078e0a02 */
[----:B------:R-:W-:Y:S01]  /*9ca0*/  @!P0 IMAD.MOV R35, RZ, RZ, -R35 ;  /* 0x000000ffff238224 */ /* 0x000fe200078e0a23 */
[----:B------:R-:W-:Y:S01]  /*9cb0*/  ISETP.GT.U32.AND P0, PT, R2, R4, PT ;  /* 0x000000040200720c */ /* 0x000fe20003f04070 */
[----:B------:R-:W-:Y:S01]  /*9cc0*/  IMAD.MOV.U32 R34, RZ, RZ, R29 ;  /* 0x000000ffff227224 */ /* 0x000fe200078e001d */
[----:B------:R-:W-:Y:S01]  /*9cd0*/  ISETP.GE.AND P3, PT, R65, RZ, PT ;  /* 0x000000ff4100720c */ /* 0x000fe20003f66270 */
[----:B------:R-:W-:Y:S01]  /*9ce0*/  @!P4 IMAD.IADD R30, R30, 0x1, -R2 ;  /* 0x000000011e1ec824 */ /* 0x000fe200078e0a02 */
[----:B------:R-:W-:Y:S01]  /*9cf0*/  ISETP.GE.AND P1, PT, R66, RZ, PT ;  /* 0x000000ff4200720c */ /* 0x000fe20003f26270 */
[----:B------:R-:W-:Y:S01]  /*9d00*/  @!P2 IMAD.MOV R34, RZ, RZ, -R34 ;  /* 0x000000ffff22a224 */ /* 0x000fe200078e0a22 */
[----:B------:R-:W-:Y:S01]  /*9d10*/  IABS R29, R69 ;  /* 0x00000045001d7213 */ /* 0x000fe20000000000 */
[----:B------:R-:W-:Y:S01]  /*9d20*/  STL [R1+0x43c], R35 ;  /* 0x00043c2301007387 */ /* 0x000fe20000100800 */
[--C-:B------:R-:W-:Y:S01]  /*9d30*/  @!P6 IMAD.IADD R31, R31, 0x1, -R2.reuse ;  /* 0x000000011f1fe824 */ /* 0x100fe200078e0a02 */
[----:B------:R-:W-:Y:S01]  /*9d40*/  ISETP.GT.U32.AND P6, PT, R2, R30, PT ;  /* 0x0000001e0200720c */ /* 0x000fe20003fc4070 */
[--C-:B------:R-:W-:Y:S01]  /*9d50*/  @!P5 IMAD.IADD R36, R36, 0x1, -R2.reuse ;  /* 0x000000012424d824 */ /* 0x100fe200078e0a02 */
[----:B------:R0:W-:Y:S02]  /*9d60*/  STL [R1+0x440], R34 ;  /* 0x0004402201007387 */ /* 0x0001e40000100800 */
[----:B------:R-:W-:Y:S01]  /*9d70*/  @!P0 IMAD.IADD R4, R4, 0x1, -R2 ;  /* 0x0000000104048824 */ /* 0x000fe200078e0a02 */
[----:B------:R-:W-:Y:S01]  /*9d80*/  IABS R32, R70 ;  /* 0x0000004600207213 */ /* 0x000fe20000000000 */
[----:B------:R-:W-:-:S02]  /*9d90*/  IMAD.MOV.U32 R37, RZ, RZ, R36 ;  /* 0x000000ffff257224 */ /* 0x000fc400078e0024 */
[----:B------:R-:W-:Y:S02]  /*9da0*/  IMAD.MOV.U32 R38, RZ, RZ, R4 ;  /* 0x000000ffff267224 */ /* 0x000fe400078e0004 */
[----:B0-----:R-:W-:Y:S01]  /*9db0*/  IMAD.HI.U32 R34, R3, R29, RZ ;  /* 0x0000001d03227227 */ /* 0x001fe200078e00ff */
[----:B------:R0:W-:Y:S03]  /*9dc0*/  STL [R1+0x444], R33 ;  /* 0x0004442101007387 */ /* 0x0001e60000100800 */
[----:B------:R-:W-:Y:S02]  /*9dd0*/  IMAD.MOV R34, RZ, RZ, -R34 ;  /* 0x000000ffff227224 */ /* 0x000fe400078e0a22 */
[----:B------:R-:W-:Y:S02]  /*9de0*/  @!P3 IMAD.MOV R38, RZ, RZ, -R38 ;  /* 0x000000ffff26b224 */ /* 0x000fe400078e0a26 */
[----:B------:R-:W-:-:S02]  /*9df0*/  @!P1 IMAD.MOV R37, RZ, RZ, -R37 ;  /* 0x000000ffff259224 */ /* 0x000fc400078e0a25 */
[C---:B------:R-:W-:Y:S02]  /*9e00*/  IMAD R4, R2.reuse, R34, R29 ;  /* 0x0000002202047224 */ /* 0x040fe400078e021d */
[----:B0-----:R-:W-:Y:S01]  /*9e10*/  IMAD.MOV.U32 R33, RZ, RZ, R32 ;  /* 0x000000ffff217224 */ /* 0x001fe200078e0020 */
[----:B------:R-:W-:Y:S02]  /*9e20*/  IABS R32, R71 ;  /* 0x0000004700207213 */ /* 0x000fe40000000000 */
[----:B------:R-:W-:Y:S01]  /*9e30*/  ISETP.GT.U32.AND P3, PT, R2, R31, PT ;  /* 0x0000001f0200720c */ /* 0x000fe20003f64070 */
[----:B------:R-:W-:Y:S01]  /*9e40*/  IMAD.HI.U32 R35, R3, R33, RZ ;  /* 0x0000002103237227 */ /* 0x000fe200078e00ff */
[----:B------:R-:W-:Y:S03]  /*9e50*/  STL [R1+0x448], R38 ;  /* 0x0004482601007387 */ /* 0x000fe60000100800 */
[----:B------:R-:W-:Y:S01]  /*9e60*/  @!P6 IMAD.IADD R30, R30, 0x1, -R2 ;  /* 0x000000011e1ee824 */ /* 0x000fe200078e0a02 */
[----:B------:R0:W-:Y:S01]  /*9e70*/  STL [R1+0x44c], R37 ;  /* 0x00044c2501007387 */ /* 0x0001e20000100800 */
[----:B------:R-:W-:Y:S01]  /*9e80*/  ISETP.GT.U32.AND P6, PT, R2, R4, PT ;  /* 0x000000040200720c */ /* 0x000fe20003fc4070 */
[----:B------:R-:W-:Y:S01]  /*9e90*/  IMAD.MOV R35, RZ, RZ, -R35 ;  /* 0x000000ffff237224 */ /* 0x000fe200078e0a23 */
[----:B------:R-:W-:Y:S01]  /*9ea0*/  ISETP.GE.AND P2, PT, R67, RZ, PT ;  /* 0x000000ff4300720c */ /* 0x000fe20003f46270 */
[----:B0-----:R-:W-:-:S04]  /*9eb0*/  IMAD.HI.U32 R37, R3, R32, RZ ;  /* 0x0000002003257227 */ /* 0x001fc800078e00ff */
[----:B------:R-:W-:Y:S02]  /*9ec0*/  IMAD.MOV R37, RZ, RZ, -R37 ;  /* 0x000000ffff257224 */ /* 0x000fe400078e0a25 */
[C---:B------:R-:W-:Y:S02]  /*9ed0*/  IMAD R29, R2.reuse, R35, R33 ;  /* 0x00000023021d7224 */ /* 0x040fe400078e0221 */
[C---:B------:R-:W-:Y:S02]  /*9ee0*/  IMAD R32, R2.reuse, R37, R32 ;  /* 0x0000002502207224 */ /* 0x040fe400078e0220 */
[--C-:B------:R-:W-:Y:S01]  /*9ef0*/  @!P3 IMAD.IADD R31, R31, 0x1, -R2.reuse ;  /* 0x000000011f1fb824 */ /* 0x100fe200078e0a02 */
[----:B------:R-:W-:Y:S01]  /*9f00*/  ISETP.GT.U32.AND P3, PT, R2, R29, PT ;  /* 0x0000001d0200720c */ /* 0x000fe20003f64070 */
[----:B------:R-:W-:Y:S01]  /*9f10*/  @!P6 IMAD.IADD R4, R4, 0x1, -R2 ;  /* 0x000000010404e824 */ /* 0x000fe200078e0a02 */
[----:B------:R-:W-:Y:S01]  /*9f20*/  ISETP.GT.U32.AND P6, PT, R2, R32, PT ;  /* 0x000000200200720c */ /* 0x000fe20003fc4070 */
[----:B------:R-:W-:Y:S01]  /*9f30*/  IMAD.MOV.U32 R64, RZ, RZ, R30 ;  /* 0x000000ffff407224 */ /* 0x000fe200078e001e */
[----:B------:R-:W-:-:S03]  /*9f40*/  ISETP.GE.AND P0, PT, R68, RZ, PT ;  /* 0x000000ff4400720c */ /* 0x000fc60003f06270 */
[----:B------:R-:W-:Y:S01]  /*9f50*/  @!P2 IMAD.MOV R64, RZ, RZ, -R64 ;  /* 0x000000ffff40a224 */ /* 0x000fe200078e0a40 */
[----:B------:R-:W-:Y:S01]  /*9f60*/  ISETP.GT.U32.AND P2, PT, R2, R4, PT ;  /* 0x000000040200720c */ /* 0x000fe20003f44070 */
[----:B------:R-:W-:Y:S01]  /*9f70*/  IMAD.MOV.U32 R61, RZ, RZ, R59 ;  /* 0x000000ffff3d7224 */ /* 0x000fe200078e003b */
[----:B------:R-:W-:Y:S01]  /*9f80*/  IABS R35, R74 ;  /* 0x0000004a00237213 */ /* 0x000fe20000000000 */
[----:B------:R-:W-:Y:S02]  /*9f90*/  IMAD.MOV.U32 R59, RZ, RZ, R58 ;  /* 0x000000ffff3b7224 */ /* 0x000fe400078e003a */
[----:B------:R-:W-:Y:S02]  /*9fa0*/  @!P3 IMAD.IADD R29, R29, 0x1, -R2 ;  /* 0x000000011d1db824 */ /* 0x000fe400078e0a02 */
[----:B------:R-:W-:Y:S01]  /*9fb0*/  IMAD.MOV.U32 R58, RZ, RZ, R57 ;  /* 0x000000ffff3a7224 */ /* 0x000fe200078e0039 */
[----:B------:R-:W-:Y:S01]  /*9fc0*/  ISETP.GE.AND P5, PT, R69, RZ, PT ;  /* 0x000000ff4500720c */ /* 0x000fe20003fa6270 */
[----:B------:R-:W-:Y:S01]  /*9fd0*/  IMAD.MOV.U32 R57, RZ, RZ, R53 ;  /* 0x000000ffff397224 */ /* 0x000fe200078e0035 */
[----:B------:R-:W-:Y:S01]  /*9fe0*/  IABS R36, R75 ;  /* 0x0000004b00247213 */ /* 0x000fe20000000000 */
[----:B------:R-:W-:-:S02]  /*9ff0*/  IMAD.MOV.U32 R63, RZ, RZ, R31 ;  /* 0x000000ffff3f7224 */ /* 0x000fc400078e001f */
[----:B------:R-:W-:Y:S01]  /*a000*/  @!P6 IMAD.IADD R32, R32, 0x1, -R2 ;  /* 0x000000012020e824 */ /* 0x000fe200078e0a02 */
[C---:B------:R-:W-:Y:S01]  /*a010*/  ISETP.GT.U32.AND P3, PT, R2.reuse, R29, PT ;  /* 0x0000001d0200720c */ /* 0x040fe20003f64070 */
[----:B------:R-:W-:Y:S02]  /*a020*/  IMAD.MOV.U32 R53, RZ, RZ, R39 ;  /* 0x000000ffff357224 */ /* 0x000fe400078e0027 */
[----:B----4-:R-:W-:Y:S02]  /*a030*/  IMAD.MOV.U32 R62, RZ, RZ, R56 ;  /* 0x000000ffff3e7224 */ /* 0x010fe400078e0038 */
[----:B------:R-:W-:Y:S01]  /*a040*/  IMAD.HI.U32 R39, R3, R35, RZ ;  /* 0x0000002303277227 */ /* 0x000fe200078e00ff */
[----:B------:R-:W-:-:S03]  /*a050*/  ISETP.GT.U32.AND P6, PT, R2, R32, PT ;  /* 0x000000200200720c */ /* 0x000fc60003fc4070 */
[----:B------:R-:W-:Y:S02]  /*a060*/  IMAD.MOV.U32 R56, RZ, RZ, R52 ;  /* 0x000000ffff387224 */ /* 0x000fe400078e0034 */
[----:B------:R-:W-:Y:S02]  /*a070*/  IMAD.MOV.U32 R52, RZ, RZ, R42 ;  /* 0x000000ffff347224 */ /* 0x000fe400078e002a */
[----:B------:R-:W-:Y:S02]  /*a080*/  @!P0 IMAD.MOV R63, RZ, RZ, -R63 ;  /* 0x000000ffff3f8224 */ /* 0x000fe400078e0a3f */
[----:B------:R-:W-:Y:S02]  /*a090*/  IMAD.MOV.U32 R42, RZ, RZ, R40 ;  /* 0x000000ffff2a7224 */ /* 0x000fe400078e0028 */
[----:B------:R-:W-:Y:S01]  /*a0a0*/  IMAD.HI.U32 R40, R3, R36, RZ ;  /* 0x0000002403287227 */ /* 0x000fe200078e00ff */
[----:B------:R-:W-:Y:S03]  /*a0b0*/  STL [R1+0x450], R64 ;  /* 0x0004504001007387 */ /* 0x000fe60000100800 */
[----:B------:R-:W-:-:S02]  /*a0c0*/  IMAD.MOV R39, RZ, RZ, -R39 ;  /* 0x000000ffff277224 */ /* 0x000fc400078e0a27 */
[----:B------:R-:W-:Y:S01]  /*a0d0*/  @!P2 IMAD.IADD R4, R4, 0x1, -R2 ;  /* 0x000000010404a824 */ /* 0x000fe200078e0a02 */
[----:B------:R0:W-:Y:S01]  /*a0e0*/  STL [R1+0x454], R63 ;  /* 0x0004543f01007387 */ /* 0x0001e20000100800 */
[----:B------:R-:W-:Y:S01]  /*a0f0*/  ISETP.GE.AND P4, PT, R70, RZ, PT ;  /* 0x000000ff4600720c */ /* 0x000fe20003f86270 */
[----:B------:R-:W-:Y:S02]  /*a100*/  IMAD.MOV R40, RZ, RZ, -R40 ;  /* 0x000000ffff287224 */ /* 0x000fe400078e0a28 */
[C---:B------:R-:W-:Y:S02]  /*a110*/  IMAD R35, R2.reuse, R39, R35 ;  /* 0x0000002702237224 */ /* 0x040fe400078e0223 */
[----:B------:R-:W-:Y:S02]  /*a120*/  IMAD R36, R2, R40, R36 ;  /* 0x0000002802247224 */ /* 0x000fe400078e0224 */
[----:B0-----:R-:W-:Y:S02]  /*a130*/  IMAD.MOV.U32 R63, RZ, RZ, R4 ;  /* 0x000000ffff3f7224 */ /* 0x001fe400078e0004 */
[----:B------:R-:W-:-:S02]  /*a140*/  @!P3 IMAD.IADD R29, R29, 0x1, -R2 ;  /* 0x000000011d1db824 */ /* 0x000fc400078e0a02 */
[----:B------:R-:W-:Y:S01]  /*a150*/  @!P5 IMAD.MOV R63, RZ, RZ, -R63 ;  /* 0x000000ffff3fd224 */ /* 0x000fe200078e0a3f */
[----:B------:R-:W-:Y:S01]  /*a160*/  ISETP.GT.U32.AND P5, PT, R2, R35, PT ;  /* 0x000000230200720c */ /* 0x000fe20003fa4070 */
[--C-:B------:R-:W-:Y:S01]  /*a170*/  @!P6 IMAD.IADD R32, R32, 0x1, -R2.reuse ;  /* 0x000000012020e824 */ /* 0x100fe200078e0a02 */
[----:B------:R-:W-:Y:S01]  /*a180*/  ISETP.GT.U32.AND P6, PT, R2, R36, PT ;  /* 0x000000240200720c */ /* 0x000fe20003fc4070 */
[----:B------:R-:W-:Y:S01]  /*a190*/  IMAD.MOV.U32 R31, RZ, RZ, R29 ;  /* 0x000000ffff1f7224 */ /* 0x000fe200078e001d */
[----:B------:R-:W-:Y:S02]  /*a1a0*/  IABS R34, R73 ;  /* 0x0000004900227213 */ /* 0x000fe40000000000 */
[----:B------:R-:W-:Y:S01]  /*a1b0*/  IABS R30, R76 ;  /* 0x0000004c001e7213 */ /* 0x000fe20000000000 */
[----:B------:R-:W-:Y:S01]  /*a1c0*/  @!P4 IMAD.MOV R31, RZ, RZ, -R31 ;  /* 0x000000ffff1fc224 */ /* 0x000fe200078e0a1f */
[----:B------:R-:W-:Y:S01]  /*a1d0*/  IABS R29, R77 ;  /* 0x0000004d001d7213 */ /* 0x000fe20000000000 */
[C---:B------:R-:W-:Y:S01]  /*a1e0*/  IMAD.HI.U32 R38, R3.reuse, R34, RZ ;  /* 0x0000002203267227 */ /* 0x040fe200078e00ff */
[----:B------:R-:W-:Y:S03]  /*a1f0*/  STL [R1+0x458], R63 ;  /* 0x0004583f01007387 */ /* 0x000fe60000100800 */
[----:B------:R-:W-:Y:S01]  /*a200*/  IMAD.HI.U32 R4, R3, R30, RZ ;  /* 0x0000001e03047227 */ /* 0x000fe200078e00ff */
[----:B------:R-:W-:Y:S01]  /*a210*/  IABS R33, R72 ;  /* 0x0000004800217213 */ /* 0x000fe20000000000 */
[----:B------:R0:W-:Y:S02]  /*a220*/  STL [R1+0x45c], R31 ;  /* 0x00045c1f01007387 */ /* 0x0001e40000100800 */
[----:B------:R-:W-:-:S02]  /*a230*/  @!P5 IMAD.IADD R35, R35, 0x1, -R2 ;  /* 0x000000012323d824 */ /* 0x000fc400078e0a02 */
[----:B------:R-:W-:Y:S02]  /*a240*/  IMAD.MOV R38, RZ, RZ, -R38 ;  /* 0x000000ffff267224 */ /* 0x000fe400078e0a26 */
[----:B------:R-:W-:Y:S02]  /*a250*/  @!P6 IMAD.IADD R36, R36, 0x1, -R2 ;  /* 0x000000012424e824 */ /* 0x000fe400078e0a02 */
[----:B0-----:R-:W-:Y:S02]  /*a260*/  IMAD.MOV R31, RZ, RZ, -R4 ;  /* 0x000000ffff1f7224 */ /* 0x001fe400078e0a04 */
[----:B------:R-:W-:Y:S01]  /*a270*/  IMAD.MOV.U32 R4, RZ, RZ, R29 ;  /* 0x000000ffff047224 */ /* 0x000fe200078e001d */
[----:B------:R-:W-:Y:S01]  /*a280*/  ISETP.GT.U32.AND P6, PT, R2, R35, PT ;  /* 0x000000230200720c */ /* 0x000fe20003fc4070 */
[----:B------:R-:W-:-:S04]  /*a290*/  IMAD.HI.U32 R37, R3, R33, RZ ;  /* 0x0000002103257227 */ /* 0x000fc800078e00ff */
[C---:B------:R-:W-:Y:S02]  /*a2a0*/  IMAD R34, R2.reuse, R38, R34 ;  /* 0x0000002602227224 */ /* 0x040fe400078e0222 */
[C---:B------:R-:W-:Y:S02]  /*a2b0*/  IMAD R30, R2.reuse, R31, R30 ;  /* 0x0000001f021e7224 */ /* 0x040fe400078e021e */
[----:B------:R-:W-:Y:S01]  /*a2c0*/  IMAD.HI.U32 R31, R3, R4, RZ ;  /* 0x00000004031f7227 */ /* 0x000fe200078e00ff */
[----:B------:R-:W-:-:S03]  /*a2d0*/  ISETP.GT.U32.AND P3, PT, R2, R34, PT ;  /* 0x000000220200720c */ /* 0x000fc60003f64070 */
[----:B------:R-:W-:Y:S02]  /*a2e0*/  IMAD.MOV R37, RZ, RZ, -R37 ;  /* 0x000000ffff257224 */ /* 0x000fe400078e0a25 */
[----:B------:R-:W-:Y:S01]  /*a2f0*/  IMAD.MOV R31, RZ, RZ, -R31 ;  /* 0x000000ffff1f7224 */ /* 0x000fe200078e0a1f */
[----:B------:R-:W-:Y:S01]  /*a300*/  ISETP.GE.AND P1, PT, R71, RZ, PT ;  /* 0x000000ff4700720c */ /* 0x000fe20003f26270 */
[C---:B------:R-:W-:Y:S02]  /*a310*/  IMAD R33, R2.reuse, R37, R33 ;  /* 0x0000002502217224 */ /* 0x040fe400078e0221 */
[C---:B------:R-:W-:Y:S02]  /*a320*/  IMAD R4, R2.reuse, R31, R4 ;  /* 0x0000001f02047224 */ /* 0x040fe400078e0204 */
[--C-:B------:R-:W-:Y:S01]  /*a330*/  @!P6 IMAD.IADD R35, R35, 0x1, -R2.reuse ;  /* 0x000000012323e824 */ /* 0x100fe200078e0a02 */
[C---:B------:R-:W-:Y:S02]  /*a340*/  ISETP.GT.U32.AND P2, PT, R2.reuse, R33, PT ;  /* 0x000000210200720c */ /* 0x040fe40003f44070 */
[----:B------:R-:W-:Y:S01]  /*a350*/  ISETP.GT.U32.AND P6, PT, R2, R4, PT ;  /* 0x000000040200720c */ /* 0x000fe20003fc4070 */
[----:B------:R-:W-:-:S02]  /*a360*/  @!P3 IMAD.IADD R34, R34, 0x1, -R2 ;  /* 0x000000012222b824 */ /* 0x000fc400078e0a02 */
[----:B------:R-:W-:Y:S01]  /*a370*/  IMAD.MOV.U32 R37, RZ, RZ, R32 ;  /* 0x000000ffff257224 */ /* 0x000fe200078e0020 */
[----:B------:R-:W-:Y:S02]  /*a380*/  IABS R29, R78 ;  /* 0x0000004e001d7213 */ /* 0x000fe40000000000 */
[----:B------:R-:W-:Y:S01]  /*a390*/  ISETP.GT.U32.AND P5, PT, R2, R34, PT ;  /* 0x000000220200720c */ /* 0x000fe20003fa4070 */
[----:B------:R-:W-:Y:S01]  /*a3a0*/  @!P1 IMAD.MOV R37, RZ, RZ, -R37 ;  /* 0x000000ffff259224 */ /* 0x000fe200078e0a25 */
[----:B------:R-:W-:-:S03]  /*a3b0*/  ISETP.GE.AND P4, PT, R73, RZ, PT ;  /* 0x000000ff4900720c */ /* 0x000fc60003f86270 */
[--C-:B------:R-:W-:Y:S01]  /*a3c0*/  @!P2 IMAD.IADD R33, R33, 0x1, -R2.reuse ;  /* 0x000000012121a824 */ /* 0x100fe200078e0a02 */
[----:B------:R0:W-:Y:S01]  /*a3d0*/  STL [R1+0x460], R37 ;  /* 0x0004602501007387 */ /* 0x0001e20000100800 */
[----:B------:R-:W-:Y:S02]  /*a3e0*/  @!P6 IMAD.IADD R4, R4, 0x1, -R2 ;  /* 0x000000010404e824 */ /* 0x000fe400078e0a02 */
[----:B------:R-:W-:Y:S01]  /*a3f0*/  IMAD.HI.U32 R32, R3, R29, RZ ;  /* 0x0000001d03207227 */ /* 0x000fe200078e00ff */
[C---:B------:R-:W-:Y:S02]  /*a400*/  ISETP.GT.U32.AND P3, PT, R2.reuse, R33, PT ;  /* 0x000000210200720c */ /* 0x040fe40003f64070 */
[----:B------:R-:W-:Y:S02]  /*a410*/  ISETP.GT.U32.AND P6, PT, R2, R4, PT ;  /* 0x000000040200720c */ /* 0x000fe40003fc4070 */
[----:B0-----:R-:W-:Y:S01]  /*a420*/  IABS R37, R79 ;  /* 0x0000004f00257213 */ /* 0x001fe20000000000 */
[----:B------:R-:W-:-:S04]  /*a430*/  IMAD.MOV R32, RZ, RZ, -R32 ;  /* 0x000000ffff207224 */ /* 0x000fc800078e0a20 */
[----:B------:R-:W-:Y:S01]  /*a440*/  IMAD.HI.U32 R38, R3, R37, RZ ;  /* 0x0000002503267227 */ /* 0x000fe200078e00ff */
[----:B------:R-:W-:-:S03]  /*a450*/  ISETP.GT.U32.AND P1, PT, R2, R36, PT ;  /* 0x000000240200720c */ /* 0x000fc60003f24070 */
[----:B------:R-:W-:Y:S01]  /*a460*/  @!P5 IMAD.IADD R34, R34, 0x1, -R2 ;  /* 0x000000012222d824 */ /* 0x000fe200078e0a02 */
[C---:B------:R-:W-:Y:S01]  /*a470*/  ISETP.GT.U32.AND P5, PT, R2.reuse, R30, PT ;  /* 0x0000001e0200720c */ /* 0x040fe20003fa4070 */
[----:B------:R-:W-:Y:S02]  /*a480*/  IMAD R29, R2, R32, R29 ;  /* 0x00000020021d7224 */ /* 0x000fe400078e021d */
[----:B------:R-:W-:Y:S01]  /*a490*/  IMAD.MOV R38, RZ, RZ, -R38 ;  /* 0x000000ffff267224 */ /* 0x000fe200078e0a26 */
[----:B------:R-:W-:Y:S01]  /*a4a0*/  ISETP.GE.AND P0, PT, R72, RZ, PT ;  /* 0x000000ff4800720c */ /* 0x000fe20003f06270 */
[----:B------:R-:W-:Y:S01]  /*a4b0*/  @!P4 IMAD.MOV R34, RZ, RZ, -R34 ;  /* 0x000000ffff22c224 */ /* 0x000fe200078e0a22 */
[C---:B------:R-:W-:Y:S01]  /*a4c0*/  ISETP.GT.U32.AND P4, PT, R2.reuse, R29, PT ;  /* 0x0000001d0200720c */ /* 0x040fe20003f84070 */
[----:B------:R-:W-:Y:S01]  /*a4d0*/  IMAD R37, R2, R38, R37 ;  /* 0x0000002602257224 */ /* 0x000fe200078e0225 */
[----:B------:R-:W-:Y:S01]  /*a4e0*/  ISETP.GE.AND P2, PT, R74, RZ, PT ;  /* 0x000000ff4a00720c */ /* 0x000fe20003f46270 */
[--C-:B------:R-:W-:Y:S01]  /*a4f0*/  @!P3 IMAD.IADD R33, R33, 0x1, -R2.reuse ;  /* 0x000000012121b824 */ /* 0x100fe200078e0a02 */
[----:B------:R-:W-:Y:S01]  /*a500*/  ISETP.GE.AND P3, PT, R75, RZ, PT ;  /* 0x000000ff4b00720c */ /* 0x000fe20003f66270 */
[--C-:B------:R-:W-:Y:S01]  /*a510*/  @!P6 IMAD.IADD R4, R4, 0x1, -R2.reuse ;  /* 0x000000010404e824 */ /* 0x100fe200078e0a02 */
[----:B------:R-:W-:Y:S01]  /*a520*/  ISETP.GT.U32.AND P6, PT, R2, R37, PT ;  /* 0x000000250200720c */ /* 0x000fe20003fc4070 */
[----:B------:R-:W-:-:S02]  /*a530*/  @!P1 IMAD.IADD R36, R36, 0x1, -R2 ;  /* 0x0000000124249824 */ /* 0x000fc400078e0a02 */
[----:B------:R-:W-:Y:S02]  /*a540*/  @!P5 IMAD.IADD R30, R30, 0x1, -R2 ;  /* 0x000000011e1ed824 */ /* 0x000fe400078e0a02 */
[----:B------:R-:W-:Y:S02]  /*a550*/  IMAD.MOV.U32 R39, RZ, RZ, R33 ;  /* 0x000000ffff277224 */ /* 0x000fe400078e0021 */
[----:B------:R-:W-:Y:S02]  /*a560*/  IMAD.MOV.U32 R33, RZ, RZ, R36 ;  /* 0x000000ffff217224 */ /* 0x000fe400078e0024 */
[----:B------:R-:W-:Y:S01]  /*a570*/  @!P0 IMAD.MOV R39, RZ, RZ, -R39 ;  /* 0x000000ffff278224 */ /* 0x000fe200078e0a27 */
[----:B------:R-:W-:Y:S01]  /*a580*/  ISETP.GT.U32.AND P0, PT, R2, R30, PT ;  /* 0x0000001e0200720c */ /* 0x000fe20003f04070 */
[----:B------:R-:W-:Y:S01]  /*a590*/  @!P4 IMAD.IADD R29, R29, 0x1, -R2 ;  /* 0x000000011d1dc824 */ /* 0x000fe200078e0a02 */
[----:B------:R-:W-:Y:S01]  /*a5a0*/  IABS R31, R80 ;  /* 0x00000050001f7213 */ /* 0x000fe20000000000 */
[----:B------:R-:W-:-:S02]  /*a5b0*/  @!P2 IMAD.MOV R35, RZ, RZ, -R35 ;  /* 0x000000ffff23a224 */ /* 0x000fc400078e0a23 */
[----:B------:R-:W-:Y:S01]  /*a5c0*/  @!P3 IMAD.MOV R33, RZ, RZ, -R33 ;  /* 0x000000ffff21b224 */ /* 0x000fe200078e0a21 */
[----:B------:R-:W-:Y:S01]  /*a5d0*/  STL [R1+0x464], R39 ;  /* 0x0004642701007387 */ /* 0x000fe20000100800 */
[----:B------:R-:W-:Y:S01]  /*a5e0*/  @!P6 IMAD.IADD R37, R37, 0x1, -R2 ;  /* 0x000000012525e824 */ /* 0x000fe200078e0a02 */
[----:B------:R-:W-:Y:S01]  /*a5f0*/  IABS R38, R81 ;  /* 0x0000005100267213 */ /* 0x000fe20000000000 */
[----:B------:R-:W-:Y:S01]  /*a600*/  IMAD.HI.U32 R32, R3, R31, RZ ;  /* 0x0000001f03207227 */ /* 0x000fe200078e00ff */
[----:B------:R-:W-:Y:S01]  /*a610*/  ISETP.GT.U32.AND P4, PT, R2, R29, PT ;  /* 0x0000001d0200720c */ /* 0x000fe20003f84070 */
[----:B------:R-:W-:Y:S01]  /*a620*/  STL [R1+0x46c], R34 ;  /* 0x00046c2201007387 */ /* 0x000fe20000100800 */
[----:B------:R-:W-:-:S03]  /*a630*/  ISETP.GE.AND P1, PT, R76, RZ, PT ;  /* 0x000000ff4c00720c */ /* 0x000fc60003f26270 */
[----:B------:R-:W-:Y:S01]  /*a640*/  STL [R1+0x470], R35 ;  /* 0x0004702301007387 */ /* 0x000fe20000100800 */
[----:B------:R-:W-:Y:S01]  /*a650*/  ISETP.GE.AND P5, PT, R77, RZ, PT ;  /* 0x000000ff4d00720c */ /* 0x000fe20003fa6270 */
[----:B------:R-:W-:Y:S01]  /*a660*/  IMAD.MOV R32, RZ, RZ, -R32 ;  /* 0x000000ffff207224 */ /* 0x000fe200078e0a20 */
[----:B------:R-:W-:Y:S01]  /*a670*/  ISETP.GT.U32.AND P6, PT, R2, R37, PT ;  /* 0x000000250200720c */ /* 0x000fe20003fc4070 */
[----:B------:R0:W-:Y:S01]  /*a680*/  STL [R1+0x474], R33 ;  /* 0x0004742101007387 */ /* 0x0001e20000100800 */
[----:B------:R-:W-:Y:S02]  /*a690*/  @!P0 IMAD.IADD R30, R30, 0x1, -R2 ;  /* 0x000000011e1e8824 */ /* 0x000fe400078e0a02 */
[----:B------:R-:W-:Y:S02]  /*a6a0*/  IMAD R31, R2, R32, R31 ;  /* 0x00000020021f7224 */ /* 0x000fe400078e021f */
[----:B0-----:R-:W-:Y:S02]  /*a6b0*/  IMAD.MOV.U32 R33, RZ, RZ, R4 ;  /* 0x000000ffff217224 */ /* 0x001fe400078e0004 */
[----:B------:R-:W-:-:S04]  /*a6c0*/  IMAD.HI.U32 R4, R3, R38, RZ ;  /* 0x0000002603047227 */ /* 0x000fc800078e00ff */
[----:B------:R-:W-:Y:S02]  /*a6d0*/  IMAD.MOV R4, RZ, RZ, -R4 ;  /* 0x000000ffff047224 */ /* 0x000fe400078e0a04 */
[----:B------:R-:W-:Y:S02]  /*a6e0*/  IMAD.MOV.U32 R34, RZ, RZ, R30 ;  /* 0x000000ffff227224 */ /* 0x000fe400078e001e */
[----:B------:R-:W-:Y:S01]  /*a6f0*/  @!P4 IMAD.IADD R29, R29, 0x1, -R2 ;  /* 0x000000011d1dc824 */ /* 0x000fe200078e0a02 */
[C---:B------:R-:W-:Y:S01]  /*a700*/  ISETP.GT.U32.AND P4, PT, R2.reuse, R31, PT ;  /* 0x0000001f0200720c */ /* 0x040fe20003f84070 */
[----:B------:R-:W-:Y:S02]  /*a710*/  IMAD R38, R2, R4, R38 ;  /* 0x0000000402267224 */ /* 0x000fe400078e0226 */
[----:B------:R-:W-:Y:S02]  /*a720*/  @!P1 IMAD.MOV R34, RZ, RZ, -R34 ;  /* 0x000000ffff229224 */ /* 0x000fe400078e0a22 */
[----:B------:R-:W-:-:S02]  /*a730*/  @!P5 IMAD.MOV R33, RZ, RZ, -R33 ;  /* 0x000000ffff21d224 */ /* 0x000fc400078e0a21 */
[----:B------:R-:W-:Y:S01]  /*a740*/  @!P6 IMAD.IADD R37, R37, 0x1, -R2 ;  /* 0x000000012525e824 */ /* 0x000fe200078e0a02 */
[----:B------:R-:W-:Y:S01]  /*a750*/  ISETP.GT.U32.AND P6, PT, R2, R38, PT ;  /* 0x000000260200720c */ /* 0x000fe20003fc4070 */
[----:B------:R-:W-:Y:S01]  /*a760*/  STL [R1+0x478], R34 ;  /* 0x0004782201007387 */ /* 0x000fe20000100800 */
[----:B------:R-:W-:-:S03]  /*a770*/  IABS R36, R82 ;  /* 0x0000005200247213 */ /* 0x000fc60000000000 */
[----:B------:R0:W-:Y:S01]  /*a780*/  STL [R1+0x47c], R33 ;  /* 0x00047c2101007387 */ /* 0x0001e20000100800 */
[----:B------:R-:W-:Y:S01]  /*a790*/  @!P4 IMAD.IADD R31, R31, 0x1, -R2 ;  /* 0x000000011f1fc824 */ /* 0x000fe200078e0a02 */
[----:B------:R-:W-:Y:S01]  /*a7a0*/  ISETP.GE.AND P2, PT, R78, RZ, PT ;  /* 0x000000ff4e00720c */ /* 0x000fe20003f46270 */
[----:B------:R-:W-:Y:S01]  /*a7b0*/  IMAD.HI.U32 R30, R3, R36, RZ ;  /* 0x00000024031e7227 */ /* 0x000fe200078e00ff */
[----:B------:R-:W-:Y:S02]  /*a7c0*/  ISETP.GE.AND P3, PT, R79, RZ, PT ;  /* 0x000000ff4f00720c */ /* 0x000fe40003f66270 */
[----:B0-----:R-:W-:Y:S02]  /*a7d0*/  IABS R33, R85 ;  /* 0x0000005500217213 */ /* 0x001fe40000000000 */
[----:B------:R-:W-:Y:S02]  /*a7e0*/  IABS R35, R83 ;  /* 0x0000005300237213 */ /* 0x000fe40000000000 */
[----:B------:R-:W-:Y:S01]  /*a7f0*/  IABS R34, R84 ;  /* 0x0000005400227213 */ /* 0x000fe20000000000 */
[----:B------:R-:W-:-:S04]  /*a800*/  IMAD.HI.U32 R32, R3, R33, RZ ;  /* 0x0000002103207227 */ /* 0x000fc800078e00ff */
[----:B------:R-:W-:Y:S01]  /*a810*/  @!P6 IMAD.IADD R38, R38, 0x1, -R2 ;  /* 0x000000012626e824 */ /* 0x000fe200078e0a02 */
[----:B------:R-:W-:Y:S01]  /*a820*/  ISETP.GT.U32.AND P6, PT, R2, R31, PT ;  /* 0x0000001f0200720c */ /* 0x000fe20003fc4070 */
[----:B------:R-:W-:Y:S02]  /*a830*/  IMAD.MOV R32, RZ, RZ, -R32 ;  /* 0x000000ffff207224 */ /* 0x000fe400078e0a20 */
[----:B------:R-:W-:-:S04]  /*a840*/  IMAD.HI.U32 R4, R3, R35, RZ ;  /* 0x0000002303047227 */ /* 0x000fc800078e00ff */
[----:B------:R-:W-:-:S04]  /*a850*/  IMAD.HI.U32 R39, R3, R34, RZ ;  /* 0x0000002203277227 */ /* 0x000fc800078e00ff */
[----:B------:R-:W-:Y:S02]  /*a860*/  IMAD.MOV R30, RZ, RZ, -R30 ;  /* 0x000000ffff1e7224 */ /* 0x000fe400078e0a1e */
[C---:B------:R-:W-:Y:S02]  /*a870*/  IMAD R32, R2.reuse, R32, R33 ;  /* 0x0000002002207224 */ /* 0x040fe400078e0221 */
[----:B------:R-:W-:Y:S02]  /*a880*/  IMAD.MOV R4, RZ, RZ, -R4 ;  /* 0x000000ffff047224 */ /* 0x000fe400078e0a04 */
[----:B------:R-:W-:Y:S02]  /*a890*/  IMAD.MOV R39, RZ, RZ, -R39 ;  /* 0x000000ffff277224 */ /* 0x000fe400078e0a27 */
[----:B------:R-:W-:Y:S02]  /*a8a0*/  IMAD R30, R2, R30, R36 ;  /* 0x0000001e021e7224 */ /* 0x000fe400078e0224 */
[----:B------:R-:W-:-:S02]  /*a8b0*/  IMAD.MOV.U32 R40, RZ, RZ, R29 ;  /* 0x000000ffff287224 */ /* 0x000fc400078e001d */
[----:B------:R-:W-:Y:S02]  /*a8c0*/  IMAD.MOV.U32 R33, RZ, RZ, R37 ;  /* 0x000000ffff217224 */ /* 0x000fe400078e0025 */
[C---:B------:R-:W-:Y:S02]  /*a8d0*/  IMAD R4, R2.reuse, R4, R35 ;  /* 0x0000000402047224 */ /* 0x040fe400078e0223 */
[C---:B------:R-:W-:Y:S01]  /*a8e0*/  IMAD R34, R2.reuse, R39, R34 ;  /* 0x0000002702227224 */ /* 0x040fe200078e0222 */
[----:B------:R-:W-:Y:S01]  /*a8f0*/  IABS R39, R86 ;  /* 0x0000005600277213 */ /* 0x000fe20000000000 */
[----:B------:R-:W-:Y:S01]  /*a900*/  @!P2 IMAD.MOV R40, RZ, RZ, -R40 ;  /* 0x000000ffff28a224 */ /* 0x000fe200078e0a28 */
[C---:B------:R-:W-:Y:S01]  /*a910*/  ISETP.GT.U32.AND P2, PT, R2.reuse, R38, PT ;  /* 0x000000260200720c */ /* 0x040fe20003f44070 */
[----:B------:R-:W-:Y:S01]  /*a920*/  @!P3 IMAD.MOV R33, RZ, RZ, -R33 ;  /* 0x000000ffff21b224 */ /* 0x000fe200078e0a21 */
[C---:B------:R-:W-:Y:S01]  /*a930*/  ISETP.GT.U32.AND P3, PT, R2.reuse, R30, PT ;  /* 0x0000001e0200720c */ /* 0x040fe20003f64070 */
[----:B------:R-:W-:Y:S01]  /*a940*/  @!P6 IMAD.IADD R31, R31, 0x1, -R2 ;  /* 0x000000011f1fe824 */ /* 0x000fe200078e0a02 */
[----:B------:R0:W-:Y:S01]  /*a950*/  STL [R1+0x480], R40 ;  /* 0x0004802801007387 */ /* 0x0001e20000100800 */
[----:B------:R-:W-:Y:S01]  /*a960*/  ISETP.GT.U32.AND P6, PT, R2, R4, PT ;  /* 0x000000040200720c */ /* 0x000fe20003fc4070 */
[----:B0-----:R-:W-:-:S04]  /*a970*/  IMAD.HI.U32 R40, R3, R39, RZ ;  /* 0x0000002703287227 */ /* 0x001fc800078e00ff */
[----:B------:R-:W-:-:S03]  /*a980*/  IMAD.MOV R40, RZ, RZ, -R40 ;  /* 0x000000ffff287224 */ /* 0x000fc600078e0a28 */
[--C-:B------:R-:W-:Y:S01]  /*a990*/  @!P2 IMAD.IADD R38, R38, 0x1, -R2.reuse ;  /* 0x000000012626a824 */ /* 0x100fe200078e0a02 */
[----:B------:R-:W-:Y:S01]  /*a9a0*/  ISETP.GT.U32.AND P2, PT, R2, R34, PT ;  /* 0x000000220200720c */ /* 0x000fe20003f44070 */
[--C-:B------:R-:W-:Y:S01]  /*a9b0*/  @!P3 IMAD.IADD R30, R30, 0x1, -R2.reuse ;  /* 0x000000011e1eb824 */ /* 0x100fe200078e0a02 */
[C---:B------:R-:W-:Y:S01]  /*a9c0*/  ISETP.GT.U32.AND P3, PT, R2.reuse, R32, PT ;  /* 0x000000200200720c */ /* 0x040fe20003f64070 */
[----:B------:R-:W-:Y:S02]  /*a9d0*/  IMAD R40, R2, R40, R39 ;  /* 0x0000002802287224 */ /* 0x000fe400078e0227 */
[--C-:B------:R-:W-:Y:S01]  /*a9e0*/  @!P6 IMAD.IADD R4, R4, 0x1, -R2.reuse ;  /* 0x000000010404e824 */ /* 0x100fe200078e0a02 */
[----:B------:R-:W-:Y:S02]  /*a9f0*/  ISETP.GE.AND P0, PT, R80, RZ, PT ;  /* 0x000000ff5000720c */ /* 0x000fe40003f06270 */
[----:B------:R-:W-:Y:S02]  /*aa00*/  ISETP.GT.U32.AND P6, PT, R2, R40, PT ;  /* 0x000000280200720c */ /* 0x000fe40003fc4070 */
[----:B------:R-:W-:Y:S01]  /*aa10*/  IABS R29, R87 ;  /* 0x00000057001d7213 */ /* 0x000fe20000000000 */
[----:B------:R-:W-:Y:S01]  /*aa20*/  IMAD.MOV.U32 R63, RZ, RZ, R31 ;  /* 0x000000ffff3f7224 */ /* 0x000fe200078e001f */
[----:B------:R-:W-:Y:S01]  /*aa30*/  IABS R35, R89 ;  /* 0x0000005900237213 */ /* 0x000fe20000000000 */
[----:B------:R-:W-:-:S02]  /*aa40*/  @!P2 IMAD.IADD R34, R34, 0x1, -R2 ;  /* 0x000000012222a824 */ /* 0x000fc400078e0a02 */
[----:B------:R-:W-:Y:S01]  /*aa50*/  IMAD.MOV.U32 R37, RZ, RZ, R29 ;  /* 0x000000ffff257224 */ /* 0x000fe200078e001d */
[----:B------:R-:W-:Y:S01]  /*aa60*/  ISETP.GT.U32.AND P2, PT, R2, R30, PT ;  /* 0x0000001e0200720c */ /* 0x000fe20003f44070 */
[--C-:B------:R-:W-:Y:S01]  /*aa70*/  @!P3 IMAD.IADD R32, R32, 0x1, -R2.reuse ;  /* 0x000000012020b824 */ /* 0x100fe200078e0a02 */
[----:B------:R-:W-:Y:S01]  /*aa80*/  IABS R36, R88 ;  /* 0x0000005800247213 */ /* 0x000fe20000000000 */
[----:B------:R-:W-:Y:S01]  /*aa90*/  IMAD.HI.U32 R29, R3, R37, RZ ;  /* 0x00000025031d7227 */ /* 0x000fe200078e00ff */
[----:B------:R-:W-:Y:S01]  /*aaa0*/  ISETP.GE.AND P1, PT, R81, RZ, PT ;  /* 0x000000ff5100720c */ /* 0x000fe20003f26270 */
[----:B------:R0:W-:Y:S02]  /*aab0*/  STL [R1+0x484], R33 ;  /* 0x0004842101007387 */ /* 0x0001e40000100800 */
[----:B------:R-:W-:Y:S01]  /*aac0*/  @!P6 IMAD.IADD R40, R40, 0x1, -R2 ;  /* 0x000000012828e824 */ /* 0x000fe200078e0a02 */
[C---:B------:R-:W-:Y:S01]  /*aad0*/  ISETP.GT.U32.AND P6, PT, R2.reuse, R32, PT ;  /* 0x000000200200720c */ /* 0x040fe20003fc4070 */
[----:B------:R-:W-:Y:S01]  /*aae0*/  @!P0 IMAD.MOV R63, RZ, RZ, -R63 ;  /* 0x000000ffff3f8224 */ /* 0x000fe200078e0a3f */
[----:B------:R-:W-:Y:S01]  /*aaf0*/  ISETP.GT.U32.AND P0, PT, R2, R4, PT ;  /* 0x000000040200720c */ /* 0x000fe20003f04070 */
[----:B------:R-:W-:-:S02]  /*ab00*/  IMAD.MOV R29, RZ, RZ, -R29 ;  /* 0x000000ffff1d7224 */ /* 0x000fc400078e0a1d */
[----:B------:R-:W-:-:S04]  /*ab10*/  IMAD.HI.U32 R39, R3, R35, RZ ;  /* 0x0000002303277227 */ /* 0x000fc800078e00ff */
[----:B0-----:R-:W-:Y:S01]  /*ab20*/  IMAD.HI.U32 R33, R3, R36, RZ ;  /* 0x0000002403217227 */ /* 0x001fe200078e00ff */
[----:B------:R-:W-:-:S03]  /*ab30*/  ISETP.GT.U32.AND P3, PT, R2, R34, PT ;  /* 0x000000220200720c */ /* 0x000fc60003f64070 */
[C---:B------:R-:W-:Y:S02]  /*ab40*/  IMAD R29, R2.reuse, R29, R37 ;  /* 0x0000001d021d7224 */ /* 0x040fe400078e0225 */
[----:B------:R-:W-:Y:S02]  /*ab50*/  IMAD.MOV R39, RZ, RZ, -R39 ;  /* 0x000000ffff277224 */ /* 0x000fe400078e0a27 */
[----:B------:R-:W-:Y:S02]  /*ab60*/  IMAD.MOV R33, RZ, RZ, -R33 ;  /* 0x000000ffff217224 */ /* 0x000fe400078e0a21 */
[----:B------:R-:W-:Y:S02]  /*ab70*/  IMAD.MOV.U32 R31, RZ, RZ, R38 ;  /* 0x000000ffff1f7224 */ /* 0x000fe400078e0026 */
[----:B------:R-:W-:Y:S02]  /*ab80*/  IMAD R35, R2, R39, R35 ;  /* 0x0000002702237224 */ /* 0x000fe400078e0223 */
[----:B------:R-:W-:Y:S01]  /*ab90*/  @!P2 IMAD.IADD R30, R30, 0x1, -R2 ;  /* 0x000000011e1ea824 */ /* 0x000fe200078e0a02 */
[C---:B------:R-:W-:Y:S01]  /*aba0*/  ISETP.GT.U32.AND P2, PT, R2.reuse, R29, PT ;  /* 0x0000001d0200720c */ /* 0x040fe20003f44070 */
[----:B------:R-:W-:-:S02]  /*abb0*/  IMAD R33, R2, R33, R36 ;  /* 0x0000002102217224 */ /* 0x000fc400078e0224 */
[----:B------:R-:W-:Y:S01]  /*abc0*/  @!P1 IMAD.MOV R31, RZ, RZ, -R31 ;  /* 0x000000ffff1f9224 */ /* 0x000fe200078e0a1f */
[----:B------:R-:W-:Y:S01]  /*abd0*/  ISETP.GT.U32.AND P1, PT, R2, R40, PT ;  /* 0x000000280200720c */ /* 0x000fe20003f24070 */
[--C-:B------:R-:W-:Y:S01]  /*abe0*/  @!P6 IMAD.IADD R32, R32, 0x1, -R2.reuse ;  /* 0x000000012020e824 */ /* 0x100fe200078e0a02 */
[----:B------:R-:W-:Y:S01]  /*abf0*/  ISETP.GT.U32.AND P6, PT, R2, R35, PT ;  /* 0x000000230200720c */ /* 0x000fe20003fc4070 */
[--C-:B------:R-:W-:Y:S01]  /*ac00*/  @!P0 IMAD.IADD R4, R4, 0x1, -R2.reuse ;  /* 0x0000000104048824 */ /* 0x100fe200078e0a02 */
[----:B------:R-:W-:Y:S01]  /*ac10*/  ISETP.GT.U32.AND P0, PT, R2, R33, PT ;  /* 0x000000210200720c */ /* 0x000fe20003f04070 */
[----:B------:R-:W-:Y:S01]  /*ac20*/  @!P3 IMAD.IADD R34, R34, 0x1, -R2 ;  /* 0x000000012222b824 */ /* 0x000fe200078e0a02 */
[----:B------:R-:W-:Y:S02]  /*ac30*/  ISETP.GE.AND P5, PT, R82, RZ, PT ;  /* 0x000000ff5200720c */ /* 0x000fe40003fa6270 */
[----:B------:R-:W-:Y:S02]  /*ac40*/  ISETP.GE.AND P4, PT, R83, RZ, PT ;  /* 0x000000ff5300720c */ /* 0x000fe40003f86270 */
[----:B------:R-:W-:-:S02]  /*ac50*/  IABS R36, R90 ;  /* 0x0000005a00247213 */ /* 0x000fc40000000000 */
[----:B------:R-:W-:Y:S01]  /*ac60*/  ISETP.GE.AND P3, PT, R84, RZ, PT ;  /* 0x000000ff5400720c */ /* 0x000fe20003f66270 */
[--C-:B------:R-:W-:Y:S02]  /*ac70*/  @!P2 IMAD.IADD R29, R29, 0x1, -R2.reuse ;  /* 0x000000011d1da824 */ /* 0x100fe400078e0a02 */
[----:B------:R-:W-:Y:S01]  /*ac80*/  IMAD.HI.U32 R37, R3, R36, RZ ;  /* 0x0000002403257227 */ /* 0x000fe200078e00ff */
[----:B------:R0:W-:Y:S03]  /*ac90*/  STL [R1+0x488], R63 ;  /* 0x0004883f01007387 */ /* 0x0001e60000100800 */
[--C-:B------:R-:W-:Y:S01]  /*aca0*/  @!P1 IMAD.IADD R40, R40, 0x1, -R2.reuse ;  /* 0x0000000128289824 */ /* 0x100fe200078e0a02 */
[----:B------:R-:W-:Y:S01]  /*acb0*/  ISETP.GE.AND P1, PT, R85, RZ, PT ;  /* 0x000000ff5500720c */ /* 0x000fe20003f26270 */
[--C-:B------:R-:W-:Y:S01]  /*acc0*/  @!P6 IMAD.IADD R35, R35, 0x1, -R2.reuse ;  /* 0x000000012323e824 */ /* 0x100fe200078e0a02 */
[----:B------:R-:W-:Y:S01]  /*acd0*/  ISETP.GT.U32.AND P6, PT, R2, R29, PT ;  /* 0x0000001d0200720c */ /* 0x000fe20003fc4070 */
[----:B------:R-:W-:Y:S01]  /*ace0*/  @!P0 IMAD.IADD R33, R33, 0x1, -R2 ;  /* 0x0000000121218824 */ /* 0x000fe200078e0a02 */
[----:B------:R1:W-:Y:S01]  /*acf0*/  STL [R1+0x48c], R31 ;  /* 0x00048c1f01007387 */ /* 0x0003e20000100800 */
[----:B------:R-:W-:-:S02]  /*ad00*/  IMAD.MOV.U32 R64, RZ, RZ, R30 ;  /* 0x000000ffff407224 */ /* 0x000fc400078e001e */
[----:B------:R-:W-:Y:S02]  /*ad10*/  IMAD.MOV R37, RZ, RZ, -R37 ;  /* 0x000000ffff257224 */ /* 0x000fe400078e0a25 */
[----:B0-----:R-:W-:Y:S01]  /*ad20*/  IMAD.MOV.U32 R63, RZ, RZ, R4 ;  /* 0x000000ffff3f7224 */ /* 0x001fe200078e0004 */
[----:B------:R-:W-:Y:S01]  /*ad30*/  ISETP.GE.AND P2, PT, R86, RZ, PT ;  /* 0x000000ff5600720c */ /* 0x000fe20003f46270 */
[----:B------:R-:W-:Y:S01]  /*ad40*/  IMAD.MOV.U32 R30, RZ, RZ, R34 ;  /* 0x000000ffff1e7224 */ /* 0x000fe200078e0022 */
[----:B-1----:R-:W-:Y:S01]  /*ad50*/  IABS R31, R91 ;  /* 0x0000005b001f7213 */ /* 0x002fe20000000000 */
[----:B------:R-:W-:Y:S01]  /*ad60*/  @!P5 IMAD.MOV R64, RZ, RZ, -R64 ;  /* 0x000000ffff40d224 */ /* 0x000fe200078e0a40 */
[C---:B------:R-:W-:Y:S01]  /*ad70*/  ISETP.GT.U32.AND P5, PT, R2.reuse, R33, PT ;  /* 0x000000210200720c */ /* 0x040fe20003fa4070 */
[----:B------:R-:W-:Y:S02]  /*ad80*/  IMAD R36, R2, R37, R36 ;  /* 0x0000002502247224 */ /* 0x000fe400078e0224 */
[----:B------:R-:W-:-:S02]  /*ad90*/  @!P4 IMAD.MOV R63, RZ, RZ, -R63 ;  /* 0x000000ffff3fc224 */ /* 0x000fc400078e0a3f */
[----:B------:R-:W-:Y:S01]  /*ada0*/  @!P3 IMAD.MOV R30, RZ, RZ, -R30 ;  /* 0x000000ffff1eb224 */ /* 0x000fe200078e0a1e */
[----:B------:R-:W-:Y:S01]  /*adb0*/  ISETP.GE.AND P0, PT, R87, RZ, PT ;  /* 0x000000ff5700720c */ /* 0x000fe20003f06270 */
[----:B------:R-:W-:Y:S01]  /*adc0*/  IMAD.HI.U32 R38, R3, R31, RZ ;  /* 0x0000001f03267227 */ /* 0x000fe200078e00ff */
[----:B------:R-:W-:Y:S01]  /*add0*/  STL [R1+0x490], R64 ;  /* 0x0004904001007387 */ /* 0x000fe20000100800 */
[C---:B------:R-:W-:Y:S02]  /*ade0*/  ISETP.GT.U32.AND P4, PT, R2.reuse, R35, PT ;  /* 0x000000230200720c */ /* 0x040fe40003f84070 */
[----:B------:R-:W-:Y:S01]  /*adf0*/  IMAD.MOV.U32 R4, RZ, RZ, R32 ;  /* 0x000000ffff047224 */ /* 0x000fe200078e0020 */
[----:B------:R-:W-:Y:S01]  /*ae00*/  STL [R1+0x494], R63 ;  /* 0x0004943f01007387 */ /* 0x000fe20000100800 */
[----:B------:R-:W-:Y:S01]  /*ae10*/  ISETP.GT.U32.AND P3, PT, R2, R36, PT ;  /* 0x000000240200720c */ /* 0x000fe20003f64070 */
[----:B------:R-:W-:Y:S02]  /*ae20*/  IMAD.MOV R38, RZ, RZ, -R38 ;  /* 0x000000ffff267224 */ /* 0x000fe400078e0a26 */
[----:B------:R0:W-:Y:S01]  /*ae30*/  STL [R1+0x498], R30 ;  /* 0x0004981e01007387 */ /* 0x0001e20000100800 */
[----:B------:R-:W-:Y:S01]  /*ae40*/  @!P1 IMAD.MOV R4, RZ, RZ, -R4 ;  /* 0x000000ffff049224 */ /* 0x000fe200078e0a04 */
[----:B------:R-:W-:Y:S01]  /*ae50*/  ISETP.GE.AND P1, PT, R88, RZ, PT ;  /* 0x000000ff5800720c */ /* 0x000fe20003f26270 */
[----:B------:R-:W-:-:S02]  /*ae60*/  @!P6 IMAD.IADD R29, R29, 0x1, -R2 ;  /* 0x000000011d1de824 */ /* 0x000fc400078e0a02 */
[C---:B------:R-:W-:Y:S02]  /*ae70*/  IMAD R31, R2.reuse, R38, R31 ;  /* 0x00000026021f7224 */ /* 0x040fe400078e021f */
[----:B0-----:R-:W-:Y:S01]  /*ae80*/  IMAD.MOV.U32 R30, RZ, RZ, R40 ;  /* 0x000000ffff1e7224 */ /* 0x001fe200078e0028 */
[----:B------:R-:W-:Y:S01]  /*ae90*/  IABS R39, R92 ;  /* 0x0000005c00277213 */ /* 0x000fe20000000000 */
[----:B------:R-:W-:Y:S02]  /*aea0*/  IMAD.MOV.U32 R32, RZ, RZ, R29 ;  /* 0x000000ffff207224 */ /* 0x000fe400078e001d */
[----:B------:R-:W-:Y:S01]  /*aeb0*/  @!P2 IMAD.MOV R30, RZ, RZ, -R30 ;  /* 0x000000ffff1ea224 */ /* 0x000fe200078e0a1e */
[----:B------:R-:W-:Y:S01]  /*aec0*/  ISETP.GE.AND P6, PT, R89, RZ, PT ;  /* 0x000000ff5900720c */ /* 0x000fe20003fc6270 */
[----:B------:R-:W-:Y:S01]  /*aed0*/  @!P5 IMAD.IADD R33, R33, 0x1, -R2 ;  /* 0x000000012121d824 */ /* 0x000fe200078e0a02 */
[----:B------:R0:W-:Y:S01]  /*aee0*/  STL [R1+0x49c], R4 ;  /* 0x00049c0401007387 */ /* 0x0001e20000100800 */
[----:B------:R-:W-:Y:S01]  /*aef0*/  ISETP.GT.U32.AND P2, PT, R2, R31, PT ;  /* 0x0000001f0200720c */ /* 0x000fe20003f44070 */
[----:B------:R-:W-:-:S02]  /*af00*/  @!P0 IMAD.MOV R32, RZ, RZ, -R32 ;  /* 0x000000ffff208224 */ /* 0x000fc400078e0a20 */
[----:B------:R1:W-:Y:S01]  /*af10*/  STL [R1+0x4a0], R30 ;  /* 0x0004a01e01007387 */ /* 0x0003e20000100800 */
[--C-:B------:R-:W-:Y:S02]  /*af20*/  @!P4 IMAD.IADD R35, R35, 0x1, -R2.reuse ;  /* 0x000000012323c824 */ /* 0x100fe400078e0a02 */
[----:B------:R-:W-:Y:S02]  /*af30*/  @!P3 IMAD.IADD R36, R36, 0x1, -R2 ;  /* 0x000000012424b824 */ /* 0x000fe400078e0a02 */
[----:B0-----:R-:W-:-:S04]  /*af40*/  IMAD.HI.U32 R4, R3, R39, RZ ;  /* 0x0000002703047227 */ /* 0x001fc800078e00ff */
[----:B-1----:R-:W-:Y:S01]  /*af50*/  IMAD.MOV.U32 R30, RZ, RZ, R33 ;  /* 0x000000ffff1e7224 */ /* 0x002fe200078e0021 */
[----:B------:R0:W-:Y:S01]  /*af60*/  STL [R1+0x4a8], R32 ;  /* 0x0004a82001007387 */ /* 0x0001e20000100800 */
[----:B------:R-:W-:Y:S02]  /*af70*/  IMAD.MOV R4, RZ, RZ, -R4 ;  /* 0x000000ffff047224 */ /* 0x000fe400078e0a04 */
[----:B------:R-:W-:Y:S01]  /*af80*/  @!P1 IMAD.MOV R30, RZ, RZ, -R30 ;  /* 0x000000ffff1e9224 */ /* 0x000fe200078e0a1e */
[C---:B------:R-:W-:Y:S01]  /*af90*/  ISETP.GT.U32.AND P0, PT, R2.reuse, R36, PT ;  /* 0x000000240200720c */ /* 0x040fe20003f04070 */
[----:B------:R-:W-:Y:S02]  /*afa0*/  IMAD R4, R2, R4, R39 ;  /* 0x0000000402047224 */ /* 0x000fe400078e0227 */
[----:B0-----:R-:W-:Y:S01]  /*afb0*/  IMAD.MOV.U32 R32, RZ, RZ, R35 ;  /* 0x000000ffff207224 */ /* 0x001fe200078e0023 */
[----:B------:R0:W-:Y:S01]  /*afc0*/  STL [R1+0x4ac], R30 ;  /* 0x0004ac1e01007387 */ /* 0x0001e20000100800 */
[----:B------:R-:W-:-:S02]  /*afd0*/  @!P2 IMAD.IADD R31, R31, 0x1, -R2 ;  /* 0x000000011f1fa824 */ /* 0x000fc400078e0a02 */
[----:B------:R-:W-:Y:S01]  /*afe0*/  @!P6 IMAD.MOV R32, RZ, RZ, -R32 ;  /* 0x000000ffff20e224 */ /* 0x000fe200078e0a20 */
[----:B------:R-:W-:Y:S02]  /*aff0*/  ISETP.GE.AND P5, PT, R90, RZ, PT ;  /* 0x000000ff5a00720c */ /* 0x000fe40003fa6270 */
[C---:B------:R-:W-:Y:S02]  /*b000*/  ISETP.GT.U32.AND P6, PT, R2.reuse, R4, PT ;  /* 0x000000040200720c */ /* 0x040fe40003fc4070 */
[----:B0-----:R-:W-:Y:S01]  /*b010*/  IABS R30, R93 ;  /* 0x0000005d001e7213 */ /* 0x001fe20000000000 */
[----:B------:R0:W-:Y:S01]  /*b020*/  STL [R1+0x4b4], R32 ;  /* 0x0004b42001007387 */ /* 0x0001e20000100800 */
[----:B------:R-:W-:Y:S02]  /*b030*/  IABS R29, R94 ;  /* 0x0000005e001d7213 */ /* 0x000fe40000000000 */
[----:B------:R-:W-:Y:S01]  /*b040*/  ISETP.GT.U32.AND P2, PT, R2, R31, PT ;  /* 0x0000001f0200720c */ /* 0x000fe20003f44070 */
[----:B------:R-:W-:-:S02]  /*b050*/  @!P0 IMAD.IADD R36, R36, 0x1, -R2 ;  /* 0x0000000124248824 */ /* 0x000fc400078e0a02 */
[----:B0-----:R-:W-:-:S04]  /*b060*/  IMAD.HI.U32 R32, R3, R30, RZ ;  /* 0x0000001e03207227 */ /* 0x001fc800078e00ff */
[----:B------:R-:W-:Y:S02]  /*b070*/  IMAD.MOV R32, RZ, RZ, -R32 ;  /* 0x000000ffff207224 */ /* 0x000fe400078e0a20 */
[----:B------:R-:W-:Y:S01]  /*b080*/  IMAD.HI.U32 R33, R3, R29, RZ ;  /* 0x0000001d03217227 */ /* 0x000fe200078e00ff */
[----:B------:R-:W-:Y:S02]  /*b090*/  ISETP.GE.AND P4, PT, R91, RZ, PT ;  /* 0x000000ff5b00720c */ /* 0x000fe40003f86270 */
[----:B------:R-:W-:Y:S01]  /*b0a0*/  IABS R35, R96 ;  /* 0x0000006000237213 */ /* 0x000fe20000000000 */
[----:B------:R-:W-:Y:S02]  /*b0b0*/  IMAD R30, R2, R32, R30 ;  /* 0x00000020021e7224 */ /* 0x000fe400078e021e */
[----:B------:R-:W-:Y:S02]  /*b0c0*/  IMAD.MOV.U32 R39, RZ, RZ, R36 ;  /* 0x000000ffff277224 */ /* 0x000fe400078e0024 */
[----:B------:R-:W-:Y:S01]  /*b0d0*/  IMAD.MOV R33, RZ, RZ, -R33 ;  /* 0x000000ffff217224 */ /* 0x000fe200078e0a21 */
[----:B------:R-:W-:Y:S01]  /*b0e0*/  IABS R34, R95 ;  /* 0x0000005f00227213 */ /* 0x000fe20000000000 */
[----:B------:R-:W-:-:S02]  /*b0f0*/  @!P6 IMAD.IADD R4, R4, 0x1, -R2 ;  /* 0x000000010404e824 */ /* 0x000fc400078e0a02 */
[----:B------:R-:W-:Y:S01]  /*b100*/  @!P5 IMAD.MOV R39, RZ, RZ, -R39 ;  /* 0x000000ffff27d224 */ /* 0x000fe200078e0a27 */
[C---:B------:R-:W-:Y:S01]  /*b110*/  ISETP.GT.U32.AND P5, PT, R2.reuse, R30, PT ;  /* 0x0000001e0200720c */ /* 0x040fe20003fa4070 */
[C---:B------:R-:W-:Y:S02]  /*b120*/  IMAD R29, R2.reuse, R33, R29 ;  /* 0x00000021021d7224 */ /* 0x040fe400078e021d */
[----:B------:R-:W-:Y:S02]  /*b130*/  @!P2 IMAD.IADD R31, R31, 0x1, -R2 ;  /* 0x000000011f1fa824 */ /* 0x000fe400078e0a02 */
[----:B------:R-:W-:Y:S01]  /*b140*/  IMAD.HI.U32 R33, R3, R35, RZ ;  /* 0x0000002303217227 */ /* 0x000fe200078e00ff */
[----:B------:R-:W-:-:S03]  /*b150*/  ISETP.GT.U32.AND P6, PT, R2, R4, PT ;  /* 0x000000040200720c */ /* 0x000fc60003fc4070 */
[----:B------:R-:W-:-:S04]  /*b160*/  IMAD.HI.U32 R37, R3, R34, RZ ;  /* 0x0000002203257227 */ /* 0x000fc800078e00ff */
[----:B------:R-:W-:Y:S02]  /*b170*/  IMAD.MOV.U32 R38, RZ, RZ, R31 ;  /* 0x000000ffff267224 */ /* 0x000fe400078e001f */
[----:B------:R-:W-:Y:S02]  /*b180*/  IMAD.MOV R33, RZ, RZ, -R33 ;  /* 0x000000ffff217224 */ /* 0x000fe400078e0a21 */
[----:B------:R-:W-:Y:S02]  /*b190*/  IMAD.MOV R37, RZ, RZ, -R37 ;  /* 0x000000ffff257224 */ /* 0x000fe400078e0a25 */
[----:B------:R-:W-:Y:S01]  /*b1a0*/  @!P4 IMAD.MOV R38, RZ, RZ, -R38 ;  /* 0x000000ffff26c224 */ /* 0x000fe200078e0a26 */
[C---:B------:R-:W-:Y:S01]  /*b1b0*/  ISETP.GT.U32.AND P4, PT, R2.reuse, R29, PT ;  /* 0x0000001d0200720c */ /* 0x040fe20003f84070 */
[----:B------:R-:W-:Y:S01]  /*b1c0*/  IMAD R35, R2, R33, R35 ;  /* 0x0000002102237224 */ /* 0x000fe200078e0223 */
[----:B------:R-:W-:Y:S01]  /*b1d0*/  ISETP.GE.AND P3, PT, R92, RZ, PT ;  /* 0x000000ff5c00720c */ /* 0x000fe20003f66270 */
[----:B------:R-:W-:-:S02]  /*b1e0*/  IMAD R34, R2, R37, R34 ;  /* 0x0000002502227224 */ /* 0x000fc400078e0222 */
[--C-:B------:R-:W-:Y:S01]  /*b1f0*/  @!P5 IMAD.IADD R30, R30, 0x1, -R2.reuse ;  /* 0x000000011e1ed824 */ /* 0x100fe200078e0a02 */
[----:B------:R-:W-:Y:S01]  /*b200*/  ISETP.GT.U32.AND P5, PT, R2, R35, PT ;  /* 0x000000230200720c */ /* 0x000fe20003fa4070 */
[--C-:B------:R-:W-:Y:S01]  /*b210*/  @!P6 IMAD.IADD R4, R4, 0x1, -R2.reuse ;  /* 0x000000010404e824 */ /* 0x100fe200078e0a02 */
[----:B------:R-:W-:Y:S02]  /*b220*/  ISETP.GT.U32.AND P6, PT, R2, R34, PT ;  /* 0x000000220200720c */ /* 0x000fe40003fc4070 */
[----:B------:R-:W-:Y:S01]  /*b230*/  IABS R32, R98 ;  /* 0x0000006200207213 */ /* 0x000fe20000000000 */
[----:B------:R-:W-:Y:S02]  /*b240*/  STL [R1+0x4b8], R39 ;  /* 0x0004b82701007387 */ /* 0x000fe40000100800 */
[----:B------:R-:W-:Y:S02]  /*b250*/  @!P4 IMAD.IADD R29, R29, 0x1, -R2 ;  /* 0x000000011d1dc824 */ /* 0x000fe400078e0a02 */
[----:B------:R0:W-:Y:S01]  /*b260*/  STL [R1+0x4bc], R38 ;  /* 0x0004bc2601007387 */ /* 0x0001e20000100800 */
[----:B------:R-:W-:Y:S01]  /*b270*/  IMAD.HI.U32 R36, R3, R32, RZ ;  /* 0x0000002003247227 */ /* 0x000fe200078e00ff */
[----:B------:R-:W-:-:S03]  /*b280*/  IABS R33, R99 ;  /* 0x0000006300217213 */ /* 0x000fc60000000000 */
[----:B------:R-:W-:Y:S02]  /*b290*/  @!P5 IMAD.IADD R35, R35, 0x1, -R2 ;  /* 0x000000012323d824 */ /* 0x000fe400078e0a02 */
[----:B0-----:R-:W-:Y:S02]  /*b2a0*/  IMAD.MOV.U32 R38, RZ, RZ, R4 ;  /* 0x000000ffff267224 */ /* 0x001fe400078e0004 */
[----:B------:R-:W-:Y:S02]  /*b2b0*/  IMAD.MOV R36, RZ, RZ, -R36 ;  /* 0x000000ffff247224 */ /* 0x000fe400078e0a24 */
[----:B------:R-:W-:Y:S01]  /*b2c0*/  @!P3 IMAD.MOV R38, RZ, RZ, -R38 ;  /* 0x000000ffff26b224 */ /* 0x000fe200078e0a26 */
[----:B------:R-:W-:Y:S01]  /*b2d0*/  ISETP.GT.U32.AND P3, PT, R2, R29, PT ;  /* 0x0000001d0200720c */ /* 0x000fe20003f64070 */
[----:B------:R-:W-:Y:S01]  /*b2e0*/  @!P6 IMAD.IADD R34, R34, 0x1, -R2 ;  /* 0x000000012222e824 */ /* 0x000fe200078e0a02 */
[C---:B------:R-:W-:Y:S01]  /*b2f0*/  ISETP.GT.U32.AND P5, PT, R2.reuse, R35, PT ;  /* 0x000000230200720c */ /* 0x040fe20003fa4070 */
[----:B------:R-:W-:-:S02]  /*b300*/  IMAD R32, R2, R36, R32 ;  /* 0x0000002402207224 */ /* 0x000fc400078e0220 */
[----:B------:R-:W-:Y:S01]  /*b310*/  IMAD.HI.U32 R36, R3, R33, RZ ;  /* 0x0000002103247227 */ /* 0x000fe200078e00ff */
[C---:B------:R-:W-:Y:S02]  /*b320*/  ISETP.GT.U32.AND P6, PT, R2.reuse, R34, PT ;  /* 0x000000220200720c */ /* 0x040fe40003fc4070 */
[----:B------:R-:W-:Y:S01]  /*b330*/  IABS R31, R97 ;  /* 0x00000061001f7213 */ /* 0x000fe20000000000 */
[----:B------:R-:W-:Y:S01]  /*b340*/  IMAD.MOV R36, RZ, RZ, -R36 ;  /* 0x000000ffff247224 */ /* 0x000fe200078e0a24 */
[----:B------:R-:W-:-:S03]  /*b350*/  ISETP.GT.U32.AND P4, PT, R2, R30, PT ;  /* 0x0000001e0200720c */ /* 0x000fc60003f84070 */
[----:B------:R-:W-:Y:S01]  /*b360*/  @!P3 IMAD.IADD R29, R29, 0x1, -R2 ;  /* 0x000000011d1db824 */ /* 0x000fe200078e0a02 */
[C---:B------:R-:W-:Y:S01]  /*b370*/  ISETP.GT.U32.AND P3, PT, R2.reuse, R32, PT ;  /* 0x000000200200720c */ /* 0x040fe20003f64070 */
[----:B------:R-:W-:Y:S02]  /*b380*/  IMAD R33, R2, R36, R33 ;  /* 0x0000002402217224 */ /* 0x000fe400078e0221 */
[----:B------:R-:W-:Y:S01]  /*b390*/  IMAD.HI.U32 R37, R3, R31, RZ ;  /* 0x0000001f03257227 */ /* 0x000fe200078e00ff */
[----:B------:R-:W-:-:S03]  /*b3a0*/  IABS R4, R100 ;  /* 0x0000006400047213 */ /* 0x000fc60000000000 */
[--C-:B------:R-:W-:Y:S01]  /*b3b0*/  @!P5 IMAD.IADD R35, R35, 0x1, -R2.reuse ;  /* 0x000000012323d824 */ /* 0x100fe200078e0a02 */
[----:B------:R-:W-:Y:S01]  /*b3c0*/  ISETP.GT.U32.AND P5, PT, R2, R33, PT ;  /* 0x000000210200720c */ /* 0x000fe20003fa4070 */
[----:B------:R-:W-:Y:S01]  /*b3d0*/  IMAD.MOV R37, RZ, RZ, -R37 ;  /* 0x000000ffff257224 */ /* 0x000fe200078e0a25 */
[----:B------:R0:W-:Y:S01]  /*b3e0*/  STL [R1+0x4c0], R38 ;  /* 0x0004c02601007387 */ /* 0x0001e20000100800 */
[--C-:B------:R-:W-:Y:S01]  /*b3f0*/  @!P6 IMAD.IADD R34, R34, 0x1, -R2.reuse ;  /* 0x000000012222e824 */ /* 0x100fe200078e0a02 */
[----:B------:R-:W-:Y:S01]  /*b400*/  ISETP.GE.AND P6, PT, R96, RZ, PT ;  /* 0x000000ff6000720c */ /* 0x000fe20003fc6270 */
[----:B------:R-:W-:Y:S01]  /*b410*/  IMAD R31, R2, R37, R31 ;  /* 0x00000025021f7224 */ /* 0x000fe200078e021f */
[----:B------:R-:W-:Y:S01]  /*b420*/  IABS R36, R101 ;  /* 0x0000006500247213 */ /* 0x000fe20000000000 */
[----:B------:R-:W-:Y:S02]  /*b430*/  @!P4 IMAD.IADD R30, R30, 0x1, -R2 ;  /* 0x000000011e1ec824 */ /* 0x000fe400078e0a02 */
[----:B0-----:R-:W-:Y:S01]  /*b440*/  IMAD.HI.U32 R38, R3, R4, RZ ;  /* 0x0000000403267227 */ /* 0x001fe200078e00ff */
[----:B------:R-:W-:-:S03]  /*b450*/  ISETP.GT.U32.AND P4, PT, R2, R31, PT ;  /* 0x0000001f0200720c */ /* 0x000fc60003f84070 */
[----:B------:R-:W-:Y:S02]  /*b460*/  IMAD.MOV R38, RZ, RZ, -R38 ;  /* 0x000000ffff267224 */ /* 0x000fe400078e0a26 */
[----:B------:R-:W-:Y:S02]  /*b470*/  @!P3 IMAD.IADD R32, R32, 0x1, -R2 ;  /* 0x000000012020b824 */ /* 0x000fe400078e0a02 */
[----:B------:R-:W-:Y:S01]  /*b480*/  IMAD.MOV.U32 R39, RZ, RZ, R29 ;  /* 0x000000ffff277224 */ /* 0x000fe200078e001d */
[----:B------:R-:W-:Y:S01]  /*b490*/  ISETP.GE.AND P1, PT, R93, RZ, PT ;  /* 0x000000ff5d00720c */ /* 0x000fe20003f26270 */
[C---:B------:R-:W-:Y:S01]  /*b4a0*/  IMAD R38, R2.reuse, R38, R4 ;  /* 0x0000002602267224 */ /* 0x040fe200078e0204 */
[----:B------:R-:W-:Y:S01]  /*b4b0*/  IABS R37, R102 ;  /* 0x0000006600257213 */ /* 0x000fe20000000000 */
[----:B------:R-:W-:Y:S01]  /*b4c0*/  @!P5 IMAD.IADD R33, R33, 0x1, -R2 ;  /* 0x000000012121d824 */ /* 0x000fe200078e0a02 */
[----:B------:R-:W-:Y:S01]  /*b4d0*/  ISETP.GT.U32.AND P5, PT, R2, R32, PT ;  /* 0x000000200200720c */ /* 0x000fe20003fa4070 */
[----:B------:R-:W-:-:S02]  /*b4e0*/  IMAD.MOV.U32 R29, RZ, RZ, R35 ;  /* 0x000000ffff1d7224 */ /* 0x000fc400078e0023 */
[----:B------:R-:W-:-:S04]  /*b4f0*/  IMAD.HI.U32 R4, R3, R36, RZ ;  /* 0x0000002403047227 */ /* 0x000fc800078e00ff */
[----:B------:R-:W-:Y:S01]  /*b500*/  @!P6 IMAD.MOV R29, RZ, RZ, -R29 ;  /* 0x000000ffff1de224 */ /* 0x000fe200078e0a1d */
[----:B------:R-:W-:Y:S01]  /*b510*/  ISETP.GT.U32.AND P6, PT, R2, R38, PT ;  /* 0x000000260200720c */ /* 0x000fe20003fc4070 */
[----:B------:R-:W-:Y:S02]  /*b520*/  IMAD.MOV.U32 R40, RZ, RZ, R30 ;  /* 0x000000ffff287224 */ /* 0x000fe400078e001e */
[----:B------:R-:W-:Y:S01]  /*b530*/  IMAD.HI.U32 R30, R3, R37, RZ ;  /* 0x00000025031e7227 */ /* 0x000fe200078e00ff */
[----:B------:R-:W-:-:S03]  /*b540*/  ISETP.GE.AND P0, PT, R94, RZ, PT ;  /* 0x000000ff5e00720c */ /* 0x000fc60003f06270 */
[----:B------:R-:W-:Y:S01]  /*b550*/  IMAD.MOV R4, RZ, RZ, -R4 ;  /* 0x000000ffff047224 */ /* 0x000fe200078e0a04 */
[----:B------:R-:W-:Y:S01]  /*b560*/  ISETP.GE.AND P2, PT, R95, RZ, PT ;  /* 0x000000ff5f00720c */ /* 0x000fe20003f46270 */
[----:B------:R-:W-:Y:S02]  /*b570*/  @!P4 IMAD.IADD R31, R31, 0x1, -R2 ;  /* 0x000000011f1fc824 */ /* 0x000fe400078e0a02 */
[----:B------:R-:W-:Y:S02]  /*b580*/  IMAD.MOV R30, RZ, RZ, -R30 ;  /* 0x000000ffff1e7224 */ /* 0x000fe400078e0a1e */
[C---:B------:R-:W-:Y:S02]  /*b590*/  IMAD R4, R2.reuse, R4, R36 ;  /* 0x0000000402047224 */ /* 0x040fe400078e0224 */
[----:B------:R-:W-:Y:S01]  /*b5a0*/  @!P1 IMAD.MOV R40, RZ, RZ, -R40 ;  /* 0x000000ffff289224 */ /* 0x000fe200078e0a28 */
[C---:B------:R-:W-:Y:S01]  /*b5b0*/  ISETP.GT.U32.AND P1, PT, R2.reuse, R31, PT ;  /* 0x0000001f0200720c */ /* 0x040fe20003f24070 */
[----:B------:R-:W-:-:S02]  /*b5c0*/  IMAD R37, R2, R30, R37 ;  /* 0x0000001e02257224 */ /* 0x000fc400078e0225 */
[--C-:B------:R-:W-:Y:S01]  /*b5d0*/  @!P5 IMAD.IADD R32, R32, 0x1, -R2.reuse ;  /* 0x000000012020d824 */ /* 0x100fe200078e0a02 */
[----:B------:R-:W-:Y:S01]  /*b5e0*/  ISETP.GT.U32.AND P5, PT, R2, R4, PT ;  /* 0x000000040200720c */ /* 0x000fe20003fa4070 */
[----:B------:R-:W-:Y:S01]  /*b5f0*/  @!P6 IMAD.IADD R38, R38, 0x1, -R2 ;  /* 0x000000012626e824 */ /* 0x000fe200078e0a02 */
[----:B------:R-:W-:Y:S01]  /*b600*/  ISETP.GT.U32.AND P6, PT, R2, R37, PT ;  /* 0x000000250200720c */ /* 0x000fe20003fc4070 */
[----:B------:R-:W-:Y:S02]  /*b610*/  @!P0 IMAD.MOV R39, RZ, RZ, -R39 ;  /* 0x000000ffff278224 */ /* 0x000fe400078e0a27 */
[----:B------:R-:W-:Y:S01]  /*b620*/  @!P2 IMAD.MOV R34, RZ, RZ, -R34 ;  /* 0x000000ffff22a224 */ /* 0x000fe200078e0a22 */
[----:B------:R-:W-:Y:S01]  /*b630*/  STL [R1+0x4c8], R40 ;  /* 0x0004c82801007387 */ /* 0x000fe20000100800 */
[----:B------:R-:W-:-:S03]  /*b640*/  ISETP.GE.AND P3, PT, R98, RZ, PT ;  /* 0x000000ff6200720c */ /* 0x000fc60003f66270 */
[----:B------:R0:W-:Y:S01]  /*b650*/  STL [R1+0x4cc], R39 ;  /* 0x0004cc2701007387 */ /* 0x0001e20000100800 */
[--C-:B------:R-:W-:Y:S01]  /*b660*/  @!P1 IMAD.IADD R31, R31, 0x1, -R2.reuse ;  /* 0x000000011f1f9824 */ /* 0x100fe200078e0a02 */
[----:B------:R-:W-:Y:S01]  /*b670*/  IABS R30, R103 ;  /* 0x00000067001e7213 */ /* 0x000fe20000000000 */
[--C-:B------:R-:W-:Y:S01]  /*b680*/  @!P5 IMAD.IADD R4, R4, 0x1, -R2.reuse ;  /* 0x000000010404d824 */ /* 0x100fe200078e0a02 */
[----:B------:R-:W-:Y:S04]  /*b690*/  STL [R1+0x4d4], R34 ;  /* 0x0004d42201007387 */ /* 0x000fe80000100800 */
[----:B------:R1:W-:Y:S01]  /*b6a0*/  STL [R1+0x4d8], R29 ;  /* 0x0004d81d01007387 */ /* 0x0003e20000100800 */
[----:B------:R-:W-:Y:S01]  /*b6b0*/  @!P6 IMAD.IADD R37, R37, 0x1, -R2 ;  /* 0x000000012525e824 */ /* 0x000fe200078e0a02 */
[----:B------:R-:W-:Y:S01]  /*b6c0*/  ISETP.GT.U32.AND P6, PT, R2, R4, PT ;  /* 0x000000040200720c */ /* 0x000fe20003fc4070 */
[----:B0-----:R-:W-:-:S02]  /*b6d0*/  IMAD.MOV.U32 R39, RZ, RZ, R31 ;  /* 0x000000ffff277224 */ /* 0x001fc400078e001f */
[----:B------:R-:W-:Y:S01]  /*b6e0*/  IMAD.HI.U32 R31, R3, R30, RZ ;  /* 0x0000001e031f7227 */ /* 0x000fe200078e00ff */
[----:B-1----:R-:W-:-:S03]  /*b6f0*/  IABS R29, R104 ;  /* 0x00000068001d7213 */ /* 0x002fc60000000000 */
[----:B------:R-:W-:Y:S01]  /*b700*/  IMAD.MOV R31, RZ, RZ, -R31 ;  /* 0x000000ffff1f7224 */ /* 0x000fe200078e0a1f */
[----:B------:R-:W-:Y:S01]  /*b710*/  ISETP.GE.AND P4, PT, R97, RZ, PT ;  /* 0x000000ff6100720c */ /* 0x000fe20003f86270 */
[----:B------:R-:W-:Y:S01]  /*b720*/  IMAD.HI.U32 R35, R3, R29, RZ ;  /* 0x0000001d03237227 */ /* 0x000fe200078e00ff */
[----:B------:R-:W-:Y:S02]  /*b730*/  IABS R34, R105 ;  /* 0x0000006900227213 */ /* 0x000fe40000000000 */
[C---:B------:R-:W-:Y:S01]  /*b740*/  ISETP.GT.U32.AND P5, PT, R2.reuse, R38, PT ;  /* 0x000000260200720c */ /* 0x040fe20003fa4070 */
[----:B------:R-:W-:Y:S01]  /*b750*/  IMAD.MOV R35, RZ, RZ, -R35 ;  /* 0x000000ffff237224 */ /* 0x000fe200078e0a23 */
[C---:B------:R-:W-:Y:S01]  /*b760*/  ISETP.GT.U32.AND P0, PT, R2.reuse, R33, PT ;  /* 0x000000210200720c */ /* 0x040fe20003f04070 */
[----:B------:R-:W-:Y:S01]  /*b770*/  @!P3 IMAD.MOV R32, RZ, RZ, -R32 ;  /* 0x000000ffff20b224 */ /* 0x000fe200078e0a20 */
[C---:B------:R-:W-:Y:S01]  /*b780*/  ISETP.GT.U32.AND P3, PT, R2.reuse, R37, PT ;  /* 0x000000250200720c */ /* 0x040fe20003f64070 */
[----:B------:R-:W-:-:S02]  /*b790*/  IMAD R30, R2, R31, R30 ;  /* 0x0000001f021e7224 */ /* 0x000fc400078e021e */
[----:B------:R-:W-:-:S04]  /*b7a0*/  IMAD.HI.U32 R31, R3, R34, RZ ;  /* 0x00000022031f7227 */ /* 0x000fc800078e00ff */
[----:B------:R-:W-:Y:S01]  /*b7b0*/  IMAD R29, R2, R35, R29 ;  /* 0x00000023021d7224 */ /* 0x000fe200078e021d */
[----:B------:R-:W-:Y:S01]  /*b7c0*/  ISETP.GE.AND P2, PT, R99, RZ, PT ;  /* 0x000000ff6300720c */ /* 0x000fe20003f46270 */
[----:B------:R-:W-:Y:S01]  /*b7d0*/  IMAD.MOV R31, RZ, RZ, -R31 ;  /* 0x000000ffff1f7224 */ /* 0x000fe200078e0a1f */
[----:B------:R-:W-:Y:S01]  /*b7e0*/  ISETP.GE.AND P1, PT, R100, RZ, PT ;  /* 0x000000ff6400720c */ /* 0x000fe20003f26270 */
[----:B------:R-:W-:Y:S01]  /*b7f0*/  @!P6 IMAD.IADD R4, R4, 0x1, -R2 ;  /* 0x000000010404e824 */ /* 0x000fe200078e0a02 */
[C---:B------:R-:W-:Y:S01]  /*b800*/  ISETP.GT.U32.AND P6, PT, R2.reuse, R29, PT ;  /* 0x0000001d0200720c */ /* 0x040fe20003fc4070 */
[----:B------:R-:W-:Y:S02]  /*b810*/  @!P4 IMAD.MOV R39, RZ, RZ, -R39 ;  /* 0x000000ffff27c224 */ /* 0x000fe400078e0a27 */
[----:B------:R-:W-:Y:S02]  /*b820*/  IMAD R31, R2, R31, R34 ;  /* 0x0000001f021f7224 */ /* 0x000fe400078e0222 */
[--C-:B------:R-:W-:Y:S01]  /*b830*/  @!P5 IMAD.IADD R38, R38, 0x1, -R2.reuse ;  /* 0x000000012626d824 */ /* 0x100fe200078e0a02 */
[----:B------:R-:W-:Y:S01]  /*b840*/  STL [R1+0x4dc], R39 ;  /* 0x0004dc2701007387 */ /* 0x000fe20000100800 */
[----:B------:R-:W-:Y:S01]  /*b850*/  @!P0 IMAD.IADD R33, R33, 0x1, -R2 ;  /* 0x0000000121218824 */ /* 0x000fe200078e0a02 */
[----:B------:R-:W-:Y:S01]  /*b860*/  ISETP.GE.AND P0, PT, R101, RZ, PT ;  /* 0x000000ff6500720c */ /* 0x000fe20003f06270 */
[----:B------:R-:W-:Y:S01]  /*b870*/  IMAD.MOV.U32 R63, RZ, RZ, R62 ;  /* 0x000000ffff3f7224 */ /* 0x000fe200078e003e */
[----:B------:R0:W-:Y:S01]  /*b880*/  STL [R1+0x4e4], R32 ;  /* 0x0004e42001007387 */ /* 0x0001e20000100800 */
[----:B------:R-:W-:Y:S01]  /*b890*/  @!P3 IMAD.IADD R37, R37, 0x1, -R2 ;  /* 0x000000012525b824 */ /* 0x000fe200078e0a02 */
[----:B------:R-:W-:Y:S01]  /*b8a0*/  ISETP.GT.U32.AND P3, PT, R2, R31, PT ;  /* 0x0000001f0200720c */ /* 0x000fe20003f64070 */
[----:B------:R-:W-:-:S02]  /*b8b0*/  IMAD.MOV.U32 R62, RZ, RZ, R61 ;  /* 0x000000ffff3e7224 */ /* 0x000fc400078e003d */
[----:B------:R-:W-:Y:S02]  /*b8c0*/  IMAD.MOV.U32 R61, RZ, RZ, R59 ;  /* 0x000000ffff3d7224 */ /* 0x000fe400078e003b */
[----:B------:R-:W-:Y:S02]  /*b8d0*/  IMAD.MOV.U32 R59, RZ, RZ, R58 ;  /* 0x000000ffff3b7224 */ /* 0x000fe400078e003a */
[----:B0-----:R-:W-:Y:S02]  /*b8e0*/  IMAD.MOV.U32 R32, RZ, RZ, R38 ;  /* 0x000000ffff207224 */ /* 0x001fe400078e0026 */
[----:B------:R-:W-:Y:S02]  /*b8f0*/  IMAD.MOV.U32 R58, RZ, RZ, R56 ;  /* 0x000000ffff3a7224 */ /* 0x000fe400078e0038 */
[----:B------:R-:W-:Y:S02]  /*b900*/  @!P2 IMAD.MOV R33, RZ, RZ, -R33 ;  /* 0x000000ffff21a224 */ /* 0x000fe400078e0a21 */
[----:B------:R-:W-:-:S02]  /*b910*/  IMAD.MOV.U32 R56, RZ, RZ, R52 ;  /* 0x000000ffff387224 */ /* 0x000fc400078e0034 */
[----:B------:R-:W-:Y:S02]  /*b920*/  @!P1 IMAD.MOV R32, RZ, RZ, -R32 ;  /* 0x000000ffff209224 */ /* 0x000fe400078e0a20 */
[----:B------:R-:W-:Y:S01]  /*b930*/  IMAD.MOV.U32 R52, RZ, RZ, R42 ;  /* 0x000000ffff347224 */ /* 0x000fe200078e002a */
[----:B------:R-:W-:Y:S01]  /*b940*/  IABS R42, R106 ;  /* 0x0000006a002a7213 */ /* 0x000fe20000000000 */
[----:B------:R-:W-:Y:S01]  /*b950*/  @!P6 IMAD.IADD R29, R29, 0x1, -R2 ;  /* 0x000000011d1de824 */ /* 0x000fe200078e0a02 */
[----:B------:R-:W-:Y:S01]  /*b960*/  STL [R1+0x4e8], R33 ;  /* 0x0004e82101007387 */ /* 0x000fe20000100800 */
[----:B------:R-:W-:Y:S02]  /*b970*/  IMAD.MOV.U32 R65, RZ, RZ, R61 ;  /* 0x000000ffff417224 */ /* 0x000fe400078e003d */
[----:B------:R-:W-:Y:S01]  /*b980*/  IMAD.MOV.U32 R61, RZ, RZ, R58 ;  /* 0x000000ffff3d7224 */ /* 0x000fe200078e003a */
[----:B------:R0:W-:Y:S01]  /*b990*/  STL [R1+0x4ec], R32 ;  /* 0x0004ec2001007387 */ /* 0x0001e20000100800 */
[----:B------:R-:W-:Y:S01]  /*b9a0*/  IMAD.MOV.U32 R58, RZ, RZ, R56 ;  /* 0x000000ffff3a7224 */ /* 0x000fe200078e0038 */
[----:B------:R-:W-:Y:S01]  /*b9b0*/  ISETP.GT.U32.AND P6, PT, R2, R29, PT ;  /* 0x0000001d0200720c */ /* 0x000fe20003fc4070 */
[----:B------:R-:W-:-:S02]  /*b9c0*/  IMAD.MOV.U32 R56, RZ, RZ, R52 ;  /* 0x000000ffff387224 */ /* 0x000fc400078e0034 */
[----:B------:R-:W-:Y:S02]  /*b9d0*/  IMAD.MOV.U32 R52, RZ, RZ, R51 ;  /* 0x000000ffff347224 */ /* 0x000fe400078e0033 */
[----:B------:R-:W-:Y:S02]  /*b9e0*/  @!P0 IMAD.MOV R4, RZ, RZ, -R4 ;  /* 0x000000ffff048224 */ /* 0x000fe400078e0a04 */
[----:B0-----:R-:W-:-:S04]  /*b9f0*/  IMAD.HI.U32 R32, R3, R42, RZ ;  /* 0x0000002a03207227 */ /* 0x001fc800078e00ff */
[----:B------:R-:W-:Y:S01]  /*ba00*/  IMAD.MOV.U32 R51, RZ, RZ, R41 ;  /* 0x000000ffff337224 */ /* 0x000fe200078e0029 */
[----:B------:R-:W-:Y:S01]  /*ba10*/  IABS R41, R107 ;  /* 0x0000006b00297213 */ /* 0x000fe20000000000 */
[----:B------:R-:W-:Y:S02]  /*ba20*/  @!P3 IMAD.IADD R31, R31, 0x1, -R2 ;  /* 0x000000011f1fb824 */ /* 0x000fe400078e0a02 */
[----:B------:R-:W-:Y:S01]  /*ba30*/  IMAD.MOV R32, RZ, RZ, -R32 ;  /* 0x000000ffff207224 */ /* 0x000fe200078e0a20 */
[----:B------:R0:W-:Y:S02]  /*ba40*/  STL [R1+0x4f4], R4 ;  /* 0x0004f40401007387 */ /* 0x0001e40000100800 */
[C---:B------:R-:W-:Y:S01]  /*ba50*/  ISETP.GT.U32.AND P3, PT, R2.reuse, R31, PT ;  /* 0x0000001f0200720c */ /* 0x040fe20003f64070 */
[C---:B------:R-:W-:Y:S01]  /*ba60*/  IMAD R42, R2.reuse, R32, R42 ;  /* 0x00000020022a7224 */ /* 0x040fe200078e022a */
[----:B------:R-:W-:Y:S01]  /*ba70*/  IABS R40, R108 ;  /* 0x0000006c00287213 */ /* 0x000fe20000000000 */
[----:B------:R-:W-:Y:S01]  /*ba80*/  @!P6 IMAD.IADD R29, R29, 0x1, -R2 ;  /* 0x000000011d1de824 */ /* 0x000fe200078e0a02 */
[C---:B------:R-:W-:Y:S01]  /*ba90*/  ISETP.GT.U32.AND P5, PT, R2.reuse, R30, PT ;  /* 0x0000001e0200720c */ /* 0x040fe20003fa4070 */
[----:B0-----:R-:W-:Y:S01]  /*baa0*/  IMAD.HI.U32 R4, R3, R41, RZ ;  /* 0x0000002903047227 */ /* 0x001fe200078e00ff */
[----:B------:R-:W-:-:S03]  /*bab0*/  ISETP.GT.U32.AND P6, PT, R2, R42, PT ;  /* 0x0000002a0200720c */ /* 0x000fc60003fc4070 */
[----:B------:R-:W-:Y:S01]  /*bac0*/  IMAD.MOV R33, RZ, RZ, -R4 ;  /* 0x000000ffff217224 */ /* 0x000fe200078e0a04 */
[----:B------:R-:W-:Y:S01]  /*bad0*/  IABS R39, R109 ;  /* 0x0000006d00277213 */ /* 0x000fe20000000000 */
[----:B------:R-:W-:-:S04]  /*bae0*/  IMAD.HI.U32 R32, R3, R40, RZ ;  /* 0x0000002803207227 */ /* 0x000fc800078e00ff */
[----:B------:R-:W-:Y:S02]  /*baf0*/  IMAD R41, R2, R33, R41 ;  /* 0x0000002102297224 */ /* 0x000fe400078e0229 */
[----:B------:R-:W-:Y:S02]  /*bb00*/  IMAD.MOV R32, RZ, RZ, -R32 ;  /* 0x000000ffff207224 */ /* 0x000fe400078e0a20 */
[----:B------:R-:W-:Y:S01]  /*bb10*/  IMAD.HI.U32 R4, R3, R39, RZ ;  /* 0x0000002703047227 */ /* 0x000fe200078e00ff */
[----:B------:R-:W-:-:S03]  /*bb20*/  IABS R38, R110 ;  /* 0x0000006e00267213 */ /* 0x000fc60000000000 */
[----:B------:R-:W-:Y:S01]  /*bb30*/  @!P3 IMAD.IADD R31, R31, 0x1, -R2 ;  /* 0x000000011f1fb824 */ /* 0x000fe200078e0a02 */
[C---:B------:R-:W-:Y:S01]  /*bb40*/  ISETP.GT.U32.AND P3, PT, R2.reuse, R41, PT ;  /* 0x000000290200720c */ /* 0x040fe20003f64070 */
[----:B------:R-:W-:Y:S02]  /*bb50*/  IMAD R40, R2, R32, R40 ;  /* 0x0000002002287224 */ /* 0x000fe400078e0228 */
[----:B------:R-:W-:Y:S02]  /*bb60*/  IMAD.MOV R4, RZ, RZ, -R4 ;  /* 0x000000ffff047224 */ /* 0x000fe400078e0a04 */
[--C-:B------:R-:W-:Y:S02]  /*bb70*/  @!P5 IMAD.IADD R30, R30, 0x1, -R2.reuse ;  /* 0x000000011e1ed824 */ /* 0x100fe400078e0a02 */
[----:B------:R-:W-:Y:S01]  /*bb80*/  @!P6 IMAD.IADD R42, R42, 0x1, -R2 ;  /* 0x000000012a2ae824 */ /* 0x000fe200078e0a02 */
[C---:B------:R-:W-:Y:S01]  /*bb90*/  ISETP.GT.U32.AND P6, PT, R2.reuse, R40, PT ;  /* 0x000000280200720c */ /* 0x040fe20003fc4070 */
[----:B------:R-:W-:-:S02]  /*bba0*/  IMAD R39, R2, R4, R39 ;  /* 0x0000000402277224 */ /* 0x000fc400078e0227 */
[----:B------:R-:W-:Y:S01]  /*bbb0*/  IMAD.HI.U32 R4, R3, R38, RZ ;  /* 0x0000002603047227 */ /* 0x000fe200078e00ff */
[----:B------:R-:W-:-:S03]  /*bbc0*/  ISETP.GT.U32.AND P5, PT, R2, R30, PT ;  /* 0x0000001e0200720c */ /* 0x000fc60003fa4070 */
[----:B------:R-:W-:Y:S01]  /*bbd0*/  IMAD.MOV R4, RZ, RZ, -R4 ;  /* 0x000000ffff047224 */ /* 0x000fe200078e0a04 */
[----:B------:R-:W-:Y:S01]  /*bbe0*/  ISETP.GE.AND P4, PT, R102, RZ, PT ;  /* 0x000000ff6600720c */ /* 0x000fe20003f86270 */
[----:B------:R-:W-:Y:S01]  /*bbf0*/  @!P3 IMAD.IADD R41, R41, 0x1, -R2 ;  /* 0x000000012929b824 */ /* 0x000fe200078e0a02 */
[C---:B------:R-:W-:Y:S01]  /*bc00*/  ISETP.GT.U32.AND P3, PT, R2.reuse, R39, PT ;  /* 0x000000270200720c */ /* 0x040fe20003f64070 */
[----:B------:R-:W-:Y:S01]  /*bc10*/  IMAD R38, R2, R4, R38 ;  /* 0x0000000402267224 */ /* 0x000fe200078e0226 */
[----:B------:R-:W-:Y:S01]  /*bc20*/  ISETP.GE.AND P0, PT, R105, RZ, PT ;  /* 0x000000ff6900720c */ /* 0x000fe20003f06270 */
[----:B------:R-:W-:-:S03]  /*bc30*/  @!P6 IMAD.IADD R40, R40, 0x1, -R2 ;  /* 0x000000012828e824 */ /* 0x000fc600078e0a02 */
[----:B------:R-:W-:Y:S01]  /*bc40*/  ISETP.GT.U32.AND P6, PT, R2, R38, PT ;  /* 0x000000260200720c */ /* 0x000fe20003fc4070 */
[----:B------:R-:W-:Y:S01]  /*bc50*/  @!P5 IMAD.IADD R30, R30, 0x1, -R2 ;  /* 0x000000011e1ed824 */ /* 0x000fe200078e0a02 */
[----:B------:R-:W-:Y:S02]  /*bc60*/  ISETP.GE.AND P2, PT, R103, RZ, PT ;  /* 0x000000ff6700720c */ /* 0x000fe40003f46270 */
[----:B------:R-:W-:Y:S02]  /*bc70*/  ISETP.GE.AND P1, PT, R104, RZ, PT ;  /* 0x000000ff6800720c */ /* 0x000fe40003f26270 */
[----:B------:R-:W-:Y:S01]  /*bc80*/  IABS R36, R111 ;  /* 0x0000006f00247213 */ /* 0x000fe20000000000 */
[----:B------:R-:W-:Y:S02]  /*bc90*/  IMAD.MOV.U32 R67, RZ, RZ, R30 ;  /* 0x000000ffff437224 */ /* 0x000fe400078e001e */
[----:B------:R-:W-:Y:S02]  /*bca0*/  @!P3 IMAD.IADD R39, R39, 0x1, -R2 ;  /* 0x000000012727b824 */ /* 0x000fe400078e0a02 */
[----:B------:R-:W-:Y:S01]  /*bcb0*/  @!P4 IMAD.MOV R37, RZ, RZ, -R37 ;  /* 0x000000ffff25c224 */ /* 0x000fe200078e0a25 */
[----:B------:R-:W-:Y:S01]  /*bcc0*/  ISETP.GT.U32.AND P4, PT, R2, R42, PT ;  /* 0x0000002a0200720c */ /* 0x000fe20003f84070 */
[----:B------:R-:W-:-:S02]  /*bcd0*/  IMAD.MOV.U32 R30, RZ, RZ, R31 ;  /* 0x000000ffff1e7224 */ /* 0x000fc400078e001f */
[----:B------:R-:W-:Y:S01]  /*bce0*/  IMAD.HI.U32 R4, R3, R36, RZ ;  /* 0x0000002403047227 */ /* 0x000fe200078e00ff */
[----:B------:R-:W-:-:S03]  /*bcf0*/  IABS R32, R114 ;  /* 0x0000007200207213 */ /* 0x000fc60000000000 */
[----:B------:R-:W-:Y:S01]  /*bd00*/  @!P0 IMAD.MOV R30, RZ, RZ, -R30 ;  /* 0x000000ffff1e8224 */ /* 0x000fe200078e0a1e */
[----:B------:R-:W-:Y:S01]  /*bd10*/  ISETP.GT.U32.AND P0, PT, R2, R39, PT ;  /* 0x000000270200720c */ /* 0x000fe20003f04070 */
[----:B------:R-:W-:Y:S02]  /*bd20*/  IMAD.MOV R4, RZ, RZ, -R4 ;  /* 0x000000ffff047224 */ /* 0x000fe400078e0a04 */
[----:B------:R-:W-:Y:S01]  /*bd30*/  @!P6 IMAD.IADD R38, R38, 0x1, -R2 ;  /* 0x000000012626e824 */ /* 0x000fe200078e0a02 */
[----:B------:R-:W-:Y:S01]  /*bd40*/  IABS R35, R112 ;  /* 0x0000007000237213 */ /* 0x000fe20000000000 */
[----:B------:R-:W-:Y:S01]  /*bd50*/  IMAD.MOV.U32 R64, RZ, RZ, R63 ;  /* 0x000000ffff407224 */ /* 0x000fe200078e003f */
[----:B------:R-:W-:Y:S01]  /*bd60*/  IABS R34, R113 ;  /* 0x0000007100227213 */ /* 0x000fe20000000000 */
[----:B------:R-:W-:Y:S02]  /*bd70*/  IMAD.MOV.U32 R63, RZ, RZ, R62 ;  /* 0x000000ffff3f7224 */ /* 0x000fe400078e003e */
[----:B------:R-:W-:Y:S01]  /*bd80*/  @!P2 IMAD.MOV R67, RZ, RZ, -R67 ;  /* 0x000000ffff43a224 */ /* 0x000fe200078e0a43 */
[C---:B------:R-:W-:Y:S01]  /*bd90*/  ISETP.GT.U32.AND P2, PT, R2.reuse, R41, PT ;  /* 0x000000290200720c */ /* 0x040fe20003f44070 */
[----:B------:R-:W-:Y:S01]  /*bda0*/  IMAD.MOV.U32 R62, RZ, RZ, R46 ;  /* 0x000000ffff3e7224 */ /* 0x000fe200078e002e */
[C---:B------:R-:W-:Y:S01]  /*bdb0*/  ISETP.GT.U32.AND P6, PT, R2.reuse, R38, PT ;  /* 0x000000260200720c */ /* 0x040fe20003fc4070 */
[----:B------:R-:W-:-:S02]  /*bdc0*/  IMAD R4, R2, R4, R36 ;  /* 0x0000000402047224 */ /* 0x000fc400078e0224 */
[----:B------:R-:W-:Y:S01]  /*bdd0*/  @!P1 IMAD.MOV R29, RZ, RZ, -R29 ;  /* 0x000000ffff1d9224 */ /* 0x000fe200078e0a1d */
[----:B------:R-:W-:Y:S01]  /*bde0*/  ISETP.GT.U32.AND P1, PT, R2, R40, PT ;  /* 0x000000280200720c */ /* 0x000fe20003f24070 */
[----:B------:R-:W-:Y:S02]  /*bdf0*/  IMAD.MOV.U32 R46, RZ, RZ, R44 ;  /* 0x000000ffff2e7224 */ /* 0x000fe400078e002c */
[----:B------:R-:W-:Y:S02]  /*be00*/  IMAD.MOV.U32 R66, RZ, RZ, R43 ;  /* 0x000000ffff427224 */ /* 0x000fe400078e002b */
[----:B------:R-:W-:-:S04]  /*be10*/  IMAD.HI.U32 R44, R3, R32, RZ ;  /* 0x00000020032c7227 */ /* 0x000fc800078e00ff */
[----:B------:R-:W-:Y:S01]  /*be20*/  IMAD.HI.U32 R43, R3, R35, RZ ;  /* 0x00000023032b7227 */ /* 0x000fe200078e00ff */
[----:B------:R-:W-:-:S03]  /*be30*/  ISETP.GE.AND P5, PT, R106, RZ, PT ;  /* 0x000000ff6a00720c */ /* 0x000fc60003fa6270 */
[----:B------:R-:W-:-:S04]  /*be40*/  IMAD.HI.U32 R33, R3, R34, RZ ;  /* 0x0000002203217227 */ /* 0x000fc800078e00ff */
[----:B------:R-:W-:Y:S01]  /*be50*/  @!P4 IMAD.IADD R42, R42, 0x1, -R2 ;  /* 0x000000012a2ac824 */ /* 0x000fe200078e0a02 */
[----:B------:R-:W-:Y:S01]  /*be60*/  ISETP.GT.U32.AND P4, PT, R2, R4, PT ;  /* 0x000000040200720c */ /* 0x000fe20003f84070 */
[----:B------:R-:W-:Y:S01]  /*be70*/  IMAD.MOV R44, RZ, RZ, -R44 ;  /* 0x000000ffff2c7224 */ /* 0x000fe200078e0a2c */
[----:B------:R-:W-:Y:S01]  /*be80*/  ISETP.GE.AND P3, PT, R107, RZ, PT ;  /* 0x000000ff6b00720c */ /* 0x000fe20003f66270 */
[----:B------:R-:W-:Y:S02]  /*be90*/  IMAD.MOV R43, RZ, RZ, -R43 ;  /* 0x000000ffff2b7224 */ /* 0x000fe400078e0a2b */
[----:B------:R-:W-:Y:S02]  /*bea0*/  IMAD.MOV R33, RZ, RZ, -R33 ;  /* 0x000000ffff217224 */ /* 0x000fe400078e0a21 */
[----:B------:R-:W-:Y:S01]  /*beb0*/  @!P0 IMAD.IADD R39, R39, 0x1, -R2 ;  /* 0x0000000127278824 */ /* 0x000fe200078e0a02 */
[----:B------:R-:W-:Y:S01]  /*bec0*/  ISETP.GE.AND P0, PT, R108, RZ, PT ;  /* 0x000000ff6c00720c */ /* 0x000fe20003f06270 */
[C---:B------:R-:W-:Y:S01]  /*bed0*/  IMAD R32, R2.reuse, R44, R32 ;  /* 0x0000002c02207224 */ /* 0x040fe200078e0220 */
[----:B------:R0:W-:Y:S01]  /*bee0*/  STL [R1+0x4f8], R37 ;  /* 0x0004f82501007387 */ /* 0x0001e20000100800 */
[----:B------:R-:W-:-:S02]  /*bef0*/  IMAD R35, R2, R43, R35 ;  /* 0x0000002b02237224 */ /* 0x000fc400078e0223 */
[----:B------:R-:W-:Y:S01]  /*bf00*/  IMAD R33, R2, R33, R34 ;  /* 0x0000002102217224 */ /* 0x000fe200078e0222 */
[----:B------:R-:W-:Y:S01]  /*bf10*/  STL [R1+0x4fc], R67 ;  /* 0x0004fc4301007387 */ /* 0x000fe20000100800 */
[--C-:B------:R-:W-:Y:S02]  /*bf20*/  @!P2 IMAD.IADD R41, R41, 0x1, -R2.reuse ;  /* 0x000000012929a824 */ /* 0x100fe400078e0a02 */
[--C-:B------:R-:W-:Y:S01]  /*bf30*/  @!P1 IMAD.IADD R40, R40, 0x1, -R2.reuse ;  /* 0x0000000128289824 */ /* 0x100fe200078e0a02 */
[----:B------:R-:W-:Y:S01]  /*bf40*/  STL [R1+0x504], R29 ;  /* 0x0005041d01007387 */ /* 0x000fe20000100800 */
[----:B------:R-:W-:Y:S01]  /*bf50*/  @!P6 IMAD.IADD R38, R38, 0x1, -R2 ;  /* 0x000000012626e824 */ /* 0x000fe200078e0a02 */
[C---:B------:R-:W-:Y:S02]  /*bf60*/  ISETP.GT.U32.AND P6, PT, R2.reuse, R32, PT ;  /* 0x000000200200720c */ /* 0x040fe40003fc4070 */
[----:B------:R1:W-:Y:S01]  /*bf70*/  STL [R1+0x508], R30 ;  /* 0x0005081e01007387 */ /* 0x0003e20000100800 */
[C---:B------:R-:W-:Y:S01]  /*bf80*/  ISETP.GT.U32.AND P2, PT, R2.reuse, R35, PT ;  /* 0x000000230200720c */ /* 0x040fe20003f44070 */
[----:B------:R-:W-:Y:S01]  /*bf90*/  IMAD.MOV.U32 R43, RZ, RZ, R42 ;  /* 0x000000ffff2b7224 */ /* 0x000fe200078e002a */
[----:B------:R-:W-:Y:S01]  /*bfa0*/  ISETP.GT.U32.AND P1, PT, R2, R33, PT ;  /* 0x000000210200720c */ /* 0x000fe20003f24070 */
[----:B0-----:R-:W-:-:S02]  /*bfb0*/  IMAD.MOV.U32 R37, RZ, RZ, R41 ;  /* 0x000000ffff257224 */ /* 0x001fc400078e0029 */
[----:B------:R-:W-:Y:S01]  /*bfc0*/  @!P4 IMAD.IADD R4, R4, 0x1, -R2 ;  /* 0x000000010404c824 */ /* 0x000fe200078e0a02 */
[----:B-1----:R-:W-:Y:S01]  /*bfd0*/  IABS R30, R115 ;  /* 0x00000073001e7213 */ /* 0x002fe20000000000 */
[----:B------:R-:W-:Y:S01]  /*bfe0*/  IMAD.MOV.U32 R36, RZ, RZ, R40 ;  /* 0x000000ffff247224 */ /* 0x000fe200078e0028 */
[----:B------:R-:W-:Y:S01]  /*bff0*/  ISETP.GE.AND P4, PT, R109, RZ, PT ;  /* 0x000000ff6d00720c */ /* 0x000fe20003f86270 */
[----:B------:R-:W-:Y:S02]  /*c000*/  @!P5 IMAD.MOV R43, RZ, RZ, -R43 ;  /* 0x000000ffff2bd224 */ /* 0x000fe400078e0a2b */
[----:B------:R-:W-:-:S04]  /*c010*/  IMAD.HI.U32 R31, R3, R30, RZ ;  /* 0x0000001e031f7227 */ /* 0x000fc800078e00ff */
[----:B------:R-:W-:Y:S02]  /*c020*/  @!P3 IMAD.MOV R37, RZ, RZ, -R37 ;  /* 0x000000ffff25b224 */ /* 0x000fe400078e0a25 */
[----:B------:R-:W-:Y:S01]  /*c030*/  @!P0 IMAD.MOV R36, RZ, RZ, -R36 ;  /* 0x000000ffff248224 */ /* 0x000fe200078e0a24 */
[----:B------:R-:W-:Y:S01]  /*c040*/  STL [R1+0x50c], R43 ;  /* 0x00050c2b01007387 */ /* 0x000fe20000100800 */
[----:B------:R-:W-:Y:S01]  /*c050*/  IMAD.MOV R31, RZ, RZ, -R31 ;  /* 0x000000ffff1f7224 */ /* 0x000fe200078e0a1f */
[----:B------:R-:W-:Y:S02]  /*c060*/  IABS R29, R116 ;  /* 0x00000074001d7213 */ /* 0x000fe40000000000 */
[----:B------:R-:W-:Y:S01]  /*c070*/  STL [R1+0x500], R37 ;  /* 0x0005002501007387 */ /* 0x000fe20000100800 */
[----:B------:R-:W-:Y:S02]  /*c080*/  IMAD R30, R2, R31, R30 ;  /* 0x0000001f021e7224 */ /* 0x000fe400078e021e */
[--C-:B------:R-:W-:Y:S01]  /*c090*/  @!P6 IMAD.IADD R32, R32, 0x1, -R2.reuse ;  /* 0x000000012020e824 */ /* 0x100fe200078e0a02 */
[----:B------:R0:W-:Y:S01]  /*c0a0*/  STL [R1+0x4f0], R36 ;  /* 0x0004f02401007387 */ /* 0x0001e20000100800 */
[--C-:B------:R-:W-:Y:S01]  /*c0b0*/  @!P2 IMAD.IADD R35, R35, 0x1, -R2.reuse ;  /* 0x000000012323a824 */ /* 0x100fe200078e0a02 */
[----:B------:R-:W-:Y:S01]  /*c0c0*/  ISETP.GT.U32.AND P6, PT, R2, R4, PT ;  /* 0x000000040200720c */ /* 0x000fe20003fc4070 */
[----:B------:R-:W-:Y:S01]  /*c0d0*/  @!P1 IMAD.IADD R33, R33, 0x1, -R2 ;  /* 0x0000000121219824 */ /* 0x000fe200078e0a02 */
[----:B------:R-:W-:Y:S01]  /*c0e0*/  ISETP.GE.AND P2, PT, R110, RZ, PT ;  /* 0x000000ff6e00720c */ /* 0x000fe20003f46270 */
[----:B------:R-:W-:-:S04]  /*c0f0*/  IMAD.HI.U32 R34, R3, R29, RZ ;  /* 0x0000001d03227227 */ /* 0x000fc800078e00ff */
[----:B0-----:R-:W-:Y:S01]  /*c100*/  IMAD.MOV.U32 R36, RZ, RZ, R39 ;  /* 0x000000ffff247224 */ /* 0x001fe200078e0027 */
[----:B------:R-:W-:-:S03]  /*c110*/  ISETP.GT.U32.AND P3, PT, R2, R35, PT ;  /* 0x000000230200720c */ /* 0x000fc60003f64070 */
[----:B------:R-:W-:Y:S01]  /*c120*/  @!P4 IMAD.MOV R36, RZ, RZ, -R36 ;  /* 0x000000ffff24c224 */ /* 0x000fe200078e0a24 */
[C---:B------:R-:W-:Y:S01]  /*c130*/  ISETP.GT.U32.AND P4, PT, R2.reuse, R30, PT ;  /* 0x0000001e0200720c */ /* 0x040fe20003f84070 */
[----:B------:R-:W-:Y:S01]  /*c140*/  IMAD.MOV R34, RZ, RZ, -R34 ;  /* 0x000000ffff227224 */ /* 0x000fe200078e0a22 */
[C---:B------:R-:W-:Y:S02]  /*c150*/  ISETP.GT.U32.AND P0, PT, R2.reuse, R33, PT ;  /* 0x000000210200720c */ /* 0x040fe40003f04070 */
[----:B------:R-:W-:Y:S01]  /*c160*/  ISETP.GE.AND P1, PT, R111, RZ, PT ;  /* 0x000000ff6f00720c */ /* 0x000fe20003f26270 */
[----:B------:R-:W-:Y:S02]  /*c170*/  IMAD R29, R2, R34, R29 ;  /* 0x00000022021d7224 */ /* 0x000fe400078e021d */
[----:B------:R-:W-:Y:S02]  /*c180*/  IMAD.MOV.U32 R34, RZ, RZ, R38 ;  /* 0x000000ffff227224 */ /* 0x000fe400078e0026 */
[----:B------:R-:W-:Y:S01]  /*c190*/  @!P6 IMAD.IADD R4, R4, 0x1, -R2 ;  /* 0x000000010404e824 */ /* 0x000fe200078e0a02 */
[----:B------:R-:W-:Y:S01]  /*c1a0*/  IABS R31, R117 ;  /* 0x00000075001f7213 */ /* 0x000fe20000000000 */
[----:B------:R-:W-:Y:S01]  /*c1b0*/  @!P2 IMAD.MOV R34, RZ, RZ, -R34 ;  /* 0x000000ffff22a224 */ /* 0x000fe200078e0a22 */
[----:B------:R-:W-:Y:S01]  /*c1c0*/  ISETP.GT.U32.AND P5, PT, R2, R32, PT ;  /* 0x000000200200720c */ /* 0x000fe20003fa4070 */
[----:B------:R-:W-:Y:S01]  /*c1d0*/  @!P4 IMAD.IADD R30, R30, 0x1, -R2 ;  /* 0x000000011e1ec824 */ /* 0x000fe200078e0a02 */
[----:B------:R-:W-:Y:S01]  /*c1e0*/  ISETP.GE.AND P2, PT, R112, RZ, PT ;  /* 0x000000ff7000720c */ /* 0x000fe20003f46270 */
[----:B------:R-:W-:Y:S01]  /*c1f0*/  IMAD.MOV.U32 R38, RZ, RZ, R4 ;  /* 0x000000ffff267224 */ /* 0x000fe200078e0004 */
[----:B------:R-:W-:Y:S01]  /*c200*/  STL [R1+0x4e0], R36 ;  /* 0x0004e02401007387 */ /* 0x000fe20000100800 */
[--C-:B------:R-:W-:Y:S01]  /*c210*/  @!P3 IMAD.IADD R35, R35, 0x1, -R2.reuse ;  /* 0x000000012323b824 */ /* 0x100fe200078e0a02 */
[----:B------:R-:W-:Y:S01]  /*c220*/  ISETP.GE.AND P3, PT, R113, RZ, PT ;  /* 0x000000ff7100720c */ /* 0x000fe20003f66270 */
[----:B------:R-:W-:Y:S01]  /*c230*/  @!P0 IMAD.IADD R33, R33, 0x1, -R2 ;  /* 0x0000000121218824 */ /* 0x000fe200078e0a02 */
[----:B------:R0:W-:Y:S01]  /*c240*/  STL [R1+0x4d0], R34 ;  /* 0x0004d02201007387 */ /* 0x0001e20000100800 */
[----:B------:R-:W-:Y:S01]  /*c250*/  ISETP.GE.AND P0, PT, R114, RZ, PT ;  /* 0x000000ff7200720c */ /* 0x000fe20003f06270 */
[----:B------:R-:W-:Y:S01]  /*c260*/  @!P1 IMAD.MOV R38, RZ, RZ, -R38 ;  /* 0x000000ffff269224 */ /* 0x000fe200078e0a26 */
[----:B------:R-:W-:-:S02]  /*c270*/  ISETP.GT.U32.AND P6, PT, R2, R29, PT ;  /* 0x0000001d0200720c */ /* 0x000fc40003fc4070 */
[----:B------:R-:W-:Y:S01]  /*c280*/  ISETP.GT.U32.AND P1, PT, R2, R30, PT ;  /* 0x0000001e0200720c */ /* 0x000fe20003f24070 */
[----:B0-----:R-:W-:-:S04]  /*c290*/  IMAD.HI.U32 R34, R3, R31, RZ ;  /* 0x0000001f03227227 */ /* 0x001fc800078e00ff */
[----:B------:R-:W-:Y:S01]  /*c2a0*/  IMAD.MOV R36, RZ, RZ, -R34 ;  /* 0x000000ffff247224 */ /* 0x000fe200078e0a22 */
[----:B------:R-:W-:Y:S01]  /*c2b0*/  IABS R34, R118 ;  /* 0x0000007600227213 */ /* 0x000fe20000000000 */
[----:B------:R-:W-:Y:S02]  /*c2c0*/  IMAD.MOV.U32 R37, RZ, RZ, R35 ;  /* 0x000000ffff257224 */ /* 0x000fe400078e0023 */
[----:B------:R-:W-:Y:S01]  /*c2d0*/  @!P5 IMAD.IADD R32, R32, 0x1, -R2 ;  /* 0x000000012020d824 */ /* 0x000fe200078e0a02 */
[----:B------:R-:W-:Y:S01]  /*c2e0*/  ISETP.GE.AND P5, PT, R115, RZ, PT ;  /* 0x000000ff7300720c */ /* 0x000fe20003fa6270 */
[----:B------:R-:W-:-:S04]  /*c2f0*/  IMAD.HI.U32 R4, R3, R34, RZ ;  /* 0x0000002203047227 */ /* 0x000fc800078e00ff */
[----:B------:R-:W-:Y:S02]  /*c300*/  @!P2 IMAD.MOV R37, RZ, RZ, -R37 ;  /* 0x000000ffff25a224 */ /* 0x000fe400078e0a25 */
[----:B------:R-:W-:Y:S02]  /*c310*/  IMAD R31, R2, R36, R31 ;  /* 0x00000024021f7224 */ /* 0x000fe400078e021f */
[----:B------:R-:W-:Y:S02]  /*c320*/  @!P3 IMAD.MOV R33, RZ, RZ, -R33 ;  /* 0x000000ffff21b224 */ /* 0x000fe400078e0a21 */
[----:B------:R-:W-:Y:S01]  /*c330*/  @!P0 IMAD.MOV R32, RZ, RZ, -R32 ;  /* 0x000000ffff208224 */ /* 0x000fe200078e0a20 */
[----:B------:R-:W-:Y:S01]  /*c340*/  STL [R1+0x4c4], R38 ;  /* 0x0004c42601007387 */ /* 0x000fe20000100800 */
[----:B------:R-:W-:Y:S02]  /*c350*/  @!P6 IMAD.IADD R29, R29, 0x1, -R2 ;  /* 0x000000011d1de824 */ /* 0x000fe400078e0a02 */
[----:B------:R-:W-:Y:S01]  /*c360*/  IMAD.MOV R4, RZ, RZ, -R4 ;  /* 0x000000ffff047224 */ /* 0x000fe200078e0a04 */
[----:B------:R-:W-:Y:S01]  /*c370*/  STL [R1+0x4b0], R37 ;  /* 0x0004b02501007387 */ /* 0x000fe20000100800 */
[----:B------:R-:W-:Y:S01]  /*c380*/  @!P1 IMAD.IADD R30, R30, 0x1, -R2 ;  /* 0x000000011e1e9824 */ /* 0x000fe200078e0a02 */
[----:B------:R-:W-:-:S02]  /*c390*/  ISETP.GT.U32.AND P6, PT, R2, R31, PT ;  /* 0x0000001f0200720c */ /* 0x000fc40003fc4070 */
[----:B------:R-:W-:Y:S01]  /*c3a0*/  STL [R1+0x4a4], R33 ;  /* 0x0004a42101007387 */ /* 0x000fe20000100800 */
[C---:B------:R-:W-:Y:S01]  /*c3b0*/  IMAD R4, R2.reuse, R4, R34 ;  /* 0x0000000402047224 */ /* 0x040fe200078e0222 */
[----:B------:R-:W-:Y:S02]  /*c3c0*/  ISETP.GT.U32.AND P2, PT, R2, R29, PT ;  /* 0x0000001d0200720c */ /* 0x000fe40003f44070 */
[----:B------:R0:W-:Y:S02]  /*c3d0*/  STL [R1+0x468], R32 ;  /* 0x0004682001007387 */ /* 0x0001e40000100800 */
[----:B0-----:R-:W-:-:S04]  /*c3e0*/  IMAD.MOV.U32 R32, RZ, RZ, R30 ;  /* 0x000000ffff207224 */ /* 0x001fc800078e001e */
[----:B------:R-:W-:Y:S01]  /*c3f0*/  @!P5 IMAD.MOV R32, RZ, RZ, -R32 ;  /* 0x000000ffff20d224 */ /* 0x000fe200078e0a20 */
[C---:B------:R-:W-:Y:S01]  /*c400*/  ISETP.GT.U32.AND P5, PT, R2.reuse, R4, PT ;  /* 0x000000040200720c */ /* 0x040fe20003fa4070 */
[--C-:B------:R-:W-:Y:S01]  /*c410*/  @!P6 IMAD.IADD R31, R31, 0x1, -R2.reuse ;  /* 0x000000011f1fe824 */ /* 0x100fe200078e0a02 */
[----:B------:R-:W-:Y:S02]  /*c420*/  IABS R36, R119 ;  /* 0x0000007700247213 */ /* 0x000fe40000000000 */
[----:B------:R-:W-:Y:S01]  /*c430*/  @!P2 IMAD.IADD R29, R29, 0x1, -R2 ;  /* 0x000000011d1da824 */ /* 0x000fe200078e0a02 */
[----:B------:R0:W-:Y:S01]  /*c440*/  STL [R1+0x3b4], R32 ;  /* 0x0003b42001007387 */ /* 0x0001e20000100800 */
[----:B------:R-:W-:Y:S01]  /*c450*/  ISETP.GT.U32.AND P6, PT, R2, R31, PT ;  /* 0x0000001f0200720c */ /* 0x000fe20003fc4070 */
[----:B------:R-:W-:Y:S01]  /*c460*/  IMAD.HI.U32 R30, R3, R36, RZ ;  /* 0x00000024031e7227 */ /* 0x000fe200078e00ff */
[----:B------:R-:W-:Y:S02]  /*c470*/  ISETP.GE.AND P4, PT, R116, RZ, PT ;  /* 0x000000ff7400720c */ /* 0x000fe40003f86270 */
[----:B------:R-:W-:-:S03]  /*c480*/  IABS R35, R120 ;  /* 0x0000007800237213 */ /* 0x000fc60000000000 */
[----:B------:R-:W-:Y:S02]  /*c490*/  @!P5 IMAD.IADD R4, R4, 0x1, -R2 ;  /* 0x000000010404d824 */ /* 0x000fe400078e0a02 */
[----:B0-----:R-:W-:Y:S02]  /*c4a0*/  IMAD.MOV.U32 R32, RZ, RZ, R29 ;  /* 0x000000ffff207224 */ /* 0x001fe400078e001d */
[----:B------:R-:W-:Y:S01]  /*c4b0*/  IMAD.MOV R29, RZ, RZ, -R30 ;  /* 0x000000ffff1d7224 */ /* 0x000fe200078e0a1e */
[----:B------:R-:W-:-:S03]  /*c4c0*/  ISETP.GT.U32.AND P5, PT, R2, R4, PT ;  /* 0x000000040200720c */ /* 0x000fc60003fa4070 */
[C---:B------:R-:W-:Y:S02]  /*c4d0*/  IMAD R36, R2.reuse, R29, R36 ;  /* 0x0000001d02247224 */ /* 0x040fe400078e0224 */
[----:B------:R-:W-:Y:S01]  /*c4e0*/  IMAD.HI.U32 R29, R3, R35, RZ ;  /* 0x00000023031d7227 */ /* 0x000fe200078e00ff */
[----:B------:R-:W-:Y:S02]  /*c4f0*/  IABS R34, R121 ;  /* 0x0000007900227213 */ /* 0x000fe40000000000 */
[----:B------:R-:W-:Y:S01]  /*c500*/  IABS R30, R122 ;  /* 0x0000007a001e7213 */ /* 0x000fe20000000000 */
[----:B------:R-:W-:Y:S02]  /*c510*/  IMAD.MOV R29, RZ, RZ, -R29 ;  /* 0x000000ffff1d7224 */ /* 0x000fe400078e0a1d */
[----:B------:R-:W-:Y:S01]  /*c520*/  @!P6 IMAD.IADD R31, R31, 0x1, -R2 ;  /* 0x000000011f1fe824 */ /* 0x000fe200078e0a02 */
[C---:B------:R-:W-:Y:S01]  /*c530*/  ISETP.GT.U32.AND P6, PT, R2.reuse, R36, PT ;  /* 0x000000240200720c */ /* 0x040fe20003fc4070 */
[----:B------:R-:W-:Y:S01]  /*c540*/  @!P4 IMAD.MOV R32, RZ, RZ, -R32 ;  /* 0x000000ffff20c224 */ /* 0x000fe200078e0a20 */
[----:B------:R-:W-:Y:S01]  /*c550*/  ISETP.GE.AND P3, PT, R117, RZ, PT ;  /* 0x000000ff7500720c */ /* 0x000fe20003f66270 */
[----:B------:R-:W-:Y:S01]  /*c560*/  IMAD R35, R2, R29, R35 ;  /* 0x0000001d02237224 */ /* 0x000fe200078e0223 */
[----:B------:R-:W-:Y:S01]  /*c570*/  ISETP.GE.AND P0, PT, R118, RZ, PT ;  /* 0x000000ff7600720c */ /* 0x000fe20003f06270 */
[----:B------:R-:W-:Y:S01]  /*c580*/  IMAD.HI.U32 R38, R3, R34, RZ ;  /* 0x0000002203267227 */ /* 0x000fe200078e00ff */
[----:B------:R-:W-:-:S03]  /*c590*/  IABS R33, R123 ;  /* 0x0000007b00217213 */ /* 0x000fc60000000000 */
[C---:B------:R-:W-:Y:S01]  /*c5a0*/  IMAD.HI.U32 R37, R3.reuse, R30, RZ ;  /* 0x0000001e03257227 */ /* 0x040fe200078e00ff */
[----:B------:R0:W-:Y:S03]  /*c5b0*/  STL [R1+0x3b0], R32 ;  /* 0x0003b02001007387 */ /* 0x0001e60000100800 */
[----:B------:R-:W-:Y:S01]  /*c5c0*/  @!P5 IMAD.IADD R4, R4, 0x1, -R2 ;  /* 0x000000010404d824 */ /* 0x000fe200078e0a02 */
[----:B------:R-:W-:Y:S01]  /*c5d0*/  ISETP.GT.U32.AND P5, PT, R2, R35, PT ;  /* 0x000000230200720c */ /* 0x000fe20003fa4070 */
[----:B------:R-:W-:Y:S02]  /*c5e0*/  IMAD.MOV R38, RZ, RZ, -R38 ;  /* 0x000000ffff267224 */ /* 0x000fe400078e0a26 */
[----:B------:R-:W-:Y:S02]  /*c5f0*/  IMAD.MOV R37, RZ, RZ, -R37 ;  /* 0x000000ffff257224 */ /* 0x000fe400078e0a25 */
[----:B0-----:R-:W-:-:S04]  /*c600*/  IMAD.HI.U32 R32, R3, R33, RZ ;  /* 0x0000002103207227 */ /* 0x001fc800078e00ff */
[C---:B------:R-:W-:Y:S02]  /*c610*/  IMAD R34, R2.reuse, R38, R34 ;  /* 0x0000002602227224 */ /* 0x040fe400078e0222 */
[----:B------:R-:W-:Y:S02]  /*c620*/  IMAD R30, R2, R37, R30 ;  /* 0x00000025021e7224 */ /* 0x000fe400078e021e */
[----:B------:R-:W-:Y:S02]  /*c630*/  IMAD.MOV R32, RZ, RZ, -R32 ;  /* 0x000000ffff207224 */ /* 0x000fe400078e0a20 */
[----:B------:R-:W-:Y:S02]  /*c640*/  IMAD.MOV.U32 R40, RZ, RZ, R31 ;  /* 0x000000ffff287224 */ /* 0x000fe400078e001f */
[----:B------:R-:W-:Y:S02]  /*c650*/  IMAD.MOV.U32 R39, RZ, RZ, R4 ;  /* 0x000000ffff277224 */ /* 0x000fe400078e0004 */
[----:B------:R-:W-:Y:S01]  /*c660*/  @!P6 IMAD.IADD R36, R36, 0x1, -R2 ;  /* 0x000000012424e824 */ /* 0x000fe200078e0a02 */
[----:B------:R-:W-:Y:S01]  /*c670*/  IABS R29, R124 ;  /* 0x0000007c001d7213 */ /* 0x000fe20000000000 */
[----:B------:R-:W-:-:S02]  /*c680*/  IMAD R33, R2, R32, R33 ;  /* 0x0000002002217224 */ /* 0x000fc400078e0221 */
[----:B------:R-:W-:Y:S01]  /*c690*/  @!P3 IMAD.MOV R40, RZ, RZ, -R40 ;  /* 0x000000ffff28b224 */ /* 0x000fe200078e0a28 */
[C---:B------:R-:W-:Y:S01]  /*c6a0*/  ISETP.GT.U32.AND P3, PT, R2.reuse, R34, PT ;  /* 0x000000220200720c */ /* 0x040fe20003f64070 */
[----:B------:R-:W-:Y:S01]  /*c6b0*/  @!P0 IMAD.MOV R39, RZ, RZ, -R39 ;  /* 0x000000ffff278224 */ /* 0x000fe200078e0a27 */
[C---:B------:R-:W-:Y:S02]  /*c6c0*/  ISETP.GT.U32.AND P0, PT, R2.reuse, R30, PT ;  /* 0x0000001e0200720c */ /* 0x040fe40003f04070 */
[C---:B------:R-:W-:Y:S01]  /*c6d0*/  ISETP.GT.U32.AND P6, PT, R2.reuse, R36, PT ;  /* 0x000000240200720c */ /* 0x040fe20003fc4070 */
[----:B------:R-:W-:Y:S01]  /*c6e0*/  @!P5 IMAD.IADD R35, R35, 0x1, -R2 ;  /* 0x000000012323d824 */ /* 0x000fe200078e0a02 */
[----:B------:R-:W-:Y:S01]  /*c6f0*/  ISETP.GT.U32.AND P5, PT, R2, R33, PT ;  /* 0x000000210200720c */ /* 0x000fe20003fa4070 */
[----:B------:R-:W-:-:S04]  /*c700*/  IMAD.HI.U32 R31, R3, R29, RZ ;  /* 0x0000001d031f7227 */ /* 0x000fc800078e00ff */
[----:B------:R-:W-:Y:S02]  /*c710*/  IMAD.MOV R31, RZ, RZ, -R31 ;  /* 0x000000ffff1f7224 */ /* 0x000fe400078e0a1f */
[--C-:B------:R-:W-:Y:S01]  /*c720*/  @!P3 IMAD.IADD R34, R34, 0x1, -R2.reuse ;  /* 0x000000012222b824 */ /* 0x100fe200078e0a02 */
[C---:B------:R-:W-:Y:S01]  /*c730*/  ISETP.GT.U32.AND P3, PT, R2.reuse, R35, PT ;  /* 0x000000230200720c */ /* 0x040fe20003f64070 */
[----:B------:R-:W-:Y:S01]  /*c740*/  IMAD R4, R2, R31, R29 ;  /* 0x0000001f02047224 */ /* 0x000fe200078e021d */
[----:B------:R-:W-:Y:S01]  /*c750*/  IABS R31, R125 ;  /* 0x0000007d001f7213 */ /* 0x000fe20000000000 */
[--C-:B------:R-:W-:Y:S02]  /*c760*/  @!P0 IMAD.IADD R30, R30, 0x1, -R2.reuse ;  /* 0x000000011e1e8824 */ /* 0x100fe400078e0a02 */
[--C-:B------:R-:W-:Y:S01]  /*c770*/  @!P6 IMAD.IADD R36, R36, 0x1, -R2.reuse ;  /* 0x000000012424e824 */ /* 0x100fe200078e0a02 */
[----:B------:R-:W-:Y:S01]  /*c780*/  ISETP.GE.AND P1, PT, R119, RZ, PT ;  /* 0x000000ff7700720c */ /* 0x000fe20003f26270 */
[----:B------:R-:W-:Y:S01]  /*c790*/  @!P5 IMAD.IADD R33, R33, 0x1, -R2 ;  /* 0x000000012121d824 */ /* 0x000fe200078e0a02 */
[----:B------:R-:W-:Y:S01]  /*c7a0*/  ISETP.GT.U32.AND P5, PT, R2, R30, PT ;  /* 0x0000001e0200720c */ /* 0x000fe20003fa4070 */
[----:B------:R-:W-:-:S02]  /*c7b0*/  IMAD.MOV.U32 R38, RZ, RZ, R36 ;  /* 0x000000ffff267224 */ /* 0x000fc400078e0024 */
[----:B------:R-:W-:Y:S01]  /*c7c0*/  IMAD.HI.U32 R36, R3, R31, RZ ;  /* 0x0000001f03247227 */ /* 0x000fe200078e00ff */
[----:B------:R-:W-:-:S03]  /*c7d0*/  ISETP.GT.U32.AND P0, PT, R2, R34, PT ;  /* 0x000000220200720c */ /* 0x000fc60003f04070 */
[----:B------:R-:W-:Y:S01]  /*c7e0*/  IMAD.MOV R36, RZ, RZ, -R36 ;  /* 0x000000ffff247224 */ /* 0x000fe200078e0a24 */
[----:B------:R-:W-:Y:S01]  /*c7f0*/  IABS R37, R130 ;  /* 0x0000008200257213 */ /* 0x000fe20000000000 */
[----:B------:R-:W-:Y:S01]  /*c800*/  @!P3 IMAD.IADD R35, R35, 0x1, -R2 ;  /* 0x000000012323b824 */ /* 0x000fe200078e0a02 */
[C---:B------:R-:W-:Y:S01]  /*c810*/  ISETP.GT.U32.AND P3, PT, R2.reuse, R4, PT ;  /* 0x000000040200720c */ /* 0x040fe20003f64070 */
[----:B------:R-:W-:Y:S01]  /*c820*/  IMAD R31, R2, R36, R31 ;  /* 0x00000024021f7224 */ /* 0x000fe200078e021f */
[----:B------:R-:W-:Y:S01]  /*c830*/  STL [R1+0x3ac], R40 ;  /* 0x0003ac2801007387 */ /* 0x000fe20000100800 */
[----:B------:R-:W-:Y:S01]  /*c840*/  @!P1 IMAD.MOV R38, RZ, RZ, -R38 ;  /* 0x000000ffff269224 */ /* 0x000fe200078e0a26 */
[----:B------:R-:W-:Y:S01]  /*c850*/  ISETP.GE.AND P2, PT, R120, RZ, PT ;  /* 0x000000ff7800720c */ /* 0x000fe20003f46270 */
[----:B------:R-:W-:Y:S01]  /*c860*/  @!P5 IMAD.IADD R30, R30, 0x1, -R2 ;  /* 0x000000011e1ed824 */ /* 0x000fe200078e0a02 */
[----:B------:R0:W-:Y:S01]  /*c870*/  STL [R1+0x3a8], R39 ;  /* 0x0003a82701007387 */ /* 0x0001e20000100800 */
[----:B------:R-:W-:-:S02]  /*c880*/  IABS R32, R131 ;  /* 0x0000008300207213 */ /* 0x000fc40000000000 */
[----:B------:R-:W-:Y:S01]  /*c890*/  ISETP.GT.U32.AND P5, PT, R2, R31, PT ;  /* 0x0000001f0200720c */ /* 0x000fe20003fa4070 */
[----:B------:R1:W-:Y:S01]  /*c8a0*/  STL [R1+0x3a4], R38 ;  /* 0x0003a42601007387 */ /* 0x0003e20000100800 */
[----:B------:R-:W-:Y:S01]  /*c8b0*/  ISETP.GE.AND P6, PT, R122, RZ, PT ;  /* 0x000000ff7a00720c */ /* 0x000fe20003fc6270 */
[----:B0-----:R-:W-:-:S04]  /*c8c0*/  IMAD.HI.U32 R39, R3, R37, RZ ;  /* 0x0000002503277227 */ /* 0x001fc800078e00ff */
[----:B-1----:R-:W-:-:S04]  /*c8d0*/  IMAD.HI.U32 R38, R3, R32, RZ ;  /* 0x0000002003267227 */ /* 0x002fc800078e00ff */
[----:B------:R-:W-:Y:S02]  /*c8e0*/  IMAD.MOV R39, RZ, RZ, -R39 ;  /* 0x000000ffff277224 */ /* 0x000fe400078e0a27 */
[----:B------:R-:W-:Y:S01]  /*c8f0*/  IMAD.MOV.U32 R41, RZ, RZ, R35 ;  /* 0x000000ffff297224 */ /* 0x000fe200078e0023 */
[----:B------:R-:W-:Y:S01]  /*c900*/  IABS R35, R134 ;  /* 0x0000008600237213 */ /* 0x000fe20000000000 */
[----:B------:R-:W-:Y:S01]  /*c910*/  @!P0 IMAD.IADD R34, R34, 0x1, -R2 ;  /* 0x0000000122228824 */ /* 0x000fe200078e0a02 */
[----:B------:R-:W-:Y:S01]  /*c920*/  IABS R29, R132 ;  /* 0x00000084001d7213 */ /* 0x000fe20000000000 */
[----:B------:R-:W-:Y:S02]  /*c930*/  IMAD.MOV R38, RZ, RZ, -R38 ;  /* 0x000000ffff267224 */ /* 0x000fe400078e0a26 */
[----:B------:R-:W-:Y:S02]  /*c940*/  @!P3 IMAD.IADD R4, R4, 0x1, -R2 ;  /* 0x000000010404b824 */ /* 0x000fe400078e0a02 */
[C---:B------:R-:W-:Y:S01]  /*c950*/  IMAD R37, R2.reuse, R39, R37 ;  /* 0x0000002702257224 */ /* 0x040fe200078e0225 */
[----:B------:R-:W-:Y:S01]  /*c960*/  ISETP.GT.U32.AND P1, PT, R2, R33, PT ;  /* 0x000000210200720c */ /* 0x000fe20003f24070 */
[----:B------:R-:W-:Y:S01]  /*c970*/  IMAD.MOV.U32 R40, RZ, RZ, R34 ;  /* 0x000000ffff287224 */ /* 0x000fe200078e0022 */
[----:B------:R-:W-:Y:S01]  /*c980*/  ISETP.GE.AND P4, PT, R121, RZ, PT ;  /* 0x000000ff7900720c */ /* 0x000fe20003f86270 */
[----:B------:R-:W-:-:S02]  /*c990*/  IMAD.MOV.U32 R34, RZ, RZ, R35 ;  /* 0x000000ffff227224 */ /* 0x000fc400078e0023 */
[C---:B------:R-:W-:Y:S02]  /*c9a0*/  IMAD R32, R2.reuse, R38, R32 ;  /* 0x0000002602207224 */ /* 0x040fe400078e0220 */
[----:B------:R-:W-:Y:S01]  /*c9b0*/  @!P5 IMAD.IADD R31, R31, 0x1, -R2 ;  /* 0x000000011f1fd824 */ /* 0x000fe200078e0a02 */
[C---:B------:R-:W-:Y:S01]  /*c9c0*/  ISETP.GT.U32.AND P5, PT, R2.reuse, R37, PT ;  /* 0x000000250200720c */ /* 0x040fe20003fa4070 */
[----:B------:R-:W-:Y:S01]  /*c9d0*/  @!P2 IMAD.MOV R41, RZ, RZ, -R41 ;  /* 0x000000ffff29a224 */ /* 0x000fe200078e0a29 */
[----:B------:R-:W-:Y:S01]  /*c9e0*/  ISETP.GT.U32.AND P2, PT, R2, R4, PT ;  /* 0x000000040200720c */ /* 0x000fe20003f44070 */
[----:B------:R-:W-:Y:S01]  /*c9f0*/  IMAD.MOV.U32 R35, RZ, RZ, R30 ;  /* 0x000000ffff237224 */ /* 0x000fe200078e001e */
[----:B------:R-:W-:Y:S01]  /*ca00*/  ISETP.GE.AND P0, PT, R123, RZ, PT ;  /* 0x000000ff7b00720c */ /* 0x000fe20003f06270 */
[----:B------:R-:W-:-:S04]  /*ca10*/  IMAD.HI.U32 R36, R3, R29, RZ ;  /* 0x0000001d03247227 */ /* 0x000fc800078e00ff */
[----:B------:R-:W-:Y:S01]  /*ca20*/  @!P6 IMAD.MOV R35, RZ, RZ, -R35 ;  /* 0x000000ffff23e224 */ /* 0x000fe200078e0a23 */
[C---:B------:R-:W-:Y:S01]  /*ca30*/  ISETP.GT.U32.AND P6, PT, R2.reuse, R32, PT ;  /* 0x000000200200720c */ /* 0x040fe20003fc4070 */
[----:B------:R-:W-:Y:S02]  /*ca40*/  IMAD.MOV R36, RZ, RZ, -R36 ;  /* 0x000000ffff247224 */ /* 0x000fe400078e0a24 */
[----:B------:R-:W-:Y:S02]  /*ca50*/  @!P1 IMAD.IADD R33, R33, 0x1, -R2 ;  /* 0x0000000121219824 */ /* 0x000fe400078e0a02 */
[----:B------:R-:W-:Y:S02]  /*ca60*/  IMAD R29, R2, R36, R29 ;  /* 0x00000024021d7224 */ /* 0x000fe400078e021d */
[----:B------:R-:W-:Y:S01]  /*ca70*/  @!P4 IMAD.MOV R40, RZ, RZ, -R40 ;  /* 0x000000ffff28c224 */ /* 0x000fe200078e0a28 */
[----:B------:R-:W-:Y:S01]  /*ca80*/  ISETP.GE.AND P1, PT, R124, RZ, PT ;  /* 0x000000ff7c00720c */ /* 0x000fe20003f26270 */
[--C-:B------:R-:W-:Y:S01]  /*ca90*/  @!P2 IMAD.IADD R4, R4, 0x1, -R2.reuse ;  /* 0x000000010404a824 */ /* 0x100fe200078e0a02 */
[----:B------:R-:W-:Y:S01]  /*caa0*/  IABS R36, R133 ;  /* 0x0000008500247213 */ /* 0x000fe20000000000 */
[--C-:B------:R-:W-:Y:S01]  /*cab0*/  @!P5 IMAD.IADD R37, R37, 0x1, -R2.reuse ;  /* 0x000000012525d824 */ /* 0x100fe200078e0a02 */
[----:B------:R-:W-:Y:S01]  /*cac0*/  ISETP.GT.U32.AND P2, PT, R2, R29, PT ;  /* 0x0000001d0200720c */ /* 0x000fe20003f44070 */
[----:B------:R-:W-:Y:S01]  /*cad0*/  @!P0 IMAD.MOV R33, RZ, RZ, -R33 ;  /* 0x000000ffff218224 */ /* 0x000fe200078e0a21 */
[----:B------:R-:W-:Y:S01]  /*cae0*/  STL [R1+0x3a0], R41 ;  /* 0x0003a02901007387 */ /* 0x000fe20000100800 */
[----:B------:R-:W-:Y:S01]  /*caf0*/  @!P6 IMAD.IADD R32, R32, 0x1, -R2 ;  /* 0x000000012020e824 */ /* 0x000fe200078e0a02 */
[----:B------:R-:W-:-:S02]  /*cb00*/  ISETP.GT.U32.AND P6, PT, R2, R37, PT ;  /* 0x000000250200720c */ /* 0x000fc40003fc4070 */
[----:B------:R-:W-:Y:S01]  /*cb10*/  STL [R1+0x39c], R40 ;  /* 0x00039c2801007387 */ /* 0x000fe20000100800 */
[----:B------:R-:W-:-:S03]  /*cb20*/  IMAD.HI.U32 R30, R3, R36, RZ ;  /* 0x00000024031e7227 */ /* 0x000fc600078e00ff */
[----:B------:R0:W-:Y:S04]  /*cb30*/  STL [R1+0x398], R35 ;  /* 0x0003982301007387 */ /* 0x0001e80000100800 */
[----:B------:R1:W-:Y:S01]  /*cb40*/  STL [R1+0x394], R33 ;  /* 0x0003942101007387 */ /* 0x0003e20000100800 */
[----:B------:R-:W-:Y:S01]  /*cb50*/  ISETP.GT.U32.AND P4, PT, R2, R31, PT ;  /* 0x0000001f0200720c */ /* 0x000fe20003f84070 */
[----:B------:R-:W-:Y:S02]  /*cb60*/  IMAD.MOV R30, RZ, RZ, -R30 ;  /* 0x000000ffff1e7224 */ /* 0x000fe400078e0a1e */
[----:B0-----:R-:W-:Y:S02]  /*cb70*/  IMAD.MOV.U32 R35, RZ, RZ, R4 ;  /* 0x000000ffff237224 */ /* 0x001fe400078e0004 */
[----:B-1----:R-:W-:Y:S01]  /*cb80*/  IMAD.HI.U32 R33, R3, R34, RZ ;  /* 0x0000002203217227 */ /* 0x002fe200078e00ff */
[----:B------:R-:W-:-:S03]  /*cb90*/  IABS R4, R135 ;  /* 0x0000008700047213 */ /* 0x000fc60000000000 */
[----:B------:R-:W-:Y:S01]  /*cba0*/  IMAD.MOV R33, RZ, RZ, -R33 ;  /* 0x000000ffff217224 */ /* 0x000fe200078e0a21 */
[----:B------:R-:W-:Y:S01]  /*cbb0*/  ISETP.GE.AND P3, PT, R125, RZ, PT ;  /* 0x000000ff7d00720c */ /* 0x000fe20003f66270 */
[C---:B------:R-:W-:Y:S02]  /*cbc0*/  IMAD R36, R2.reuse, R30, R36 ;  /* 0x0000001e02247224 */ /* 0x040fe400078e0224 */
[----:B------:R-:W-:Y:S01]  /*cbd0*/  @!P2 IMAD.IADD R29, R29, 0x1, -R2 ;  /* 0x000000011d1da824 */ /* 0x000fe200078e0a02 */
[C---:B------:R-:W-:Y:S01]  /*cbe0*/  ISETP.GT.U32.AND P2, PT, R2.reuse, R32, PT ;  /* 0x000000200200720c */ /* 0x040fe20003f44070 */
[----:B------:R-:W-:Y:S02]  /*cbf0*/  @!P1 IMAD.MOV R35, RZ, RZ, -R35 ;  /* 0x000000ffff239224 */ /* 0x000fe400078e0a23 */
[C---:B------:R-:W-:Y:S02]  /*cc00*/  IMAD R33, R2.reuse, R33, R34 ;  /* 0x0000002102217224 */ /* 0x040fe400078e0222 */
[----:B------:R-:W-:Y:S01]  /*cc10*/  IMAD.MOV.U32 R34, RZ, RZ, R4 ;  /* 0x000000ffff227224 */ /* 0x000fe200078e0004 */
[----:B------:R0:W-:Y:S01]  /*cc20*/  STL [R1+0x390], R35 ;  /* 0x0003902301007387 */ /* 0x0001e20000100800 */
[----:B------:R-:W-:Y:S01]  /*cc30*/  @!P6 IMAD.IADD R37, R37, 0x1, -R2 ;  /* 0x000000012525e824 */ /* 0x000fe200078e0a02 */
[C---:B------:R-:W-:Y:S01]  /*cc40*/  ISETP.GT.U32.AND P6, PT, R2.reuse, R36, PT ;  /* 0x000000240200720c */ /* 0x040fe20003fc4070 */
[----:B------:R-:W-:Y:S01]  /*cc50*/  IMAD.HI.U32 R38, R3, R34, RZ ;  /* 0x0000002203267227 */ /* 0x000fe200078e00ff */
[----:B------:R-:W-:-:S02]  /*cc60*/  ISETP.GT.U32.AND P1, PT, R2, R29, PT ;  /* 0x0000001d0200720c */ /* 0x000fc40003f24070 */
[----:B------:R-:W-:Y:S01]  /*cc70*/  IABS R30, R137 ;  /* 0x00000089001e7213 */ /* 0x000fe20000000000 */
[----:B------:R-:W-:Y:S01]  /*cc80*/  @!P4 IMAD.IADD R31, R31, 0x1, -R2 ;  /* 0x000000011f1fc824 */ /* 0x000fe200078e0a02 */
[----:B0-----:R-:W-:Y:S01]  /*cc90*/  IABS R35, R136 ;  /* 0x0000008800237213 */ /* 0x001fe20000000000 */
[----:B------:R-:W-:Y:S01]  /*cca0*/  IMAD.MOV R38, RZ, RZ, -R38 ;  /* 0x000000ffff267224 */ /* 0x000fe200078e0a26 */
[----:B------:R-:W-:Y:S01]  /*ccb0*/  ISETP.GE.AND P4, PT, R131, RZ, PT ;  /* 0x000000ff8300720c */ /* 0x000fe20003f86270 */
[----:B------:R-:W-:Y:S02]  /*ccc0*/  @!P3 IMAD.MOV R31, RZ, RZ, -R31 ;  /* 0x000000ffff1fb224 */ /* 0x000fe400078e0a1f */
[----:B------:R-:W-:Y:S01]  /*ccd0*/  IMAD.HI.U32 R40, R3, R35, RZ ;  /* 0x0000002303287227 */ /* 0x000fe200078e00ff */
[----:B------:R-:W-:-:S03]  /*cce0*/  ISETP.GE.AND P5, PT, R132, RZ, PT ;  /* 0x000000ff8400720c */ /* 0x000fc60003fa6270 */
[----:B------:R-:W-:Y:S01]  /*ccf0*/  @!P2 IMAD.IADD R32, R32, 0x1, -R2 ;  /* 0x000000012020a824 */ /* 0x000fe200078e0a02 */
[C---:B------:R-:W-:Y:S01]  /*cd00*/  ISETP.GT.U32.AND P2, PT, R2.reuse, R33, PT ;  /* 0x000000210200720c */ /* 0x040fe20003f44070 */
[----:B------:R-:W-:Y:S02]  /*cd10*/  IMAD R34, R2, R38, R34 ;  /* 0x0000002602227224 */ /* 0x000fe400078e0222 */
[----:B------:R-:W-:Y:S01]  /*cd20*/  IMAD.HI.U32 R39, R3, R30, RZ ;  /* 0x0000001e03277227 */ /* 0x000fe200078e00ff */
[----:B------:R-:W-:-:S03]  /*cd30*/  ISETP.GE.AND P0, PT, R130, RZ, PT ;  /* 0x000000ff8200720c */ /* 0x000fc60003f06270 */
[----:B------:R-:W-:Y:S01]  /*cd40*/  IMAD.MOV R40, RZ, RZ, -R40 ;  /* 0x000000ffff287224 */ /* 0x000fe200078e0a28 */
[----:B------:R0:W-:Y:S01]  /*cd50*/  STL [R1+0x38c], R31 ;  /* 0x00038c1f01007387 */ /* 0x0001e20000100800 */
[--C-:B------:R-:W-:Y:S01]  /*cd60*/  @!P6 IMAD.IADD R36, R36, 0x1, -R2.reuse ;  /* 0x000000012424e824 */ /* 0x100fe200078e0a02 */
[C---:B------:R-:W-:Y:S01]  /*cd70*/  ISETP.GT.U32.AND P6, PT, R2.reuse, R34, PT ;  /* 0x000000220200720c */ /* 0x040fe20003fc4070 */
[----:B------:R-:W-:Y:S02]  /*cd80*/  @!P1 IMAD.IADD R29, R29, 0x1, -R2 ;  /* 0x000000011d1d9824 */ /* 0x000fe400078e0a02 */
[----:B------:R-:W-:Y:S02]  /*cd90*/  IMAD.MOV R39, RZ, RZ, -R39 ;  /* 0x000000ffff277224 */ /* 0x000fe400078e0a27 */
[----:B------:R-:W-:Y:S02]  /*cda0*/  IMAD R35, R2, R40, R35 ;  /* 0x0000002802237224 */ /* 0x000fe400078e0223 */
[----:B0-----:R-:W-:-:S02]  /*cdb0*/  IMAD.MOV.U32 R31, RZ, RZ, R32 ;  /* 0x000000ffff1f7224 */ /* 0x001fc400078e0020 */
[----:B------:R-:W-:Y:S01]  /*cdc0*/  IMAD.MOV.U32 R41, RZ, RZ, R37 ;  /* 0x000000ffff297224 */ /* 0x000fe200078e0025 */
[----:B------:R-:W-:Y:S01]  /*cdd0*/  IABS R4, R138 ;  /* 0x0000008a00047213 */ /* 0x000fe20000000000 */
[C---:B------:R-:W-:Y:S02]  /*cde0*/  IMAD R30, R2.reuse, R39, R30 ;  /* 0x00000027021e7224 */ /* 0x040fe400078e021e */
[----:B------:R-:W-:Y:S02]  /*cdf0*/  IMAD.MOV.U32 R37, RZ, RZ, R29 ;  /* 0x000000ffff257224 */ /* 0x000fe400078e001d */
[----:B------:R-:W-:Y:S01]  /*ce00*/  @!P4 IMAD.MOV R31, RZ, RZ, -R31 ;  /* 0x000000ffff1fc224 */ /* 0x000fe200078e0a1f */
[C---:B------:R-:W-:Y:S01]  /*ce10*/  ISETP.GT.U32.AND P4, PT, R2.reuse, R35, PT ;  /* 0x000000230200720c */ /* 0x040fe20003f84070 */
[----:B------:R-:W-:Y:S01]  /*ce20*/  @!P5 IMAD.MOV R37, RZ, RZ, -R37 ;  /* 0x000000ffff25d224 */ /* 0x000fe200078e0a25 */
[C---:B------:R-:W-:Y:S01]  /*ce30*/  ISETP.GT.U32.AND P5, PT, R2.reuse, R30, PT ;  /* 0x0000001e0200720c */ /* 0x040fe20003fa4070 */
[----:B------:R-:W-:Y:S01]  /*ce40*/  @!P2 IMAD.IADD R33, R33, 0x1, -R2 ;  /* 0x000000012121a824 */ /* 0x000fe200078e0a02 */
[----:B------:R-:W-:Y:S01]  /*ce50*/  ISETP.GT.U32.AND P3, PT, R2, R36, PT ;  /* 0x000000240200720c */ /* 0x000fe20003f64070 */
[----:B------:R-:W-:Y:S01]  /*ce60*/  IMAD.HI.U32 R38, R3, R4, RZ ;  /* 0x0000000403267227 */ /* 0x000fe200078e00ff */
[----:B------:R-:W-:-:S03]  /*ce70*/  IABS R39, R139 ;  /* 0x0000008b00277213 */ /* 0x000fc60000000000 */
[----:B------:R-:W-:Y:S02]  /*ce80*/  @!P0 IMAD.MOV R41, RZ, RZ, -R41 ;  /* 0x000000ffff298224 */ /* 0x000fe400078e0a29 */
[----:B------:R-:W-:Y:S01]  /*ce90*/  @!P6 IMAD.IADD R34, R34, 0x1, -R2 ;  /* 0x000000012222e824 */ /* 0x000fe200078e0a02 */
[----:B------:R-:W-:Y:S01]  /*cea0*/  ISETP.GT.U32.AND P6, PT, R2, R33, PT ;  /* 0x000000210200720c */ /* 0x000fe20003fc4070 */
[----:B------:R-:W-:Y:S01]  /*ceb0*/  IMAD.MOV R38, RZ, RZ, -R38 ;  /* 0x000000ffff267224 */ /* 0x000fe200078e0a26 */
[----:B------:R-:W-:Y:S01]  /*cec0*/  STL [R1+0x388], R41 ;  /* 0x0003882901007387 */ /* 0x000fe20000100800 */
[----:B------:R-:W-:Y:S01]  /*ced0*/  ISETP.GE.AND P2, PT, R134, RZ, PT ;  /* 0x000000ff8600720c */ /* 0x000fe20003f46270 */
[----:B------:R-:W-:Y:S01]  /*cee0*/  @!P4 IMAD.IADD R35, R35, 0x1, -R2 ;  /* 0x000000012323c824 */ /* 0x000fe200078e0a02 */
[----:B------:R-:W-:Y:S01]  /*cef0*/  ISETP.GE.AND P1, PT, R133, RZ, PT ;  /* 0x000000ff8500720c */ /* 0x000fe20003f26270 */
[----:B------:R-:W-:Y:S01]  /*cf00*/  IMAD R4, R2, R38, R4 ;  /* 0x0000002602047224 */ /* 0x000fe200078e0204 */
[----:B------:R0:W-:Y:S01]  /*cf10*/  STL [R1+0x384], R31 ;  /* 0x0003841f01007387 */ /* 0x0001e20000100800 */
[----:B------:R-:W-:Y:S01]  /*cf20*/  IABS R38, R140 ;  /* 0x0000008c00267213 */ /* 0x000fe20000000000 */
[--C-:B------:R-:W-:Y:S01]  /*cf30*/  @!P5 IMAD.IADD R30, R30, 0x1, -R2.reuse ;  /* 0x000000011e1ed824 */ /* 0x100fe200078e0a02 */
[----:B------:R-:W-:Y:S01]  /*cf40*/  ISETP.GT.U32.AND P0, PT, R2, R34, PT ;  /* 0x000000220200720c */ /* 0x000fe20003f04070 */
[----:B------:R-:W-:Y:S01]  /*cf50*/  @!P3 IMAD.IADD R36, R36, 0x1, -R2 ;  /* 0x000000012424b824 */ /* 0x000fe200078e0a02 */
[----:B------:R-:W-:Y:S01]  /*cf60*/  ISETP.GT.U32.AND P5, PT, R2, R35, PT ;  /* 0x000000230200720c */ /* 0x000fe20003fa4070 */
[----:B0-----:R-:W-:-:S04]  /*cf70*/  IMAD.HI.U32 R31, R3, R39, RZ ;  /* 0x00000027031f7227 */ /* 0x001fc800078e00ff */
[----:B------:R-:W-:Y:S02]  /*cf80*/  IMAD.MOV R31, RZ, RZ, -R31 ;  /* 0x000000ffff1f7224 */ /* 0x000fe400078e0a1f */
[----:B------:R-:W-:-:S04]  /*cf90*/  IMAD.HI.U32 R29, R3, R38, RZ ;  /* 0x00000026031d7227 */ /* 0x000fc800078e00ff */
[----:B------:R-:W-:Y:S02]  /*cfa0*/  @!P6 IMAD.IADD R33, R33, 0x1, -R2 ;  /* 0x000000012121e824 */ /* 0x000fe400078e0a02 */
[C---:B------:R-:W-:Y:S02]  /*cfb0*/  IMAD R31, R2.reuse, R31, R39 ;  /* 0x0000001f021f7224 */ /* 0x040fe400078e0227 */
[----:B------:R-:W-:Y:S02]  /*cfc0*/  IMAD.MOV R29, RZ, RZ, -R29 ;  /* 0x000000ffff1d7224 */ /* 0x000fe400078e0a1d */
[----:B------:R-:W-:Y:S01]  /*cfd0*/  IMAD.MOV.U32 R32, RZ, RZ, R36 ;  /* 0x000000ffff207224 */ /* 0x000fe200078e0024 */
[C---:B------:R-:W-:Y:S01]  /*cfe0*/  ISETP.GT.U32.AND P3, PT, R2.reuse, R4, PT ;  /* 0x000000040200720c */ /* 0x040fe20003f64070 */
[----:B------:R-:W-:Y:S01]  /*cff0*/  @!P2 IMAD.MOV R33, RZ, RZ, -R33 ;  /* 0x000000ffff21a224 */ /* 0x000fe200078e0a21 */
[----:B------:R-:W-:Y:S01]  /*d000*/  ISETP.GE.AND P6, PT, R135, RZ, PT ;  /* 0x000000ff8700720c */ /* 0x000fe20003fc6270 */
[C---:B------:R-:W-:Y:S01]  /*d010*/  IMAD R29, R2.reuse, R29, R38 ;  /* 0x0000001d021d7224 */ /* 0x040fe200078e0226 */
[C---:B------:R-:W-:Y:S01]  /*d020*/  ISETP.GT.U32.AND P2, PT, R2.reuse, R31, PT ;  /* 0x0000001f0200720c */ /* 0x040fe20003f44070 */
[----:B------:R-:W-:Y:S01]  /*d030*/  @!P1 IMAD.MOV R32, RZ, RZ, -R32 ;  /* 0x000000ffff209224 */ /* 0x000fe200078e0a20 */
[----:B------:R-:W-:Y:S01]  /*d040*/  ISETP.GT.U32.AND P1, PT, R2, R30, PT ;  /* 0x0000001e0200720c */ /* 0x000fe20003f24070 */
[--C-:B------:R-:W-:Y:S01]  /*d050*/  @!P0 IMAD.IADD R34, R34, 0x1, -R2.reuse ;  /* 0x0000000122228824 */ /* 0x100fe200078e0a02 */
[----:B------:R-:W-:Y:S01]  /*d060*/  STL [R1+0x380], R37 ;  /* 0x0003802501007387 */ /* 0x000fe20000100800 */
[----:B------:R-:W-:Y:S01]  /*d070*/  ISETP.GE.AND P0, PT, R136, RZ, PT ;  /* 0x000000ff8800720c */ /* 0x000fe20003f06270 */
[--C-:B------:R-:W-:Y:S01]  /*d080*/  @!P5 IMAD.IADD R35, R35, 0x1, -R2.reuse ;  /* 0x000000012323d824 */ /* 0x100fe200078e0a02 */
[----:B------:R-:W-:Y:S01]  /*d090*/  ISETP.GT.U32.AND P5, PT, R2, R29, PT ;  /* 0x0000001d0200720c */ /* 0x000fe20003fa4070 */
[----:B------:R0:W-:Y:S01]  /*d0a0*/  STL [R1+0x37c], R32 ;  /* 0x00037c2001007387 */ /* 0x0001e20000100800 */
[----:B------:R-:W-:Y:S01]  /*d0b0*/  ISETP.GE.AND P4, PT, R137, RZ, PT ;  /* 0x000000ff8900720c */ /* 0x000fe20003f86270 */
[----:B------:R-:W-:-:S02]  /*d0c0*/  @!P3 IMAD.IADD R4, R4, 0x1, -R2 ;  /* 0x000000010404b824 */ /* 0x000fc400078e0a02 */
[----:B------:R1:W-:Y:S01]  /*d0d0*/  STL [R1+0x378], R33 ;  /* 0x0003782101007387 */ /* 0x0003e20000100800 */
[----:B0-----:R-:W-:Y:S01]  /*d0e0*/  IABS R32, R141 ;  /* 0x0000008d00207213 */ /* 0x001fe20000000000 */
[----:B------:R-:W-:Y:S02]  /*d0f0*/  @!P6 IMAD.MOV R34, RZ, RZ, -R34 ;  /* 0x000000ffff22e224 */ /* 0x000fe400078e0a22 */
[----:B------:R-:W-:Y:S02]  /*d100*/  @!P2 IMAD.IADD R31, R31, 0x1, -R2 ;  /* 0x000000011f1fa824 */ /* 0x000fe400078e0a02 */
[----:B-1----:R-:W-:-:S04]  /*d110*/  IMAD.HI.U32 R33, R3, R32, RZ ;  /* 0x0000002003217227 */ /* 0x002fc800078e00ff */
[----:B------:R-:W-:Y:S02]  /*d120*/  IMAD.MOV.U32 R37, RZ, RZ, R35 ;  /* 0x000000ffff257224 */ /* 0x000fe400078e0023 */
[--C-:B------:R-:W-:Y:S02]  /*d130*/  @!P1 IMAD.IADD R30, R30, 0x1, -R2.reuse ;  /* 0x000000011e1e9824 */ /* 0x100fe400078e0a02 */
[----:B------:R-:W-:Y:S01]  /*d140*/  IMAD.MOV R36, RZ, RZ, -R33 ;  /* 0x000000ffff247224 */ /* 0x000fe200078e0a21 */
[C---:B------:R-:W-:Y:S01]  /*d150*/  ISETP.GT.U32.AND P3, PT, R2.reuse, R4, PT ;  /* 0x000000040200720c */ /* 0x040fe20003f64070 */
[----:B------:R0:W-:Y:S01]  /*d160*/  STL [R1+0x374], R34 ;  /* 0x0003742201007387 */ /* 0x0001e20000100800 */
[----:B------:R-:W-:Y:S01]  /*d170*/  @!P0 IMAD.MOV R37, RZ, RZ, -R37 ;  /* 0x000000ffff258224 */ /* 0x000fe200078e0a25 */
[C---:B------:R-:W-:Y:S01]  /*d180*/  ISETP.GT.U32.AND P0, PT, R2.reuse, R31, PT ;  /* 0x0000001f0200720c */ /* 0x040fe20003f04070 */
[----:B------:R-:W-:Y:S02]  /*d190*/  @!P5 IMAD.IADD R29, R29, 0x1, -R2 ;  /* 0x000000011d1dd824 */ /* 0x000fe400078e0a02 */
[----:B------:R-:W-:-:S02]  /*d1a0*/  IMAD R32, R2, R36, R32 ;  /* 0x0000002402207224 */ /* 0x000fc400078e0220 */
[----:B------:R-:W-:Y:S01]  /*d1b0*/  IMAD.MOV.U32 R35, RZ, RZ, R30 ;  /* 0x000000ffff237224 */ /* 0x000fe200078e001e */
[----:B0-----:R-:W-:-:S03]  /*d1c0*/  IABS R34, R142 ;  /* 0x0000008e00227213 */ /* 0x001fc60000000000 */
[----:B------:R-:W-:Y:S01]  /*d1d0*/  @!P4 IMAD.MOV R35, RZ, RZ, -R35 ;  /* 0x000000ffff23c224 */ /* 0x000fe200078e0a23 */
[C---:B------:R-:W-:Y:S02]  /*d1e0*/  ISETP.GT.U32.AND P5, PT, R2.reuse, R29, PT ;  /* 0x0000001d0200720c */ /* 0x040fe40003fa4070 */
[----:B------:R-:W-:Y:S01]  /*d1f0*/  ISETP.GT.U32.AND P4, PT, R2, R32, PT ;  /* 0x000000200200720c */ /* 0x000fe20003f84070 */
[----:B------:R-:W-:Y:S01]  /*d200*/  IMAD.MOV.U32 R33, RZ, RZ, R34 ;  /* 0x000000ffff217224 */ /* 0x000fe200078e0022 */
[----:B------:R-:W-:Y:S02]  /*d210*/  ISETP.GE.AND P6, PT, R138, RZ, PT ;  /* 0x000000ff8a00720c */ /* 0x000fe40003fc6270 */
[----:B------:R-:W-:Y:S01]  /*d220*/  IABS R30, R143 ;  /* 0x0000008f001e7213 */ /* 0x000fe20000000000 */
[----:B------:R-:W-:Y:S01]  /*d230*/  IMAD.HI.U32 R34, R3, R33, RZ ;  /* 0x0000002103227227 */ /* 0x000fe200078e00ff */
[----:B------:R-:W-:Y:S01]  /*d240*/  ISETP.GE.AND P1, PT, R139, RZ, PT ;  /* 0x000000ff8b00720c */ /* 0x000fe20003f26270 */
[----:B------:R-:W-:Y:S02]  /*d250*/  STL [R1+0x370], R37 ;  /* 0x0003702501007387 */ /* 0x000fe40000100800 */
[----:B------:R-:W-:Y:S01]  /*d260*/  @!P3 IMAD.IADD R4, R4, 0x1, -R2 ;  /* 0x000000010404b824 */ /* 0x000fe200078e0a02 */
[----:B------:R-:W-:Y:S01]  /*d270*/  ISETP.GE.AND P3, PT, R140, RZ, PT ;  /* 0x000000ff8c00720c */ /* 0x000fe20003f66270 */
[----:B------:R-:W-:Y:S01]  /*d280*/  IMAD.MOV R34, RZ, RZ, -R34 ;  /* 0x000000ffff227224 */ /* 0x000fe200078e0a22 */
[----:B------:R0:W-:Y:S01]  /*d290*/  STL [R1+0x36c], R35 ;  /* 0x00036c2301007387 */ /* 0x0001e20000100800 */
[----:B------:R-:W-:-:S02]  /*d2a0*/  @!P0 IMAD.IADD R31, R31, 0x1, -R2 ;  /* 0x000000011f1f8824 */ /* 0x000fc400078e0a02 */
[----:B------:R-:W-:Y:S02]  /*d2b0*/  IMAD R33, R2, R34, R33 ;  /* 0x0000002202217224 */ /* 0x000fe400078e0221 */
[----:B------:R-:W-:Y:S02]  /*d2c0*/  IMAD.MOV.U32 R36, RZ, RZ, R31 ;  /* 0x000000ffff247224 */ /* 0x000fe400078e001f */
[----:B0-----:R-:W-:-:S04]  /*d2d0*/  IMAD.HI.U32 R35, R3, R30, RZ ;  /* 0x0000001e03237227 */ /* 0x001fc800078e00ff */
[--C-:B------:R-:W-:Y:S02]  /*d2e0*/  @!P5 IMAD.IADD R29, R29, 0x1, -R2.reuse ;  /* 0x000000011d1dd824 */ /* 0x100fe400078e0a02 */
[----:B------:R-:W-:Y:S02]  /*d2f0*/  IMAD.MOV R31, RZ, RZ, -R35 ;  /* 0x000000ffff1f7224 */ /* 0x000fe400078e0a23 */
[----:B------:R-:W-:Y:S01]  /*d300*/  @!P4 IMAD.IADD R32, R32, 0x1, -R2 ;  /* 0x000000012020c824 */ /* 0x000fe200078e0a02 */
[C---:B------:R-:W-:Y:S01]  /*d310*/  ISETP.GT.U32.AND P5, PT, R2.reuse, R33, PT ;  /* 0x000000210200720c */ /* 0x040fe20003fa4070 */
[----:B------:R-:W-:Y:S02]  /*d320*/  @!P6 IMAD.MOV R4, RZ, RZ, -R4 ;  /* 0x000000ffff04e224 */ /* 0x000fe400078e0a04 */
[----:B------:R-:W-:Y:S02]  /*d330*/  IMAD R30, R2, R31, R30 ;  /* 0x0000001f021e7224 */ /* 0x000fe400078e021e */
[----:B------:R-:W-:-:S02]  /*d340*/  IMAD.MOV.U32 R35, RZ, RZ, R29 ;  /* 0x000000ffff237224 */ /* 0x000fc400078e001d */
[----:B------:R-:W-:Y:S01]  /*d350*/  @!P1 IMAD.MOV R36, RZ, RZ, -R36 ;  /* 0x000000ffff249224 */ /* 0x000fe200078e0a24 */
[C---:B------:R-:W-:Y:S01]  /*d360*/  ISETP.GT.U32.AND P1, PT, R2.reuse, R32, PT ;  /* 0x000000200200720c */ /* 0x040fe20003f24070 */
[----:B------:R-:W-:Y:S01]  /*d370*/  @!P3 IMAD.MOV R35, RZ, RZ, -R35 ;  /* 0x000000ffff23b224 */ /* 0x000fe200078e0a23 */
[----:B------:R0:W-:Y:S01]  /*d380*/  STL [R1+0x368], R4 ;  /* 0x0003680401007387 */ /* 0x0001e20000100800 */
[----:B------:R-:W-:Y:S02]  /*d390*/  ISETP.GT.U32.AND P3, PT, R2, R30, PT ;  /* 0x0000001e0200720c */ /* 0x000fe40003f64070 */
[----:B------:R-:W-:Y:S02]  /*d3a0*/  ISETP.GE.AND P2, PT, R141, RZ, PT ;  /* 0x000000ff8d00720c */ /* 0x000fe40003f46270 */
[----:B0-----:R-:W-:Y:S01]  /*d3b0*/  IABS R4, R145 ;  /* 0x0000009100047213 */ /* 0x001fe20000000000 */
[----:B------:R-:W-:-:S04]  /*d3c0*/  @!P5 IMAD.IADD R33, R33, 0x1, -R2 ;  /* 0x000000012121d824 */ /* 0x000fc800078e0a02 */
[----:B------:R-:W-:Y:S01]  /*d3d0*/  IMAD.HI.U32 R29, R3, R4, RZ ;  /* 0x00000004031d7227 */ /* 0x000fe200078e00ff */
[----:B------:R-:W-:-:S03]  /*d3e0*/  IABS R34, R144 ;  /* 0x0000009000227213 */ /* 0x000fc60000000000 */
[----:B------:R-:W-:Y:S02]  /*d3f0*/  IMAD.MOV R29, RZ, RZ, -R29 ;  /* 0x000000ffff1d7224 */ /* 0x000fe400078e0a1d */
[--C-:B------:R-:W-:Y:S01]  /*d400*/  @!P1 IMAD.IADD R32, R32, 0x1, -R2.reuse ;  /* 0x0000000120209824 */ /* 0x100fe200078e0a02 */
[----:B------:R0:W-:Y:S01]  /*d410*/  STL [R1+0x364], R36 ;  /* 0x0003642401007387 */ /* 0x0001e20000100800 */
[----:B------:R-:W-:Y:S01]  /*d420*/  ISETP.GT.U32.AND P5, PT, R2, R33, PT ;  /* 0x000000210200720c */ /* 0x000fe20003fa4070 */
[----:B------:R-:W-:Y:S02]  /*d430*/  @!P3 IMAD.IADD R30, R30, 0x1, -R2 ;  /* 0x000000011e1eb824 */ /* 0x000fe400078e0a02 */
[----:B------:R1:W-:Y:S01]  /*d440*/  STL [R1+0x360], R35 ;  /* 0x0003602301007387 */ /* 0x0003e20000100800 */
[C---:B------:R-:W-:Y:S02]  /*d450*/  IMAD R4, R2.reuse, R29, R4 ;  /* 0x0000001d02047224 */ /* 0x040fe400078e0204 */
[----:B------:R-:W-:Y:S01]  /*d460*/  IMAD.MOV.U32 R38, RZ, RZ, R32 ;  /* 0x000000ffff267224 */ /* 0x000fe200078e0020 */
[----:B------:R-:W-:Y:S01]  /*d470*/  ISETP.GT.U32.AND P3, PT, R2, R30, PT ;  /* 0x0000001e0200720c */ /* 0x000fe20003f64070 */
[----:B0-----:R-:W-:Y:S01]  /*d480*/  IMAD.HI.U32 R36, R3, R34, RZ ;  /* 0x0000002203247227 */ /* 0x001fe200078e00ff */
[----:B-1----:R-:W-:-:S03]  /*d490*/  IABS R35, R146 ;  /* 0x0000009200237213 */ /* 0x002fc60000000000 */
[----:B------:R-:W-:Y:S01]  /*d4a0*/  @!P2 IMAD.MOV R38, RZ, RZ, -R38 ;  /* 0x000000ffff26a224 */ /* 0x000fe200078e0a26 */
[C---:B------:R-:W-:Y:S01]  /*d4b0*/  ISETP.GT.U32.AND P2, PT, R2.reuse, R4, PT ;  /* 0x000000040200720c */ /* 0x040fe20003f44070 */
[----:B------:R-:W-:Y:S02]  /*d4c0*/  IMAD.MOV R36, RZ, RZ, -R36 ;  /* 0x000000ffff247224 */ /* 0x000fe400078e0a24 */
[----:B------:R-:W-:Y:S01]  /*d4d0*/  IMAD.MOV.U32 R29, RZ, RZ, R35 ;  /* 0x000000ffff1d7224 */ /* 0x000fe200078e0023 */
[----:B------:R-:W-:Y:S01]  /*d4e0*/  IABS R31, R147 ;  /* 0x00000093001f7213 */ /* 0x000fe20000000000 */
[----:B------:R-:W-:Y:S02]  /*d4f0*/  IMAD R34, R2, R36, R34 ;  /* 0x0000002402227224 */ /* 0x000fe400078e0222 */
[----:B------:R-:W-:Y:S01]  /*d500*/  IMAD.HI.U32 R35, R3, R29, RZ ;  /* 0x0000001d03237227 */ /* 0x000fe200078e00ff */
[----:B------:R-:W-:-:S03]  /*d510*/  ISETP.GE.AND P0, PT, R143, RZ, PT ;  /* 0x000000ff8f00720c */ /* 0x000fc60003f06270 */
[----:B------:R-:W-:Y:S02]  /*d520*/  @!P5 IMAD.IADD R33, R33, 0x1, -R2 ;  /* 0x000000012121d824 */ /* 0x000fe400078e0a02 */
[----:B------:R-:W-:Y:S01]  /*d530*/  IMAD.HI.U32 R32, R3, R31, RZ ;  /* 0x0000001f03207227 */ /* 0x000fe200078e00ff */
[----:B------:R-:W-:-:S03]  /*d540*/  ISETP.GT.U32.AND P5, PT, R2, R34, PT ;  /* 0x000000220200720c */ /* 0x000fc60003fa4070 */
[----:B------:R-:W-:Y:S02]  /*d550*/  IMAD.MOV R35, RZ, RZ, -R35 ;  /* 0x000000ffff237224 */ /* 0x000fe400078e0a23 */
[----:B------:R-:W-:Y:S02]  /*d560*/  IMAD.MOV.U32 R37, RZ, RZ, R33 ;  /* 0x000000ffff257224 */ /* 0x000fe400078e0021 */
[----:B------:R-:W-:Y:S02]  /*d570*/  IMAD.MOV R33, RZ, RZ, -R32 ;  /* 0x000000ffff217224 */ /* 0x000fe400078e0a20 */
[--C-:B------:R-:W-:Y:S02]  /*d580*/  @!P3 IMAD.IADD R30, R30, 0x1, -R2.reuse ;  /* 0x000000011e1eb824 */ /* 0x100fe400078e0a02 */
[----:B------:R-:W-:Y:S01]  /*d590*/  IMAD R32, R2, R35, R29 ;  /* 0x0000002302207224 */ /* 0x000fe200078e021d */
[----:B------:R-:W-:Y:S01]  /*d5a0*/  IABS R35, R148 ;  /* 0x0000009400237213 */ /* 0x000fe20000000000 */
[----:B------:R-:W-:-:S02]  /*d5b0*/  @!P2 IMAD.IADD R4, R4, 0x1, -R2 ;  /* 0x000000010404a824 */ /* 0x000fc400078e0a02 */
[C---:B------:R-:W-:Y:S02]  /*d5c0*/  IMAD R31, R2.reuse, R33, R31 ;  /* 0x00000021021f7224 */ /* 0x040fe400078e021f */
[----:B------:R-:W-:Y:S01]  /*d5d0*/  IMAD.MOV.U32 R36, RZ, RZ, R30 ;  /* 0x000000ffff247224 */ /* 0x000fe200078e001e */
[C---:B------:R-:W-:Y:S01]  /*d5e0*/  ISETP.GT.U32.AND P2, PT, R2.reuse, R4, PT ;  /* 0x000000040200720c */ /* 0x040fe20003f44070 */
[----:B------:R-:W-:Y:S01]  /*d5f0*/  IMAD.HI.U32 R30, R3, R35, RZ ;  /* 0x00000023031e7227 */ /* 0x000fe200078e00ff */
[----:B------:R-:W-:-:S03]  /*d600*/  ISETP.GT.U32.AND P3, PT, R2, R32, PT ;  /* 0x000000200200720c */ /* 0x000fc60003f64070 */
[----:B------:R-:W-:Y:S01]  /*d610*/  @!P0 IMAD.MOV R36, RZ, RZ, -R36 ;  /* 0x000000ffff248224 */ /* 0x000fe200078e0a24 */
[----:B------:R-:W-:Y:S01]  /*d620*/  ISETP.GT.U32.AND P0, PT, R2, R31, PT ;  /* 0x0000001f0200720c */ /* 0x000fe20003f04070 */
[----:B------:R-:W-:Y:S02]  /*d630*/  IMAD.MOV R30, RZ, RZ, -R30 ;  /* 0x000000ffff1e7224 */ /* 0x000fe400078e0a1e */
[--C-:B------:R-:W-:Y:S01]  /*d640*/  @!P5 IMAD.IADD R34, R34, 0x1, -R2.reuse ;  /* 0x000000012222d824 */ /* 0x100fe200078e0a02 */
[----:B------:R-:W-:Y:S01]  /*d650*/  ISETP.GE.AND P6, PT, R142, RZ, PT ;  /* 0x000000ff8e00720c */ /* 0x000fe20003fc6270 */
[----:B------:R-:W-:Y:S02]  /*d660*/  IMAD R30, R2, R30, R35 ;  /* 0x0000001e021e7224 */ /* 0x000fe400078e0223 */
[--C-:B------:R-:W-:Y:S01]  /*d670*/  @!P2 IMAD.IADD R4, R4, 0x1, -R2.reuse ;  /* 0x000000010404a824 */ /* 0x100fe200078e0a02 */
[C---:B------:R-:W-:Y:S02]  /*d680*/  ISETP.GT.U32.AND P5, PT, R2.reuse, R34, PT ;  /* 0x000000220200720c */ /* 0x040fe40003fa4070 */
[----:B------:R-:W-:Y:S01]  /*d690*/  ISETP.GT.U32.AND P2, PT, R2, R30, PT ;  /* 0x0000001e0200720c */ /* 0x000fe20003f44070 */
[--C-:B------:R-:W-:Y:S01]  /*d6a0*/  @!P3 IMAD.IADD R32, R32, 0x1, -R2.reuse ;  /* 0x000000012020b824 */ /* 0x100fe200078e0a02 */
[----:B------:R-:W-:Y:S01]  /*d6b0*/  IABS R33, R149 ;  /* 0x0000009500217213 */ /* 0x000fe20000000000 */
[----:B------:R-:W-:Y:S01]  /*d6c0*/  @!P0 IMAD.IADD R31, R31, 0x1, -R2 ;  /* 0x000000011f1f8824 */ /* 0x000fe200078e0a02 */
[----:B------:R-:W-:-:S02]  /*d6d0*/  ISETP.GE.AND P4, PT, R144, RZ, PT ;  /* 0x000000ff9000720c */ /* 0x000fc40003f86270 */
[----:B------:R-:W-:Y:S01]  /*d6e0*/  ISETP.GE.AND P1, PT, R145, RZ, PT ;  /* 0x000000ff9100720c */ /* 0x000fe20003f26270 */
[----:B------:R-:W-:Y:S01]  /*d6f0*/  @!P6 IMAD.MOV R37, RZ, RZ, -R37 ;  /* 0x000000ffff25e224 */ /* 0x000fe200078e0a25 */
[C---:B------:R-:W-:Y:S01]  /*d700*/  ISETP.GT.U32.AND P0, PT, R2.reuse, R31, PT ;  /* 0x0000001f0200720c */ /* 0x040fe20003f04070 */
[----:B------:R-:W-:Y:S01]  /*d710*/  IMAD.HI.U32 R35, R3, R33, RZ ;  /* 0x0000002103237227 */ /* 0x000fe200078e00ff */
[----:B------:R-:W-:Y:S01]  /*d720*/  ISETP.GT.U32.AND P3, PT, R2, R32, PT ;  /* 0x000000200200720c */ /* 0x000fe20003f64070 */
[----:B------:R-:W-:Y:S02]  /*d730*/  STL [R1+0x35c], R38 ;  /* 0x00035c2601007387 */ /* 0x000fe40000100800 */
[--C-:B------:R-:W-:Y:S02]  /*d740*/  @!P5 IMAD.IADD R34, R34, 0x1, -R2.reuse ;  /* 0x000000012222d824 */ /* 0x100fe400078e0a02 */
[----:B------:R-:W-:Y:S01]  /*d750*/  IMAD.MOV R35, RZ, RZ, -R35 ;  /* 0x000000ffff237224 */ /* 0x000fe200078e0a23 */
[----:B------:R0:W-:Y:S01]  /*d760*/  STL [R1+0x358], R37 ;  /* 0x0003582501007387 */ /* 0x0001e20000100800 */
[----:B------:R-:W-:Y:S01]  /*d770*/  @!P2 IMAD.IADD R30, R30, 0x1, -R2 ;  /* 0x000000011e1ea824 */ /* 0x000fe200078e0a02 */
[----:B------:R-:W-:-:S02]  /*d780*/  ISETP.GE.AND P6, PT, R146, RZ, PT ;  /* 0x000000ff9200720c */ /* 0x000fc40003fc6270 */
[----:B------:R1:W-:Y:S01]  /*d790*/  STL [R1+0x354], R36 ;  /* 0x0003542401007387 */ /* 0x0003e20000100800 */
[----:B------:R-:W-:Y:S02]  /*d7a0*/  IABS R29, R150 ;  /* 0x00000096001d7213 */ /* 0x000fe40000000000 */
[C---:B------:R-:W-:Y:S01]  /*d7b0*/  ISETP.GT.U32.AND P2, PT, R2.reuse, R30, PT ;  /* 0x0000001e0200720c */ /* 0x040fe20003f44070 */
[----:B0-----:R-:W-:Y:S02]  /*d7c0*/  IMAD.MOV.U32 R37, RZ, RZ, R34 ;  /* 0x000000ffff257224 */ /* 0x001fe400078e0022 */
[----:B-1----:R-:W-:Y:S02]  /*d7d0*/  IMAD.MOV.U32 R36, RZ, RZ, R4 ;  /* 0x000000ffff247224 */ /* 0x002fe400078e0004 */
[----:B------:R-:W-:Y:S01]  /*d7e0*/  IMAD R4, R2, R35, R33 ;  /* 0x0000002302047224 */ /* 0x000fe200078e0221 */
[----:B------:R-:W-:Y:S01]  /*d7f0*/  ISETP.GE.AND P5, PT, R147, RZ, PT ;  /* 0x000000ff9300720c */ /* 0x000fe20003fa6270 */
[----:B------:R-:W-:-:S02]  /*d800*/  @!P4 IMAD.MOV R37, RZ, RZ, -R37 ;  /* 0x000000ffff25c224 */ /* 0x000fc400078e0a25 */
[----:B------:R-:W-:Y:S02]  /*d810*/  @!P1 IMAD.MOV R36, RZ, RZ, -R36 ;  /* 0x000000ffff249224 */ /* 0x000fe400078e0a24 */
[----:B------:R-:W-:Y:S01]  /*d820*/  @!P0 IMAD.IADD R31, R31, 0x1, -R2 ;  /* 0x000000011f1f8824 */ /* 0x000fe200078e0a02 */
[----:B------:R-:W-:Y:S01]  /*d830*/  ISETP.GT.U32.AND P0, PT, R2, R4, PT ;  /* 0x000000040200720c */ /* 0x000fe20003f04070 */
[----:B------:R-:W-:Y:S01]  /*d840*/  IMAD.HI.U32 R34, R3, R29, RZ ;  /* 0x0000001d03227227 */ /* 0x000fe200078e00ff */
[----:B------:R-:W-:-:S03]  /*d850*/  IABS R33, R151 ;  /* 0x0000009700217213 */ /* 0x000fc60000000000 */
[----:B------:R-:W-:Y:S01]  /*d860*/  @!P3 IMAD.IADD R32, R32, 0x1, -R2 ;  /* 0x000000012020b824 */ /* 0x000fe200078e0a02 */
[----:B------:R0:W-:Y:S01]  /*d870*/  STL [R1+0x350], R37 ;  /* 0x0003502501007387 */ /* 0x0001e20000100800 */
[----:B------:R-:W-:Y:S01]  /*d880*/  IMAD.MOV R34, RZ, RZ, -R34 ;  /* 0x000000ffff227224 */ /* 0x000fe200078e0a22 */
[----:B------:R-:W-:Y:S02]  /*d890*/  ISETP.GE.AND P4, PT, R148, RZ, PT ;  /* 0x000000ff9400720c */ /* 0x000fe40003f86270 */
[----:B------:R1:W-:Y:S01]  /*d8a0*/  STL [R1+0x34c], R36 ;  /* 0x00034c2401007387 */ /* 0x0003e20000100800 */
[----:B------:R-:W-:Y:S02]  /*d8b0*/  IMAD R29, R2, R34, R29 ;  /* 0x00000022021d7224 */ /* 0x000fe400078e021d */
[----:B0-----:R-:W-:Y:S02]  /*d8c0*/  IMAD.MOV.U32 R37, RZ, RZ, R32 ;  /* 0x000000ffff257224 */ /* 0x001fe400078e0020 */
[----:B-1----:R-:W-:-:S02]  /*d8d0*/  IMAD.MOV.U32 R36, RZ, RZ, R31 ;  /* 0x000000ffff247224 */ /* 0x002fc400078e001f */
[----:B------:R-:W-:-:S04]  /*d8e0*/  IMAD.HI.U32 R31, R3, R33, RZ ;  /* 0x00000021031f7227 */ /* 0x000fc800078e00ff */
[----:B------:R-:W-:Y:S02]  /*d8f0*/  @!P6 IMAD.MOV R37, RZ, RZ, -R37 ;  /* 0x000000ffff25e224 */ /* 0x000fe400078e0a25 */
[----:B------:R-:W-:Y:S02]  /*d900*/  IMAD.MOV R31, RZ, RZ, -R31 ;  /* 0x000000ffff1f7224 */ /* 0x000fe400078e0a1f */
[----:B------:R-:W-:Y:S01]  /*d910*/  @!P2 IMAD.IADD R30, R30, 0x1, -R2 ;  /* 0x000000011e1ea824 */ /* 0x000fe200078e0a02 */
[----:B------:R0:W-:Y:S01]  /*d920*/  STL [R1+0x348], R37 ;  /* 0x0003482501007387 */ /* 0x0001e20000100800 */
[----:B------:R-:W-:Y:S01]  /*d930*/  @!P5 IMAD.MOV R36, RZ, RZ, -R36 ;  /* 0x000000ffff24d224 */ /* 0x000fe200078e0a24 */
[----:B------:R-:W-:Y:S01]  /*d940*/  ISETP.GT.U32.AND P5, PT, R2, R29, PT ;  /* 0x0000001d0200720c */ /* 0x000fe20003fa4070 */
[----:B------:R-:W-:Y:S02]  /*d950*/  @!P0 IMAD.IADD R4, R4, 0x1, -R2 ;  /* 0x0000000104048824 */ /* 0x000fe400078e0a02 */
[----:B------:R-:W-:-:S02]  /*d960*/  IMAD R33, R2, R31, R33 ;  /* 0x0000001f02217224 */ /* 0x000fc400078e0221 */
[----:B0-----:R-:W-:Y:S01]  /*d970*/  IMAD.MOV.U32 R37, RZ, RZ, R30 ;  /* 0x000000ffff257224 */ /* 0x001fe200078e001e */
[----:B------:R-:W-:-:S03]  /*d980*/  ISETP.GT.U32.AND P0, PT, R2, R4, PT ;  /* 0x000000040200720c */ /* 0x000fc60003f04070 */
[----:B------:R-:W-:Y:S01]  /*d990*/  @!P4 IMAD.MOV R37, RZ, RZ, -R37 ;  /* 0x000000ffff25c224 */ /* 0x000fe200078e0a25 */
[----:B------:R-:W-:Y:S02]  /*d9a0*/  ISETP.GT.U32.AND P4, PT, R2, R33, PT ;  /* 0x000000210200720c */ /* 0x000fe40003f84070 */
[----:B------:R-:W-:Y:S01]  /*d9b0*/  IABS R32, R152 ;  /* 0x0000009800207213 */ /* 0x000fe20000000000 */
[----:B------:R0:W-:Y:S01]  /*d9c0*/  STL [R1+0x344], R36 ;  /* 0x0003442401007387 */ /* 0x0001e20000100800 */
[----:B------:R-:W-:Y:S01]  /*d9d0*/  ISETP.GE.AND P1, PT, R149, RZ, PT ;  /* 0x000000ff9500720c */ /* 0x000fe20003f26270 */
[----:B------:R-:W-:Y:S01]  /*d9e0*/  @!P5 IMAD.IADD R29, R29, 0x1, -R2 ;  /* 0x000000011d1dd824 */ /* 0x000fe200078e0a02 */
[----:B------:R-:W-:Y:S01]  /*d9f0*/  IABS R34, R153 ;  /* 0x0000009900227213 */ /* 0x000fe20000000000 */
[----:B0-----:R-:W-:-:S03]  /*da00*/  IMAD.HI.U32 R36, R3, R32, RZ ;  /* 0x0000002003247227 */ /* 0x001fc600078e00ff */
[----:B------:R-:W-:Y:S01]  /*da10*/  ISETP.GT.U32.AND P5, PT, R2, R29, PT ;  /* 0x0000001d0200720c */ /* 0x000fe20003fa4070 */
[----:B------:R-:W-:Y:S02]  /*da20*/  IMAD.MOV R36, RZ, RZ, -R36 ;  /* 0x000000ffff247224 */ /* 0x000fe400078e0a24 */
[--C-:B------:R-:W-:Y:S02]  /*da30*/  @!P0 IMAD.IADD R4, R4, 0x1, -R2.reuse ;  /* 0x0000000104048824 */ /* 0x100fe400078e0a02 */
[----:B------:R-:W-:Y:S01]  /*da40*/  IMAD.HI.U32 R35, R3, R34, RZ ;  /* 0x0000002203237227 */ /* 0x000fe200078e00ff */
[----:B------:R0:W-:Y:S03]  /*da50*/  STL [R1+0x340], R37 ;  /* 0x0003402501007387 */ /* 0x0001e60000100800 */
[----:B------:R-:W-:Y:S01]  /*da60*/  @!P4 IMAD.IADD R33, R33, 0x1, -R2 ;  /* 0x000000012121c824 */ /* 0x000fe200078e0a02 */
[----:B------:R-:W-:Y:S01]  /*da70*/  ISETP.GE.AND P3, PT, R150, RZ, PT ;  /* 0x000000ff9600720c */ /* 0x000fe20003f66270 */
[C---:B------:R-:W-:Y:S01]  /*da80*/  IMAD R32, R2.reuse, R36, R32 ;  /* 0x0000002402207224 */ /* 0x040fe200078e0220 */
[----:B------:R-:W-:Y:S01]  /*da90*/  IABS R31, R154 ;  /* 0x0000009a001f7213 */ /* 0x000fe20000000000 */
[----:B------:R-:W-:Y:S01]  /*daa0*/  IMAD.MOV R35, RZ, RZ, -R35 ;  /* 0x000000ffff237224 */ /* 0x000fe200078e0a23 */
[C---:B------:R-:W-:Y:S01]  /*dab0*/  ISETP.GT.U32.AND P4, PT, R2.reuse, R33, PT ;  /* 0x000000210200720c */ /* 0x040fe20003f84070 */
[----:B0-----:R-:W-:Y:S01]  /*dac0*/  IMAD.MOV.U32 R37, RZ, RZ, R4 ;  /* 0x000000ffff257224 */ /* 0x001fe200078e0004 */
[C---:B------:R-:W-:Y:S01]  /*dad0*/  ISETP.GT.U32.AND P0, PT, R2.reuse, R32, PT ;  /* 0x000000200200720c */ /* 0x040fe20003f04070 */
[----:B------:R-:W-:-:S02]  /*dae0*/  IMAD R30, R2, R35, R34 ;  /* 0x00000023021e7224 */ /* 0x000fc400078e0222 */
[----:B------:R-:W-:Y:S01]  /*daf0*/  @!P1 IMAD.MOV R37, RZ, RZ, -R37 ;  /* 0x000000ffff259224 */ /* 0x000fe200078e0a25 */
[----:B------:R-:W-:Y:S01]  /*db00*/  IABS R34, R155 ;  /* 0x0000009b00227213 */ /* 0x000fe20000000000 */
[----:B------:R-:W-:Y:S01]  /*db10*/  IMAD.HI.U32 R35, R3, R31, RZ ;  /* 0x0000001f03237227 */ /* 0x000fe200078e00ff */
[----:B------:R-:W-:Y:S02]  /*db20*/  ISETP.GE.AND P6, PT, R151, RZ, PT ;  /* 0x000000ff9700720c */ /* 0x000fe40003fc6270 */
[----:B------:R0:W-:Y:S01]  /*db30*/  STL [R1+0x33c], R37 ;  /* 0x00033c2501007387 */ /* 0x0001e20000100800 */
[--C-:B------:R-:W-:Y:S02]  /*db40*/  @!P5 IMAD.IADD R29, R29, 0x1, -R2.reuse ;  /* 0x000000011d1dd824 */ /* 0x100fe400078e0a02 */
[----:B------:R-:W-:Y:S02]  /*db50*/  @!P4 IMAD.IADD R33, R33, 0x1, -R2 ;  /* 0x000000012121c824 */ /* 0x000fe400078e0a02 */
[----:B------:R-:W-:-:S02]  /*db60*/  @!P3 IMAD.MOV R29, RZ, RZ, -R29 ;  /* 0x000000ffff1db224 */ /* 0x000fc400078e0a1d */
[----:B0-----:R-:W-:Y:S02]  /*db70*/  IMAD.MOV R37, RZ, RZ, -R35 ;  /* 0x000000ffff257224 */ /* 0x001fe400078e0a23 */
[----:B------:R-:W-:Y:S01]  /*db80*/  IMAD.HI.U32 R35, R3, R34, RZ ;  /* 0x0000002203237227 */ /* 0x000fe200078e00ff */
[----:B------:R0:W-:Y:S03]  /*db90*/  STL [R1+0x338], R29 ;  /* 0x0003381d01007387 */ /* 0x0001e60000100800 */
[----:B------:R-:W-:Y:S02]  /*dba0*/  IMAD R31, R2, R37, R31 ;  /* 0x00000025021f7224 */ /* 0x000fe400078e021f */
[----:B------:R-:W-:Y:S02]  /*dbb0*/  IMAD.MOV R35, RZ, RZ, -R35 ;  /* 0x000000ffff237224 */ /* 0x000fe400078e0a23 */
[----:B------:R-:W-:Y:S01]  /*dbc0*/  @!P0 IMAD.IADD R32, R32, 0x1, -R2 ;  /* 0x0000000120208824 */ /* 0x000fe200078e0a02 */
[----:B------:R-:W-:Y:S01]  /*dbd0*/  ISETP.GT.U32.AND P4, PT, R2, R31, PT ;  /* 0x0000001f0200720c */ /* 0x000fe20003f84070 */
[----:B------:R-:W-:-:S02]  /*dbe0*/  IMAD.MOV.U32 R37, RZ, RZ, R33 ;  /* 0x000000ffff257224 */ /* 0x000fc400078e0021 */
[C---:B0-----:R-:W-:Y:S01]  /*dbf0*/  IMAD R29, R2.reuse, R35, R34 ;  /* 0x00000023021d7224 */ /* 0x041fe200078e0222 */
[----:B------:R-:W-:Y:S01]  /*dc00*/  IABS R36, R156 ;  /* 0x0000009c00247213 */ /* 0x000fe20000000000 */
[----:B------:R-:W-:Y:S01]  /*dc10*/  @!P6 IMAD.MOV R37, RZ, RZ, -R37 ;  /* 0x000000ffff25e224 */ /* 0x000fe200078e0a25 */
[C---:B------:R-:W-:Y:S02]  /*dc20*/  ISETP.GT.U32.AND P3, PT, R2.reuse, R32, PT ;  /* 0x000000200200720c */ /* 0x040fe40003f64070 */
[----:B------:R-:W-:Y:S01]  /*dc30*/  ISETP.GT.U32.AND P6, PT, R2, R29, PT ;  /* 0x0000001d0200720c */ /* 0x000fe20003fc4070 */
[----:B------:R-:W-:Y:S01]  /*dc40*/  IMAD.MOV.U32 R4, RZ, RZ, R36 ;  /* 0x000000ffff047224 */ /* 0x000fe200078e0024 */
[----:B------:R-:W-:-:S03]  /*dc50*/  ISETP.GE.AND P2, PT, R152, RZ, PT ;  /* 0x000000ff9800720c */ /* 0x000fc60003f46270 */
[----:B------:R-:W-:Y:S01]  /*dc60*/  IMAD.HI.U32 R36, R3, R4, RZ ;  /* 0x0000000403247227 */ /* 0x000fe200078e00ff */
[----:B------:R-:W-:-:S03]  /*dc70*/  IABS R34, R157 ;  /* 0x0000009d00227213 */ /* 0x000fc60000000000 */
[----:B------:R-:W-:Y:S02]  /*dc80*/  @!P4 IMAD.IADD R31, R31, 0x1, -R2 ;  /* 0x000000011f1fc824 */ /* 0x000fe400078e0a02 */
[----:B------:R-:W-:Y:S02]  /*dc90*/  IMAD.MOV R36, RZ, RZ, -R36 ;  /* 0x000000ffff247224 */ /* 0x000fe400078e0a24 */
[--C-:B------:R-:W-:Y:S01]  /*dca0*/  @!P3 IMAD.IADD R32, R32, 0x1, -R2.reuse ;  /* 0x000000012020b824 */ /* 0x100fe200078e0a02 */
[C---:B------:R-:W-:Y:S01]  /*dcb0*/  ISETP.GT.U32.AND P5, PT, R2.reuse, R30, PT ;  /* 0x0000001e0200720c */ /* 0x040fe20003fa4070 */
[----:B------:R-:W-:Y:S01]  /*dcc0*/  @!P6 IMAD.IADD R29, R29, 0x1, -R2 ;  /* 0x000000011d1de824 */ /* 0x000fe200078e0a02 */
[C---:B------:R-:W-:Y:S01]  /*dcd0*/  ISETP.GT.U32.AND P6, PT, R2.reuse, R31, PT ;  /* 0x0000001f0200720c */ /* 0x040fe20003fc4070 */
[----:B------:R-:W-:Y:S01]  /*dce0*/  IMAD R4, R2, R36, R4 ;  /* 0x0000002402047224 */ /* 0x000fe200078e0204 */
[----:B------:R-:W-:Y:S01]  /*dcf0*/  IABS R33, R158 ;  /* 0x0000009e00217213 */ /* 0x000fe20000000000 */
[----:B------:R-:W-:-:S04]  /*dd00*/  IMAD.HI.U32 R36, R3, R34, RZ ;  /* 0x0000002203247227 */ /* 0x000fc800078e00ff */
[----:B------:R-:W-:Y:S01]  /*dd10*/  IMAD.MOV.U32 R39, RZ, RZ, R32 ;  /* 0x000000ffff277224 */ /* 0x000fe200078e0020 */
[----:B------:R0:W-:Y:S01]  /*dd20*/  STL [R1+0x334], R37 ;  /* 0x0003342501007387 */ /* 0x0001e20000100800 */
[----:B------:R-:W-:Y:S02]  /*dd30*/  IMAD.MOV R36, RZ, RZ, -R36 ;  /* 0x000000ffff247224 */ /* 0x000fe400078e0a24 */
[----:B------:R-:W-:Y:S01]  /*dd40*/  @!P2 IMAD.MOV R39, RZ, RZ, -R39 ;  /* 0x000000ffff27a224 */ /* 0x000fe200078e0a27 */
[----:B------:R-:W-:Y:S01]  /*dd50*/  ISETP.GT.U32.AND P2, PT, R2, R29, PT ;  /* 0x0000001d0200720c */ /* 0x000fe20003f44070 */
[----:B------:R-:W-:Y:S01]  /*dd60*/  IMAD.HI.U32 R35, R3, R33, RZ ;  /* 0x0000002103237227 */ /* 0x000fe200078e00ff */
[----:B0-----:R-:W-:-:S03]  /*dd70*/  IABS R37, R159 ;  /* 0x0000009f00257213 */ /* 0x001fc60000000000 */
[----:B------:R-:W-:Y:S02]  /*dd80*/  IMAD R34, R2, R36, R34 ;  /* 0x0000002402227224 */ /* 0x000fe400078e0222 */
[----:B------:R-:W-:Y:S02]  /*dd90*/  IMAD.MOV R35, RZ, RZ, -R35 ;  /* 0x000000ffff237224 */ /* 0x000fe400078e0a23 */
[----:B------:R-:W-:Y:S02]  /*dda0*/  IMAD.MOV.U32 R32, RZ, RZ, R37 ;  /* 0x000000ffff207224 */ /* 0x000fe400078e0025 */
[--C-:B------:R-:W-:Y:S02]  /*ddb0*/  @!P5 IMAD.IADD R30, R30, 0x1, -R2.reuse ;  /* 0x000000011e1ed824 */ /* 0x100fe400078e0a02 */
[----:B------:R-:W-:Y:S01]  /*ddc0*/  @!P6 IMAD.IADD R31, R31, 0x1, -R2 ;  /* 0x000000011f1fe824 */ /* 0x000fe200078e0a02 */
[C---:B------:R-:W-:Y:S01]  /*ddd0*/  ISETP.GT.U32.AND P6, PT, R2.reuse, R34, PT ;  /* 0x000000220200720c */ /* 0x040fe20003fc4070 */
[----:B------:R-:W-:-:S02]  /*dde0*/  IMAD R33, R2, R35, R33 ;  /* 0x0000002302217224 */ /* 0x000fc400078e0221 */
[----:B------:R-:W-:Y:S01]  /*ddf0*/  IMAD.HI.U32 R35, R3, R32, RZ ;  /* 0x0000002003237227 */ /* 0x000fe200078e00ff */
[----:B------:R-:W-:-:S03]  /*de00*/  ISETP.GT.U32.AND P5, PT, R2, R30, PT ;  /* 0x0000001e0200720c */ /* 0x000fc60003fa4070 */
[----:B------:R-:W-:Y:S02]  /*de10*/  IMAD.MOV R35, RZ, RZ, -R35 ;  /* 0x000000ffff237224 */ /* 0x000fe400078e0a23 */
[----:B------:R-:W-:Y:S01]  /*de20*/  @!P2 IMAD.IADD R29, R29, 0x1, -R2 ;  /* 0x000000011d1da824 */ /* 0x000fe200078e0a02 */
[C---:B------:R-:W-:Y:S01]  /*de30*/  ISETP.GT.U32.AND P2, PT, R2.reuse, R33, PT ;  /* 0x000000210200720c */ /* 0x040fe20003f44070 */
[----:B------:R-:W-:Y:S01]  /*de40*/  IMAD R32, R2, R35, R32 ;  /* 0x0000002302207224 */ /* 0x000fe200078e0220 */
[----:B------:R-:W-:Y:S01]  /*de50*/  ISETP.GE.AND P1, PT, R153, RZ, PT ;  /* 0x000000ff9900720c */ /* 0x000fe20003f26270 */
[--C-:B------:R-:W-:Y:S01]  /*de60*/  @!P6 IMAD.IADD R34, R34, 0x1, -R2.reuse ;  /* 0x000000012222e824 */ /* 0x100fe200078e0a02 */
[----:B------:R-:W-:Y:S02]  /*de70*/  ISETP.GE.AND P0, PT, R154, RZ, PT ;  /* 0x000000ff9a00720c */ /* 0x000fe40003f06270 */
[C---:B------:R-:W-:Y:S02]  /*de80*/  ISETP.GT.U32.AND P3, PT, R2.reuse, R4, PT ;  /* 0x000000040200720c */ /* 0x040fe40003f64070 */
[----:B------:R-:W-:Y:S01]  /*de90*/  ISETP.GT.U32.AND P6, PT, R2, R32, PT ;  /* 0x000000200200720c */ /* 0x000fe20003fc4070 */
[--C-:B------:R-:W-:Y:S01]  /*dea0*/  @!P5 IMAD.IADD R30, R30, 0x1, -R2.reuse ;  /* 0x000000011e1ed824 */ /* 0x100fe200078e0a02 */
[----:B------:R0:W-:Y:S03]  /*deb0*/  STL [R1+0x330], R39 ;  /* 0x0003302701007387 */ /* 0x0001e60000100800 */
[----:B------:R-:W-:Y:S01]  /*dec0*/  @!P2 IMAD.IADD R33, R33, 0x1, -R2 ;  /* 0x000000012121a824 */ /* 0x000fe200078e0a02 */
[----:B------:R-:W-:Y:S01]  /*ded0*/  ISETP.GT.U32.AND P2, PT, R2, R34, PT ;  /* 0x000000220200720c */ /* 0x000fe20003f44070 */
[----:B------:R-:W-:Y:S01]  /*dee0*/  IMAD.MOV.U32 R38, RZ, RZ, R30 ;  /* 0x000000ffff267224 */ /* 0x000fe200078e001e */
[----:B------:R-:W-:Y:S01]  /*def0*/  IABS R30, R161 ;  /* 0x000000a1001e7213 */ /* 0x000fe20000000000 */
[----:B0-----:R-:W-:-:S02]  /*df00*/  IMAD.MOV.U32 R39, RZ, RZ, R31 ;  /* 0x000000ffff277224 */ /* 0x001fc400078e001f */
[----:B------:R-:W-:Y:S02]  /*df10*/  @!P1 IMAD.MOV R38, RZ, RZ, -R38 ;  /* 0x000000ffff269224 */ /* 0x000fe400078e0a26 */
[----:B------:R-:W-:Y:S01]  /*df20*/  @!P0 IMAD.MOV R39, RZ, RZ, -R39 ;  /* 0x000000ffff278224 */ /* 0x000fe200078e0a27 */
[----:B------:R-:W-:Y:S01]  /*df30*/  IABS R35, R162 ;  /* 0x000000a200237213 */ /* 0x000fe20000000000 */
[--C-:B------:R-:W-:Y:S01]  /*df40*/  @!P3 IMAD.IADD R4, R4, 0x1, -R2.reuse ;  /* 0x000000010404b824 */ /* 0x100fe200078e0a02 */
[----:B------:R-:W-:Y:S01]  /*df50*/  ISETP.GE.AND P3, PT, R157, RZ, PT ;  /* 0x000000ff9d00720c */ /* 0x000fe20003f66270 */
[--C-:B------:R-:W-:Y:S02]  /*df60*/  @!P6 IMAD.IADD R32, R32, 0x1, -R2.reuse ;  /* 0x000000012020e824 */ /* 0x100fe400078e0a02 */
[----:B------:R-:W-:Y:S01]  /*df70*/  IMAD.HI.U32 R37, R3, R30, RZ ;  /* 0x0000001e03257227 */ /* 0x000fe200078e00ff */
[----:B------:R-:W-:Y:S02]  /*df80*/  STL [R1+0x32c], R38 ;  /* 0x00032c2601007387 */ /* 0x000fe40000100800 */
[----:B------:R-:W-:Y:S01]  /*df90*/  ISETP.GT.U32.AND P6, PT, R2, R32, PT ;  /* 0x000000200200720c */ /* 0x000fe20003fc4070 */
[----:B------:R-:W-:Y:S01]  /*dfa0*/  IMAD.MOV R37, RZ, RZ, -R37 ;  /* 0x000000ffff257224 */ /* 0x000fe200078e0a25 */
[----:B------:R0:W-:Y:S01]  /*dfb0*/  STL [R1+0x328], R39 ;  /* 0x0003282701007387 */ /* 0x0001e20000100800 */
[----:B------:R-:W-:-:S02]  /*dfc0*/  @!P2 IMAD.IADD R34, R34, 0x1, -R2 ;  /* 0x000000012222a824 */ /* 0x000fc400078e0a02 */
[C---:B------:R-:W-:Y:S01]  /*dfd0*/  IMAD R30, R2.reuse, R37, R30 ;  /* 0x00000025021e7224 */ /* 0x040fe200078e021e */
[----:B------:R-:W-:Y:S01]  /*dfe0*/  ISETP.GT.U32.AND P1, PT, R2, R4, PT ;  /* 0x000000040200720c */ /* 0x000fe20003f24070 */
[----:B------:R-:W-:Y:S02]  /*dff0*/  IMAD.MOV.U32 R37, RZ, RZ, R34 ;  /* 0x000000ffff257224 */ /* 0x000fe400078e0022 */
[----:B0-----:R-:W-:Y:S02]  /*e000*/  IMAD.MOV.U32 R39, RZ, RZ, R29 ;  /* 0x000000ffff277224 */ /* 0x001fe400078e001d */
[----:B------:R-:W-:-:S04]  /*e010*/  IMAD.HI.U32 R29, R3, R35, RZ ;  /* 0x00000023031d7227 */ /* 0x000fc800078e00ff */
[----:B------:R-:W-:Y:S01]  /*e020*/  IMAD.MOV R29, RZ, RZ, -R29 ;  /* 0x000000ffff1d7224 */ /* 0x000fe200078e0a1d */
[----:B------:R-:W-:Y:S01]  /*e030*/  ISETP.GE.AND P5, PT, R155, RZ, PT ;  /* 0x000000ff9b00720c */ /* 0x000fe20003fa6270 */
[----:B------:R-:W-:Y:S01]  /*e040*/  @!P3 IMAD.MOV R37, RZ, RZ, -R37 ;  /* 0x000000ffff25b224 */ /* 0x000fe200078e0a25 */
[----:B------:R-:W-:Y:S01]  /*e050*/  ISETP.GE.AND P4, PT, R156, RZ, PT ;  /* 0x000000ff9c00720c */ /* 0x000fe20003f86270 */
[C---:B------:R-:W-:Y:S01]  /*e060*/  IMAD R29, R2.reuse, R29, R35 ;  /* 0x0000001d021d7224 */ /* 0x040fe200078e0223 */
[----:B------:R-:W-:Y:S02]  /*e070*/  IABS R36, R160 ;  /* 0x000000a000247213 */ /* 0x000fe40000000000 */
[----:B------:R-:W-:Y:S01]  /*e080*/  ISETP.GT.U32.AND P3, PT, R2, R30, PT ;  /* 0x0000001e0200720c */ /* 0x000fe20003f64070 */
[----:B------:R-:W-:Y:S01]  /*e090*/  @!P6 IMAD.IADD R32, R32, 0x1, -R2 ;  /* 0x000000012020e824 */ /* 0x000fe200078e0a02 */
[----:B------:R-:W-:Y:S01]  /*e0a0*/  ISETP.GT.U32.AND P6, PT, R2, R29, PT ;  /* 0x0000001d0200720c */ /* 0x000fe20003fc4070 */
[----:B------:R-:W-:-:S04]  /*e0b0*/  IMAD.HI.U32 R38, R3, R36, RZ ;  /* 0x0000002403267227 */ /* 0x000fc800078e00ff */
[----:B------:R-:W-:Y:S02]  /*e0c0*/  @!P1 IMAD.IADD R4, R4, 0x1, -R2 ;  /* 0x0000000104049824 */ /* 0x000fe400078e0a02 */
[----:B------:R-:W-:Y:S02]  /*e0d0*/  IMAD.MOV R38, RZ, RZ, -R38 ;  /* 0x000000ffff267224 */ /* 0x000fe400078e0a26 */
[----:B------:R-:W-:Y:S01]  /*e0e0*/  @!P5 IMAD.MOV R39, RZ, RZ, -R39 ;  /* 0x000000ffff27d224 */ /* 0x000fe200078e0a27 */
[----:B------:R-:W-:Y:S01]  /*e0f0*/  IABS R35, R164 ;  /* 0x000000a400237213 */ /* 0x000fe20000000000 */
[----:B------:R-:W-:Y:S01]  /*e100*/  IMAD R31, R2, R38, R36 ;  /* 0x00000026021f7224 */ /* 0x000fe200078e0224 */
[----:B------:R-:W-:Y:S01]  /*e110*/  IABS R36, R163 ;  /* 0x000000a300247213 */ /* 0x000fe20000000000 */
[----:B------:R-:W-:Y:S02]  /*e120*/  @!P4 IMAD.MOV R4, RZ, RZ, -R4 ;  /* 0x000000ffff04c224 */ /* 0x000fe400078e0a04 */
[--C-:B------:R-:W-:Y:S01]  /*e130*/  @!P3 IMAD.IADD R30, R30, 0x1, -R2.reuse ;  /* 0x000000011e1eb824 */ /* 0x100fe200078e0a02 */
[----:B------:R-:W-:Y:S01]  /*e140*/  STL [R1+0x324], R39 ;  /* 0x0003242701007387 */ /* 0x000fe20000100800 */
[----:B------:R-:W-:Y:S01]  /*e150*/  @!P6 IMAD.IADD R29, R29, 0x1, -R2 ;  /* 0x000000011d1de824 */ /* 0x000fe200078e0a02 */
[C---:B------:R-:W-:Y:S01]  /*e160*/  ISETP.GT.U32.AND P2, PT, R2.reuse, R31, PT ;  /* 0x0000001f0200720c */ /* 0x040fe20003f44070 */
[----:B------:R-:W-:Y:S01]  /*e170*/  IMAD.HI.U32 R38, R3, R35, RZ ;  /* 0x0000002303267227 */ /* 0x000fe200078e00ff */
[----:B------:R0:W-:Y:S01]  /*e180*/  STL [R1+0x320], R4 ;  /* 0x0003200401007387 */ /* 0x0001e20000100800 */
[----:B------:R-:W-:-:S02]  /*e190*/  ISETP.GT.U32.AND P6, PT, R2, R30, PT ;  /* 0x0000001e0200720c */ /* 0x000fc40003fc4070 */
[----:B------:R-:W-:Y:S01]  /*e1a0*/  ISETP.GT.U32.AND P5, PT, R2, R33, PT ;  /* 0x000000210200720c */ /* 0x000fe20003fa4070 */
[----:B------:R-:W-:Y:S02]  /*e1b0*/  IMAD.MOV R38, RZ, RZ, -R38 ;  /* 0x000000ffff267224 */ /* 0x000fe400078e0a26 */
[----:B0-----:R-:W-:-:S04]  /*e1c0*/  IMAD.HI.U32 R4, R3, R36, RZ ;  /* 0x0000002403047227 */ /* 0x001fc800078e00ff */
[----:B------:R-:W-:Y:S01]  /*e1d0*/  IMAD.MOV R4, RZ, RZ, -R4 ;  /* 0x000000ffff047224 */ /* 0x000fe200078e0a04 */
[----:B------:R-:W-:Y:S01]  /*e1e0*/  ISETP.GE.AND P1, PT, R158, RZ, PT ;  /* 0x000000ff9e00720c */ /* 0x000fe20003f26270 */
[C---:B------:R-:W-:Y:S01]  /*e1f0*/  IMAD R35, R2.reuse, R38, R35 ;  /* 0x0000002602237224 */ /* 0x040fe200078e0223 */
[----:B------:R-:W-:Y:S01]  /*e200*/  ISETP.GE.AND P0, PT, R159, RZ, PT ;  /* 0x000000ff9f00720c */ /* 0x000fe20003f06270 */
[----:B------:R-:W-:Y:S01]  /*e210*/  IMAD R4, R2, R4, R36 ;  /* 0x0000000402047224 */ /* 0x000fe200078e0224 */
[----:B------:R-:W-:Y:S01]  /*e220*/  IABS R36, R165 ;  /* 0x000000a500247213 */ /* 0x000fe20000000000 */
[--C-:B------:R-:W-:Y:S02]  /*e230*/  @!P2 IMAD.IADD R31, R31, 0x1, -R2.reuse ;  /* 0x000000011f1fa824 */ /* 0x100fe400078e0a02 */
[--C-:B------:R-:W-:Y:S01]  /*e240*/  @!P6 IMAD.IADD R30, R30, 0x1, -R2.reuse ;  /* 0x000000011e1ee824 */ /* 0x100fe200078e0a02 */
[----:B------:R-:W-:Y:S01]  /*e250*/  ISETP.GT.U32.AND P6, PT, R2, R35, PT ;  /* 0x000000230200720c */ /* 0x000fe20003fc4070 */
[----:B------:R-:W-:-:S02]  /*e260*/  @!P5 IMAD.IADD R33, R33, 0x1, -R2 ;  /* 0x000000012121d824 */ /* 0x000fc400078e0a02 */
[----:B------:R-:W-:Y:S01]  /*e270*/  IMAD.HI.U32 R38, R3, R36, RZ ;  /* 0x0000002403267227 */ /* 0x000fe200078e00ff */
[----:B------:R-:W-:-:S03]  /*e280*/  ISETP.GT.U32.AND P3, PT, R2, R31, PT ;  /* 0x0000001f0200720c */ /* 0x000fc60003f64070 */
[----:B------:R-:W-:Y:S02]  /*e290*/  IMAD.MOV.U32 R39, RZ, RZ, R33 ;  /* 0x000000ffff277224 */ /* 0x000fe400078e0021 */
[----:B------:R-:W-:Y:S02]  /*e2a0*/  IMAD.MOV R38, RZ, RZ, -R38 ;  /* 0x000000ffff267224 */ /* 0x000fe400078e0a26 */
[----:B------:R-:W-:Y:S01]  /*e2b0*/  @!P1 IMAD.MOV R39, RZ, RZ, -R39 ;  /* 0x000000ffff279224 */ /* 0x000fe200078e0a27 */
[----:B------:R-:W-:Y:S01]  /*e2c0*/  IABS R34, R167 ;  /* 0x000000a700227213 */ /* 0x000fe20000000000 */
[----:B------:R-:W-:Y:S01]  /*e2d0*/  @!P0 IMAD.MOV R32, RZ, RZ, -R32 ;  /* 0x000000ffff208224 */ /* 0x000fe200078e0a20 */
[C---:B------:R-:W-:Y:S01]  /*e2e0*/  ISETP.GT.U32.AND P1, PT, R2.reuse, R29, PT ;  /* 0x0000001d0200720c */ /* 0x040fe20003f24070 */
[C---:B------:R-:W-:Y:S01]  /*e2f0*/  IMAD R36, R2.reuse, R38, R36 ;  /* 0x0000002602247224 */ /* 0x040fe200078e0224 */
[----:B------:R-:W-:Y:S01]  /*e300*/  ISETP.GT.U32.AND P0, PT, R2, R4, PT ;  /* 0x000000040200720c */ /* 0x000fe20003f04070 */
[----:B------:R0:W-:Y:S01]  /*e310*/  STL [R1+0x318], R37 ;  /* 0x0003182501007387 */ /* 0x0001e20000100800 */
[----:B------:R-:W-:Y:S01]  /*e320*/  ISETP.GE.AND P4, PT, R160, RZ, PT ;  /* 0x000000ffa000720c */ /* 0x000fe20003f86270 */
[----:B------:R-:W-:Y:S01]  /*e330*/  @!P6 IMAD.IADD R35, R35, 0x1, -R2 ;  /* 0x000000012323e824 */ /* 0x000fe200078e0a02 */
[----:B------:R-:W-:Y:S01]  /*e340*/  ISETP.GE.AND P5, PT, R161, RZ, PT ;  /* 0x000000ffa100720c */ /* 0x000fe20003fa6270 */
[----:B------:R-:W-:Y:S01]  /*e350*/  STL [R1+0x310], R39 ;  /* 0x0003102701007387 */ /* 0x000fe20000100800 */
[----:B------:R-:W-:-:S02]  /*e360*/  ISETP.GE.AND P2, PT, R162, RZ, PT ;  /* 0x000000ffa200720c */ /* 0x000fc40003f46270 */
[----:B------:R-:W-:Y:S01]  /*e370*/  ISETP.GT.U32.AND P6, PT, R2, R36, PT ;  /* 0x000000240200720c */ /* 0x000fe20003fc4070 */
[----:B------:R1:W-:Y:S01]  /*e380*/  STL [R1+0x30c], R32 ;  /* 0x00030c2001007387 */ /* 0x0003e20000100800 */
[----:B------:R-:W-:Y:S01]  /*e390*/  @!P3 IMAD.IADD R31, R31, 0x1, -R2 ;  /* 0x000000011f1fb824 */ /* 0x000fe200078e0a02 */
[----:B0-----:R-:W-:Y:S01]  /*e3a0*/  IABS R37, R166 ;  /* 0x000000a600257213 */ /* 0x001fe20000000000 */
[----:B-1----:R-:W-:Y:S02]  /*e3b0*/  IMAD.MOV.U32 R32, RZ, RZ, R34 ;  /* 0x000000ffff207224 */ /* 0x002fe400078e0022 */
[----:B------:R-:W-:Y:S02]  /*e3c0*/  IMAD.MOV.U32 R40, RZ, RZ, R31 ;  /* 0x000000ffff287224 */ /* 0x000fe400078e001f */
[----:B------:R-:W-:-:S04]  /*e3d0*/  IMAD.HI.U32 R34, R3, R32, RZ ;  /* 0x0000002003227227 */ /* 0x000fc800078e00ff */
[----:B------:R-:W-:Y:S02]  /*e3e0*/  IMAD.MOV.U32 R39, RZ, RZ, R30 ;  /* 0x000000ffff277224 */ /* 0x000fe400078e001e */
[----:B------:R-:W-:Y:S02]  /*e3f0*/  @!P1 IMAD.IADD R29, R29, 0x1, -R2 ;  /* 0x000000011d1d9824 */ /* 0x000fe400078e0a02 */
[----:B------:R-:W-:Y:S02]  /*e400*/  IMAD.MOV R34, RZ, RZ, -R34 ;  /* 0x000000ffff227224 */ /* 0x000fe400078e0a22 */
[----:B------:R-:W-:Y:S02]  /*e410*/  @!P0 IMAD.IADD R4, R4, 0x1, -R2 ;  /* 0x0000000104048824 */ /* 0x000fe400078e0a02 */
[----:B------:R-:W-:Y:S02]  /*e420*/  @!P4 IMAD.MOV R40, RZ, RZ, -R40 ;  /* 0x000000ffff28c224 */ /* 0x000fe400078e0a28 */
[----:B------:R-:W-:-:S02]  /*e430*/  IMAD.MOV.U32 R33, RZ, RZ, R37 ;  /* 0x000000ffff217224 */ /* 0x000fc400078e0025 */
[----:B------:R-:W-:Y:S02]  /*e440*/  @!P5 IMAD.MOV R39, RZ, RZ, -R39 ;  /* 0x000000ffff27d224 */ /* 0x000fe400078e0a27 */
[----:B------:R-:W-:Y:S01]  /*e450*/  IMAD R30, R2, R34, R32 ;  /* 0x00000022021e7224 */ /* 0x000fe200078e0220 */
[----:B------:R-:W-:Y:S01]  /*e460*/  IABS R34, R168 ;  /* 0x000000a800227213 */ /* 0x000fe20000000000 */
[----:B------:R-:W-:Y:S02]  /*e470*/  @!P2 IMAD.MOV R29, RZ, RZ, -R29 ;  /* 0x000000ffff1da224 */ /* 0x000fe400078e0a1d */
[----:B------:R-:W-:Y:S01]  /*e480*/  @!P6 IMAD.IADD R36, R36, 0x1, -R2 ;  /* 0x000000012424e824 */ /* 0x000fe200078e0a02 */
[C---:B------:R-:W-:Y:S01]  /*e490*/  ISETP.GT.U32.AND P4, PT, R2.reuse, R4, PT ;  /* 0x000000040200720c */ /* 0x040fe20003f84070 */
[----:B------:R-:W-:Y:S01]  /*e4a0*/  IMAD.HI.U32 R37, R3, R33, RZ ;  /* 0x0000002103257227 */ /* 0x000fe200078e00ff */
[----:B------:R-:W-:Y:S02]  /*e4b0*/  STL [R1+0x308], R40 ;  /* 0x0003082801007387 */ /* 0x000fe40000100800 */
[----:B------:R-:W-:-:S02]  /*e4c0*/  ISETP.GT.U32.AND P6, PT, R2, R36, PT ;  /* 0x000000240200720c */ /* 0x000fc40003fc4070 */
[----:B------:R-:W-:Y:S01]  /*e4d0*/  STL [R1+0x300], R39 ;  /* 0x0003002701007387 */ /* 0x000fe20000100800 */
[----:B------:R-:W-:-:S03]  /*e4e0*/  IMAD.MOV R37, RZ, RZ, -R37 ;  /* 0x000000ffff257224 */ /* 0x000fc600078e0a25 */
[----:B------:R0:W-:Y:S01]  /*e4f0*/  STL [R1+0x2fc], R29 ;  /* 0x0002fc1d01007387 */ /* 0x0001e20000100800 */
[----:B------:R-:W-:Y:S02]  /*e500*/  IMAD R33, R2, R37, R33 ;  /* 0x0000002502217224 */ /* 0x000fe400078e0221 */
[----:B0-----:R-:W-:-:S04]  /*e510*/  IMAD.HI.U32 R29, R3, R34, RZ ;  /* 0x00000022031d7227 */ /* 0x001fc800078e00ff */
[----:B------:R-:W-:Y:S01]  /*e520*/  IMAD.MOV R29, RZ, RZ, -R29 ;  /* 0x000000ffff1d7224 */ /* 0x000fe200078e0a1d */
[----:B------:R-:W-:Y:S01]  /*e530*/  IABS R37, R170 ;  /* 0x000000aa00257213 */ /* 0x000fe20000000000 */
[----:B------:R-:W-:Y:S02]  /*e540*/  @!P4 IMAD.IADD R4, R4, 0x1, -R2 ;  /* 0x000000010404c824 */ /* 0x000fe400078e0a02 */
[C---:B------:R-:W-:Y:S01]  /*e550*/  IMAD R34, R2.reuse, R29, R34 ;  /* 0x0000001d02227224 */ /* 0x040fe200078e0222 */
[----:B------:R-:W-:Y:S01]  /*e560*/  ISETP.GT.U32.AND P2, PT, R2, R33, PT ;  /* 0x000000210200720c */ /* 0x000fe20003f44070 */
[----:B------:R-:W-:Y:S01]  /*e570*/  @!P6 IMAD.IADD R36, R36, 0x1, -R2 ;  /* 0x000000012424e824 */ /* 0x000fe200078e0a02 */
[C---:B------:R-:W-:Y:S01]  /*e580*/  ISETP.GT.U32.AND P4, PT, R2.reuse, R30, PT ;  /* 0x0000001e0200720c */ /* 0x040fe20003f84070 */
[----:B------:R-:W-:Y:S01]  /*e590*/  IMAD.MOV.U32 R38, RZ, RZ, R4 ;  /* 0x000000ffff267224 */ /* 0x000fe200078e0004 */
[----:B------:R-:W-:Y:S01]  /*e5a0*/  ISETP.GT.U32.AND P6, PT, R2, R34, PT ;  /* 0x000000220200720c */ /* 0x000fe20003fc4070 */
[----:B------:R-:W-:Y:S01]  /*e5b0*/  IMAD.HI.U32 R4, R3, R37, RZ ;  /* 0x0000002503047227 */ /* 0x000fe200078e00ff */
[----:B------:R-:W-:-:S02]  /*e5c0*/  ISETP.GE.AND P3, PT, R163, RZ, PT ;  /* 0x000000ffa300720c */ /* 0x000fc40003f66270 */
[----:B------:R-:W-:Y:S01]  /*e5d0*/  IABS R31, R169 ;  /* 0x000000a9001f7213 */ /* 0x000fe20000000000 */
[----:B------:R-:W-:Y:S01]  /*e5e0*/  IMAD.MOV R4, RZ, RZ, -R4 ;  /* 0x000000ffff047224 */ /* 0x000fe200078e0a04 */
[----:B------:R-:W-:-:S03]  /*e5f0*/  ISETP.GT.U32.AND P5, PT, R2, R35, PT ;  /* 0x000000230200720c */ /* 0x000fc60003fa4070 */
[----:B------:R-:W-:Y:S02]  /*e600*/  IMAD R4, R2, R4, R37 ;  /* 0x0000000402047224 */ /* 0x000fe400078e0225 */
[----:B------:R-:W-:-:S04]  /*e610*/  IMAD.HI.U32 R32, R3, R31, RZ ;  /* 0x0000001f03207227 */ /* 0x000fc800078e00ff */
[--C-:B------:R-:W-:Y:S02]  /*e620*/  @!P2 IMAD.IADD R33, R33, 0x1, -R2.reuse ;  /* 0x000000012121a824 */ /* 0x100fe400078e0a02 */
[--C-:B------:R-:W-:Y:S02]  /*e630*/  @!P4 IMAD.IADD R30, R30, 0x1, -R2.reuse ;  /* 0x000000011e1ec824 */ /* 0x100fe400078e0a02 */
[----:B------:R-:W-:Y:S01]  /*e640*/  @!P6 IMAD.IADD R34, R34, 0x1, -R2 ;  /* 0x000000012222e824 */ /* 0x000fe200078e0a02 */
[C---:B------:R-:W-:Y:S01]  /*e650*/  ISETP.GT.U32.AND P6, PT, R2.reuse, R4, PT ;  /* 0x000000040200720c */ /* 0x040fe20003fc4070 */
[----:B------:R-:W-:Y:S01]  /*e660*/  IMAD.MOV R32, RZ, RZ, -R32 ;  /* 0x000000ffff207224 */ /* 0x000fe200078e0a20 */
[C---:B------:R-:W-:Y:S01]  /*e670*/  ISETP.GT.U32.AND P2, PT, R2.reuse, R33, PT ;  /* 0x000000210200720c */ /* 0x040fe20003f44070 */
[----:B------:R-:W-:Y:S01]  /*e680*/  @!P3 IMAD.MOV R38, RZ, RZ, -R38 ;  /* 0x000000ffff26b224 */ /* 0x000fe200078e0a26 */
[C---:B------:R-:W-:Y:S01]  /*e690*/  ISETP.GT.U32.AND P3, PT, R2.reuse, R30, PT ;  /* 0x0000001e0200720c */ /* 0x040fe20003f64070 */
[----:B------:R-:W-:Y:S01]  /*e6a0*/  IMAD R31, R2, R32, R31 ;  /* 0x00000020021f7224 */ /* 0x000fe200078e021f */
[----:B------:R-:W-:Y:S01]  /*e6b0*/  ISETP.GE.AND P1, PT, R164, RZ, PT ;  /* 0x000000ffa400720c */ /* 0x000fe20003f26270 */
[----:B------:R-:W-:Y:S01]  /*e6c0*/  @!P5 IMAD.IADD R35, R35, 0x1, -R2 ;  /* 0x000000012323d824 */ /* 0x000fe200078e0a02 */
[----:B------:R-:W-:-:S02]  /*e6d0*/  IABS R32, R171 ;  /* 0x000000ab00207213 */ /* 0x000fc40000000000 */
[----:B------:R-:W-:Y:S02]  /*e6e0*/  ISETP.GE.AND P0, PT, R165, RZ, PT ;  /* 0x000000ffa500720c */ /* 0x000fe40003f06270 */
[----:B------:R-:W-:Y:S02]  /*e6f0*/  ISETP.GE.AND P5, PT, R166, RZ, PT ;  /* 0x000000ffa600720c */ /* 0x000fe40003fa6270 */
[----:B------:R-:W-:Y:S01]  /*e700*/  ISETP.GE.AND P4, PT, R167, RZ, PT ;  /* 0x000000ffa700720c */ /* 0x000fe20003f86270 */
[----:B------:R-:W-:Y:S01]  /*e710*/  IMAD.HI.U32 R39, R3, R32, RZ ;  /* 0x0000002003277227 */ /* 0x000fe200078e00ff */
[----:B------:R0:W-:Y:S03]  /*e720*/  STL [R1+0x2e0], R38 ;  /* 0x0002e02601007387 */ /* 0x0001e60000100800 */
[--C-:B------:R-:W-:Y:S02]  /*e730*/  @!P6 IMAD.IADD R4, R4, 0x1, -R2.reuse ;  /* 0x000000010404e824 */ /* 0x100fe400078e0a02 */
[----:B------:R-:W-:Y:S01]  /*e740*/  @!P2 IMAD.IADD R33, R33, 0x1, -R2 ;  /* 0x000000012121a824 */ /* 0x000fe200078e0a02 */
[----:B------:R-:W-:Y:S01]  /*e750*/  ISETP.GT.U32.AND P2, PT, R2, R31, PT ;  /* 0x0000001f0200720c */ /* 0x000fe20003f44070 */
[----:B------:R-:W-:-:S02]  /*e760*/  IMAD.MOV R39, RZ, RZ, -R39 ;  /* 0x000000ffff277224 */ /* 0x000fc400078e0a27 */
[----:B------:R-:W-:Y:S01]  /*e770*/  IMAD.MOV.U32 R41, RZ, RZ, R35 ;  /* 0x000000ffff297224 */ /* 0x000fe200078e0023 */
[----:B0-----:R-:W-:Y:S01]  /*e780*/  IABS R38, R173 ;  /* 0x000000ad00267213 */ /* 0x001fe20000000000 */
[----:B------:R-:W-:Y:S01]  /*e790*/  IMAD.MOV.U32 R40, RZ, RZ, R36 ;  /* 0x000000ffff287224 */ /* 0x000fe200078e0024 */
[----:B------:R-:W-:Y:S01]  /*e7a0*/  ISETP.GT.U32.AND P6, PT, R2, R4, PT ;  /* 0x000000040200720c */ /* 0x000fe20003fc4070 */
[----:B------:R-:W-:Y:S02]  /*e7b0*/  @!P3 IMAD.IADD R30, R30, 0x1, -R2 ;  /* 0x000000011e1eb824 */ /* 0x000fe400078e0a02 */
[C---:B------:R-:W-:Y:S02]  /*e7c0*/  IMAD R32, R2.reuse, R39, R32 ;  /* 0x0000002702207224 */ /* 0x040fe400078e0220 */
[----:B------:R-:W-:Y:S01]  /*e7d0*/  @!P1 IMAD.MOV R41, RZ, RZ, -R41 ;  /* 0x000000ffff299224 */ /* 0x000fe200078e0a29 */
[----:B------:R-:W-:Y:S01]  /*e7e0*/  ISETP.GT.U32.AND P1, PT, R2, R34, PT ;  /* 0x000000220200720c */ /* 0x000fe20003f24070 */
[----:B------:R-:W-:Y:S01]  /*e7f0*/  IMAD.HI.U32 R35, R3, R38, RZ ;  /* 0x0000002603237227 */ /* 0x000fe200078e00ff */
[----:B------:R-:W-:-:S03]  /*e800*/  IABS R29, R172 ;  /* 0x000000ac001d7213 */ /* 0x000fc60000000000 */
[----:B------:R-:W-:Y:S02]  /*e810*/  @!P0 IMAD.MOV R40, RZ, RZ, -R40 ;  /* 0x000000ffff288224 */ /* 0x000fe400078e0a28 */
[----:B------:R-:W-:Y:S02]  /*e820*/  @!P5 IMAD.MOV R33, RZ, RZ, -R33 ;  /* 0x000000ffff21d224 */ /* 0x000fe400078e0a21 */
[----:B------:R-:W-:Y:S01]  /*e830*/  @!P4 IMAD.MOV R30, RZ, RZ, -R30 ;  /* 0x000000ffff1ec224 */ /* 0x000fe200078e0a1e */
[----:B------:R-:W-:Y:S01]  /*e840*/  STL [R1+0x2dc], R41 ;  /* 0x0002dc2901007387 */ /* 0x000fe20000100800 */
[----:B------:R-:W-:Y:S01]  /*e850*/  IMAD.MOV R35, RZ, RZ, -R35 ;  /* 0x000000ffff237224 */ /* 0x000fe200078e0a23 */
[----:B------:R-:W-:Y:S01]  /*e860*/  ISETP.GT.U32.AND P5, PT, R2, R32, PT ;  /* 0x000000200200720c */ /* 0x000fe20003fa4070 */
[----:B------:R-:W-:Y:S01]  /*e870*/  IMAD.HI.U32 R37, R3, R29, RZ ;  /* 0x0000001d03257227 */ /* 0x000fe200078e00ff */
[----:B------:R-:W-:Y:S01]  /*e880*/  STL [R1+0x2d8], R40 ;  /* 0x0002d82801007387 */ /* 0x000fe20000100800 */
[----:B------:R-:W-:-:S03]  /*e890*/  ISETP.GE.AND P3, PT, R168, RZ, PT ;  /* 0x000000ffa800720c */ /* 0x000fc60003f66270 */
[----:B------:R-:W-:Y:S01]  /*e8a0*/  STL [R1+0x2d0], R33 ;  /* 0x0002d02101007387 */ /* 0x000fe20000100800 */
[----:B------:R-:W-:-:S03]  /*e8b0*/  @!P2 IMAD.IADD R31, R31, 0x1, -R2 ;  /* 0x000000011f1fa824 */ /* 0x000fc600078e0a02 */
[----:B------:R0:W-:Y:S01]  /*e8c0*/  STL [R1+0x2cc], R30 ;  /* 0x0002cc1e01007387 */ /* 0x0001e20000100800 */
[----:B------:R-:W-:Y:S02]  /*e8d0*/  IMAD.MOV R37, RZ, RZ, -R37 ;  /* 0x000000ffff257224 */ /* 0x000fe400078e0a25 */
[--C-:B------:R-:W-:Y:S01]  /*e8e0*/  @!P6 IMAD.IADD R4, R4, 0x1, -R2.reuse ;  /* 0x000000010404e824 */ /* 0x100fe200078e0a02 */
[----:B------:R-:W-:Y:S01]  /*e8f0*/  ISETP.GT.U32.AND P0, PT, R2, R31, PT ;  /* 0x0000001f0200720c */ /* 0x000fe20003f04070 */
[----:B------:R-:W-:Y:S02]  /*e900*/  @!P1 IMAD.IADD R34, R34, 0x1, -R2 ;  /* 0x0000000122229824 */ /* 0x000fe400078e0a02 */
[C---:B0-----:R-:W-:Y:S02]  /*e910*/  IMAD R30, R2.reuse, R35, R38 ;  /* 0x00000023021e7224 */ /* 0x041fe400078e0226 */
[----:B------:R-:W-:-:S03]  /*e920*/  IMAD R29, R2, R37, R29 ;  /* 0x00000025021d7224 */ /* 0x000fc600078e021d */
[----:B------:R-:W-:Y:S01]  /*e930*/  ISETP.GT.U32.AND P6, PT, R2, R30, PT ;  /* 0x0000001e0200720c */ /* 0x000fe20003fc4070 */
[----:B------:R-:W-:Y:S01]  /*e940*/  IMAD.MOV.U32 R36, RZ, RZ, R34 ;  /* 0x000000ffff247224 */ /* 0x000fe200078e0022 */
[----:B------:R-:W-:Y:S01]  /*e950*/  IABS R37, R174 ;  /* 0x000000ae00257213 */ /* 0x000fe20000000000 */
[----:B------:R-:W-:Y:S01]  /*e960*/  @!P5 IMAD.IADD R32, R32, 0x1, -R2 ;  /* 0x000000012020d824 */ /* 0x000fe200078e0a02 */
[C---:B------:R-:W-:Y:S01]  /*e970*/  ISETP.GT.U32.AND P1, PT, R2.reuse, R29, PT ;  /* 0x0000001d0200720c */ /* 0x040fe20003f24070 */
[----:B------:R-:W-:Y:S01]  /*e980*/  @!P3 IMAD.MOV R36, RZ, RZ, -R36 ;  /* 0x000000ffff24b224 */ /* 0x000fe200078e0a24 */
[----:B------:R-:W-:Y:S01]  /*e990*/  ISETP.GE.AND P2, PT, R169, RZ, PT ;  /* 0x000000ffa900720c */ /* 0x000fe20003f46270 */
[----:B------:R-:W-:Y:S01]  /*e9a0*/  IMAD.HI.U32 R33, R3, R37, RZ ;  /* 0x0000002503217227 */ /* 0x000fe200078e00ff */
[----:B------:R-:W-:Y:S02]  /*e9b0*/  ISETP.GT.U32.AND P3, PT, R2, R32, PT ;  /* 0x000000200200720c */ /* 0x000fe40003f64070 */
[----:B------:R-:W-:Y:S01]  /*e9c0*/  IABS R34, R175 ;  /* 0x000000af00227213 */ /* 0x000fe20000000000 */
[----:B------:R-:W-:-:S02]  /*e9d0*/  @!P0 IMAD.IADD R31, R31, 0x1, -R2 ;  /* 0x000000011f1f8824 */ /* 0x000fc400078e0a02 */
[--C-:B------:R-:W-:Y:S01]  /*e9e0*/  @!P6 IMAD.IADD R30, R30, 0x1, -R2.reuse ;  /* 0x000000011e1ee824 */ /* 0x100fe200078e0a02 */
[----:B------:R-:W-:Y:S01]  /*e9f0*/  ISETP.GE.AND P4, PT, R170, RZ, PT ;  /* 0x000000ffaa00720c */ /* 0x000fe20003f86270 */
[----:B------:R-:W-:Y:S01]  /*ea00*/  IMAD.MOV R33, RZ, RZ, -R33 ;  /* 0x000000ffff217224 */ /* 0x000fe200078e0a21 */
[----:B------:R0:W-:Y:S01]  /*ea10*/  STL [R1+0x2c8], R36 ;  /* 0x0002c82401007387 */ /* 0x0001e20000100800 */
[--C-:B------:R-:W-:Y:S01]  /*ea20*/  @!P1 IMAD.IADD R29, R29, 0x1, -R2.reuse ;  /* 0x000000011d1d9824 */ /* 0x100fe200078e0a02 */
[C---:B------:R-:W-:Y:S01]  /*ea30*/  ISETP.GT.U32.AND P6, PT, R2.reuse, R30, PT ;  /* 0x0000001e0200720c */ /* 0x040fe20003fc4070 */
[----:B------:R-:W-:Y:S02]  /*ea40*/  IMAD R33, R2, R33, R37 ;  /* 0x0000002102217224 */ /* 0x000fe400078e0225 */
[----:B------:R-:W-:Y:S02]  /*ea50*/  @!P3 IMAD.IADD R32, R32, 0x1, -R2 ;  /* 0x000000012020b824 */ /* 0x000fe400078e0a02 */
[----:B0-----:R-:W-:-:S02]  /*ea60*/  IMAD.MOV.U32 R36, RZ, RZ, R31 ;  /* 0x000000ffff247224 */ /* 0x001fc400078e001f */
[----:B------:R-:W-:Y:S01]  /*ea70*/  IMAD.HI.U32 R31, R3, R34, RZ ;  /* 0x00000022031f7227 */ /* 0x000fe200078e00ff */
[----:B------:R-:W-:-:S03]  /*ea80*/  ISETP.GT.U32.AND P3, PT, R2, R33, PT ;  /* 0x000000210200720c */ /* 0x000fc60003f64070 */
[----:B------:R-:W-:Y:S01]  /*ea90*/  @!P2 IMAD.MOV R36, RZ, RZ, -R36 ;  /* 0x000000ffff24a224 */ /* 0x000fe200078e0a24 */
[C---:B------:R-:W-:Y:S01]  /*eaa0*/  ISETP.GT.U32.AND P2, PT, R2.reuse, R29, PT ;  /* 0x0000001d0200720c */ /* 0x040fe20003f44070 */
[----:B------:R-:W-:Y:S01]  /*eab0*/  IMAD.MOV R31, RZ, RZ, -R31 ;  /* 0x000000ffff1f7224 */ /* 0x000fe200078e0a1f */
[----:B------:R-:W-:Y:S01]  /*eac0*/  IABS R35, R176 ;  /* 0x000000b000237213 */ /* 0x000fe20000000000 */
[----:B------:R-:W-:Y:S02]  /*ead0*/  @!P4 IMAD.MOV R4, RZ, RZ, -R4 ;  /* 0x000000ffff04c224 */ /* 0x000fe400078e0a04 */
[----:B------:R-:W-:Y:S01]  /*eae0*/  IMAD R31, R2, R31, R34 ;  /* 0x0000001f021f7224 */ /* 0x000fe200078e0222 */
[----:B------:R-:W-:Y:S01]  /*eaf0*/  ISETP.GE.AND P0, PT, R171, RZ, PT ;  /* 0x000000ffab00720c */ /* 0x000fe20003f06270 */
[----:B------:R-:W-:Y:S01]  /*eb00*/  @!P6 IMAD.IADD R30, R30, 0x1, -R2 ;  /* 0x000000011e1ee824 */ /* 0x000fe200078e0a02 */
[----:B------:R-:W-:Y:S01]  /*eb10*/  ISETP.GE.AND P5, PT, R172, RZ, PT ;  /* 0x000000ffac00720c */ /* 0x000fe20003fa6270 */
[----:B------:R-:W-:Y:S01]  /*eb20*/  STL [R1+0x2c4], R36 ;  /* 0x0002c42401007387 */ /* 0x000fe20000100800 */
[----:B------:R-:W-:-:S03]  /*eb30*/  ISETP.GT.U32.AND P6, PT, R2, R31, PT ;  /* 0x0000001f0200720c */ /* 0x000fc60003fc4070 */
[----:B------:R0:W-:Y:S01]  /*eb40*/  STL [R1+0x2c0], R4 ;  /* 0x0002c00401007387 */ /* 0x0001e20000100800 */
[--C-:B------:R-:W-:Y:S01]  /*eb50*/  @!P3 IMAD.IADD R33, R33, 0x1, -R2.reuse ;  /* 0x000000012121b824 */ /* 0x100fe200078e0a02 */
[----:B------:R-:W-:Y:S01]  /*eb60*/  ISETP.GE.AND P3, PT, R177, RZ, PT ;  /* 0x000000ffb100720c */ /* 0x000fe20003f66270 */
[----:B------:R-:W-:Y:S01]  /*eb70*/  @!P2 IMAD.IADD R29, R29, 0x1, -R2 ;  /* 0x000000011d1da824 */ /* 0x000fe200078e0a02 */
[----:B------:R-:W-:Y:S01]  /*eb80*/  IABS R177, R177 ;  /* 0x000000b100b17213 */ /* 0x000fe20000000000 */
[----:B0-----:R-:W-:-:S04]  /*eb90*/  IMAD.HI.U32 R4, R3, R35, RZ ;  /* 0x0000002303047227 */ /* 0x001fc800078e00ff */
[----:B------:R-:W-:Y:S02]  /*eba0*/  IMAD.MOV R4, RZ, RZ, -R4 ;  /* 0x000000ffff047224 */ /* 0x000fe400078e0a04 */
[----:B------:R-:W-:Y:S01]  /*ebb0*/  IMAD.MOV.U32 R36, RZ, RZ, R32 ;  /* 0x000000ffff247224 */ /* 0x000fe200078e0020 */
[----:B------:R-:W-:Y:S01]  /*ebc0*/  ISETP.GE.AND P1, PT, R173, RZ, PT ;  /* 0x000000ffad00720c */ /* 0x000fe20003f26270 */
[----:B------:R-:W-:Y:S02]  /*ebd0*/  IMAD.MOV.U32 R38, RZ, RZ, R29 ;  /* 0x000000ffff267224 */ /* 0x000fe400078e001d */
[----:B------:R-:W-:Y:S02]  /*ebe0*/  IMAD R34, R2, R4, R35 ;  /* 0x0000000402227224 */ /* 0x000fe400078e0223 */
[----:B------:R-:W-:Y:S02]  /*ebf0*/  IMAD.MOV.U32 R35, RZ, RZ, R177 ;  /* 0x000000ffff237224 */ /* 0x000fe400078e00b1 */
[----:B------:R-:W-:Y:S01]  /*ec00*/  @!P0 IMAD.MOV R36, RZ, RZ, -R36 ;  /* 0x000000ffff248224 */ /* 0x000fe200078e0a24 */
[----:B------:R-:W-:Y:S01]  /*ec10*/  IABS R4, R178 ;  /* 0x000000b200047213 */ /* 0x000fe20000000000 */
[----:B------:R-:W-:-:S02]  /*ec20*/  @!P6 IMAD.IADD R31, R31, 0x1, -R2 ;  /* 0x000000011f1fe824 */ /* 0x000fc400078e0a02 */
[----:B------:R-:W-:Y:S01]  /*ec30*/  @!P5 IMAD.MOV R38, RZ, RZ, -R38 ;  /* 0x000000ffff26d224 */ /* 0x000fe200078e0a26 */
[C---:B------:R-:W-:Y:S01]  /*ec40*/  ISETP.GT.U32.AND P5, PT, R2.reuse, R33, PT ;  /* 0x000000210200720c */ /* 0x040fe20003fa4070 */
[C---:B------:R-:W-:Y:S01]  /*ec50*/  IMAD.HI.U32 R37, R3.reuse, R35, RZ ;  /* 0x0000002303257227 */ /* 0x040fe200078e00ff */
[----:B------:R-:W-:Y:S01]  /*ec60*/  STL [R1+0x2bc], R36 ;  /* 0x0002bc2401007387 */ /* 0x000fe20000100800 */
[----:B------:R-:W-:Y:S02]  /*ec70*/  ISETP.GT.U32.AND P6, PT, R2, R31, PT ;  /* 0x0000001f0200720c */ /* 0x000fe40003fc4070 */
[----:B------:R-:W-:Y:S01]  /*ec80*/  IMAD.HI.U32 R29, R3, R4, RZ ;  /* 0x00000004031d7227 */ /* 0x000fe200078e00ff */
[----:B------:R0:W-:Y:S03]  /*ec90*/  STL [R1+0x2b0], R38 ;  /* 0x0002b02601007387 */ /* 0x0001e60000100800 */
[----:B------:R-:W-:-:S02]  /*eca0*/  IMAD.MOV R37, RZ, RZ, -R37 ;  /* 0x000000ffff257224 */ /* 0x000fc400078e0a25 */
[----:B------:R-:W-:Y:S02]  /*ecb0*/  IMAD.MOV R29, RZ, RZ, -R29 ;  /* 0x000000ffff1d7224 */ /* 0x000fe400078e0a1d */
[----:B0-----:R-:W-:Y:S02]  /*ecc0*/  IMAD.MOV.U32 R38, RZ, RZ, R30 ;  /* 0x000000ffff267224 */ /* 0x001fe400078e001e */
[C---:B------:R-:W-:Y:S02]  /*ecd0*/  IMAD R35, R2.reuse, R37, R35 ;  /* 0x0000002502237224 */ /* 0x040fe400078e0223 */
[----:B------:R-:W-:Y:S01]  /*ece0*/  @!P1 IMAD.MOV R38, RZ, RZ, -R38 ;  /* 0x000000ffff269224 */ /* 0x000fe200078e0a26 */
[C---:B------:R-:W-:Y:S01]  /*ecf0*/  ISETP.GT.U32.AND P1, PT, R2.reuse, R34, PT ;  /* 0x000000220200720c */ /* 0x040fe20003f24070 */
[C---:B------:R-:W-:Y:S02]  /*ed00*/  IMAD R4, R2.reuse, R29, R4 ;  /* 0x0000001d02047224 */ /* 0x040fe400078e0204 */
[--C-:B------:R-:W-:Y:S01]  /*ed10*/  @!P5 IMAD.IADD R33, R33, 0x1, -R2.reuse ;  /* 0x000000012121d824 */ /* 0x100fe200078e0a02 */
[C---:B------:R-:W-:Y:S01]  /*ed20*/  ISETP.GT.U32.AND P5, PT, R2.reuse, R35, PT ;  /* 0x000000230200720c */ /* 0x040fe20003fa4070 */
[----:B------:R-:W-:Y:S01]  /*ed30*/  @!P6 IMAD.IADD R31, R31, 0x1, -R2 ;  /* 0x000000011f1fe824 */ /* 0x000fe200078e0a02 */
[----:B------:R-:W-:-:S02]  /*ed40*/  ISETP.GT.U32.AND P6, PT, R2, R4, PT ;  /* 0x000000040200720c */ /* 0x000fc40003fc4070 */
[----:B------:R-:W-:Y:S02]  /*ed50*/  IABS R32, R179 ;  /* 0x000000b300207213 */ /* 0x000fe40000000000 */
[----:B------:R-:W-:Y:S02]  /*ed60*/  IABS R36, R180 ;  /* 0x000000b400247213 */ /* 0x000fe40000000000 */
[----:B------:R-:W-:Y:S01]  /*ed70*/  ISETP.GE.AND P4, PT, R174, RZ, PT ;  /* 0x000000ffae00720c */ /* 0x000fe20003f86270 */
[----:B------:R-:W-:Y:S01]  /*ed80*/  @!P1 IMAD.IADD R34, R34, 0x1, -R2 ;  /* 0x0000000122229824 */ /* 0x000fe200078e0a02 */
[----:B------:R-:W-:Y:S01]  /*ed90*/  ISETP.GE.AND P0, PT, R175, RZ, PT ;  /* 0x000000ffaf00720c */ /* 0x000fe20003f06270 */
[----:B------:R-:W-:Y:S01]  /*eda0*/  IMAD.HI.U32 R37, R3, R32, RZ ;  /* 0x0000002003257227 */ /* 0x000fe200078e00ff */
[----:B------:R-:W-:-:S03]  /*edb0*/  IABS R29, R181 ;  /* 0x000000b5001d7213 */ /* 0x000fc60000000000 */
[----:B------:R-:W-:Y:S02]  /*edc0*/  IMAD.MOV.U32 R30, RZ, RZ, R36 ;  /* 0x000000ffff1e7224 */ /* 0x000fe400078e0024 */
[----:B------:R-:W-:Y:S01]  /*edd0*/  @!P5 IMAD.IADD R35, R35, 0x1, -R2 ;  /* 0x000000012323d824 */ /* 0x000fe200078e0a02 */
[----:B------:R-:W-:Y:S01]  /*ede0*/  ISETP.GT.U32.AND P5, PT, R2, R34, PT ;  /* 0x000000220200720c */ /* 0x000fe20003fa4070 */
[----:B------:R-:W-:Y:S01]  /*edf0*/  IMAD.MOV R37, RZ, RZ, -R37 ;  /* 0x000000ffff257224 */ /* 0x000fe200078e0a25 */
[----:B------:R0:W-:Y:S01]  /*ee00*/  STL [R1+0x2ac], R38 ;  /* 0x0002ac2601007387 */ /* 0x0001e20000100800 */
[----:B------:R-:W-:-:S04]  /*ee10*/  IMAD.HI.U32 R36, R3, R30, RZ ;  /* 0x0000001e03247227 */ /* 0x000fc800078e00ff */
[----:B------:R-:W-:Y:S01]  /*ee20*/  @!P6 IMAD.IADD R4, R4, 0x1, -R2 ;  /* 0x000000010404e824 */ /* 0x000fe200078e0a02 */
[C---:B------:R-:W-:Y:S01]  /*ee30*/  ISETP.GT.U32.AND P6, PT, R2.reuse, R35, PT ;  /* 0x000000230200720c */ /* 0x040fe20003fc4070 */
[----:B------:R-:W-:Y:S02]  /*ee40*/  IMAD R32, R2, R37, R32 ;  /* 0x0000002502207224 */ /* 0x000fe400078e0220 */
[----:B0-----:R-:W-:Y:S02]  /*ee50*/  IMAD.MOV.U32 R38, RZ, RZ, R33 ;  /* 0x000000ffff267224 */ /* 0x001fe400078e0021 */
[----:B------:R-:W-:Y:S02]  /*ee60*/  IMAD.MOV R36, RZ, RZ, -R36 ;  /* 0x000000ffff247224 */ /* 0x000fe400078e0a24 */
[----:B------:R-:W-:-:S04]  /*ee70*/  IMAD.HI.U32 R37, R3, R29, RZ ;  /* 0x0000001d03257227 */ /* 0x000fc800078e00ff */
[----:B------:R-:W-:Y:S02]  /*ee80*/  @!P4 IMAD.MOV R38, RZ, RZ, -R38 ;  /* 0x000000ffff26c224 */ /* 0x000fe400078e0a26 */
[----:B------:R-:W-:Y:S02]  /*ee90*/  @!P0 IMAD.MOV R31, RZ, RZ, -R31 ;  /* 0x000000ffff1f8224 */ /* 0x000fe400078e0a1f */
[----:B------:R-:W-:Y:S02]  /*eea0*/  IMAD R30, R2, R36, R30 ;  /* 0x00000024021e7224 */ /* 0x000fe400078e021e */
[----:B------:R-:W-:Y:S01]  /*eeb0*/  IMAD.MOV R37, RZ, RZ, -R37 ;  /* 0x000000ffff257224 */ /* 0x000fe200078e0a25 */
[----:B------:R-:W-:Y:S01]  /*eec0*/  STL [R1+0x2a8], R38 ;  /* 0x0002a82601007387 */ /* 0x000fe20000100800 */
[--C-:B------:R-:W-:Y:S01]  /*eed0*/  @!P5 IMAD.IADD R34, R34, 0x1, -R2.reuse ;  /* 0x000000012222d824 */ /* 0x100fe200078e0a02 */
[C---:B------:R-:W-:Y:S02]  /*eee0*/  ISETP.GT.U32.AND P5, PT, R2.reuse, R30, PT ;  /* 0x0000001e0200720c */ /* 0x040fe40003fa4070 */
[----:B------:R0:W-:Y:S01]  /*eef0*/  STL [R1+0x2a0], R31 ;  /* 0x0002a01f01007387 */ /* 0x0001e20000100800 */
[C---:B------:R-:W-:Y:S01]  /*ef00*/  ISETP.GT.U32.AND P0, PT, R2.reuse, R32, PT ;  /* 0x000000200200720c */ /* 0x040fe20003f04070 */
[----:B------:R-:W-:Y:S01]  /*ef10*/  @!P6 IMAD.IADD R35, R35, 0x1, -R2 ;  /* 0x000000012323e824 */ /* 0x000fe200078e0a02 */
[C---:B------:R-:W-:Y:S01]  /*ef20*/  ISETP.GT.U32.AND P4, PT, R2.reuse, R4, PT ;  /* 0x000000040200720c */ /* 0x040fe20003f84070 */
[----:B0-----:R-:W-:Y:S01]  /*ef30*/  IMAD R31, R2, R37, R29 ;  /* 0x00000025021f7224 */ /* 0x001fe200078e021d */
[----:B------:R-:W-:-:S02]  /*ef40*/  ISETP.GE.AND P2, PT, R176, RZ, PT ;  /* 0x000000ffb000720c */ /* 0x000fc40003f46270 */
[----:B------:R-:W-:Y:S02]  /*ef50*/  IABS R36, R182 ;  /* 0x000000b600247213 */ /* 0x000fe40000000000 */
[----:B------:R-:W-:Y:S02]  /*ef60*/  ISETP.GT.U32.AND P6, PT, R2, R31, PT ;  /* 0x0000001f0200720c */ /* 0x000fe40003fc4070 */
[----:B------:R-:W-:Y:S01]  /*ef70*/  ISETP.GE.AND P1, PT, R178, RZ, PT ;  /* 0x000000ffb200720c */ /* 0x000fe20003f26270 */
[----:B------:R-:W-:Y:S01]  /*ef80*/  IMAD.HI.U32 R29, R3, R36, RZ ;  /* 0x00000024031d7227 */ /* 0x000fe200078e00ff */
[----:B------:R-:W-:-:S03]  /*ef90*/  IABS R33, R183 ;  /* 0x000000b700217213 */ /* 0x000fc60000000000 */
[--C-:B------:R-:W-:Y:S02]  /*efa0*/  @!P5 IMAD.IADD R30, R30, 0x1, -R2.reuse ;  /* 0x000000011e1ed824 */ /* 0x100fe400078e0a02 */
[----:B------:R-:W-:Y:S02]  /*efb0*/  IMAD.MOV R29, RZ, RZ, -R29 ;  /* 0x000000ffff1d7224 */ /* 0x000fe400078e0a1d */
[----:B------:R-:W-:Y:S02]  /*efc0*/  @!P0 IMAD.IADD R32, R32, 0x1, -R2 ;  /* 0x0000000120208824 */ /* 0x000fe400078e0a02 */
[----:B------:R-:W-:Y:S02]  /*efd0*/  IMAD.MOV.U32 R39, RZ, RZ, R34 ;  /* 0x000000ffff277224 */ /* 0x000fe400078e0022 */
[----:B------:R-:W-:Y:S02]  /*efe0*/  IMAD.MOV.U32 R38, RZ, RZ, R35 ;  /* 0x000000ffff267224 */ /* 0x000fe400078e0023 */
[----:B------:R-:W-:-:S02]  /*eff0*/  @!P4 IMAD.IADD R4, R4, 0x1, -R2 ;  /* 0x000000010404c824 */ /* 0x000fc400078e0a02 */
[----:B------:R-:W-:Y:S01]  /*f000*/  @!P6 IMAD.IADD R31, R31, 0x1, -R2 ;  /* 0x000000011f1fe824 */ /* 0x000fe200078e0a02 */
[C---:B------:R-:W-:Y:S01]  /*f010*/  ISETP.GT.U32.AND P6, PT, R2.reuse, R30, PT ;  /* 0x0000001e0200720c */ /* 0x040fe20003fc4070 */
[----:B------:R-:W-:Y:S01]  /*f020*/  IMAD.HI.U32 R37, R3, R33, RZ ;  /* 0x0000002103257227 */ /* 0x000fe200078e00ff */
[----:B------:R-:W-:-:S03]  /*f030*/  ISETP.GT.U32.AND P5, PT, R2, R32, PT ;  /* 0x000000200200720c */ /* 0x000fc60003fa4070 */
[C---:B------:R-:W-:Y:S02]  /*f040*/  IMAD R29, R2.reuse, R29, R36 ;  /* 0x0000001d021d7224 */ /* 0x040fe400078e0224 */
[----:B------:R-:W-:Y:S02]  /*f050*/  @!P2 IMAD.MOV R39, RZ, RZ, -R39 ;  /* 0x000000ffff27a224 */ /* 0x000fe400078e0a27 */
[----:B------:R-:W-:Y:S02]  /*f060*/  @!P3 IMAD.MOV R38, RZ, RZ, -R38 ;  /* 0x000000ffff26b224 */ /* 0x000fe400078e0a26 */
[----:B------:R-:W-:Y:S01]  /*f070*/  @!P1 IMAD.MOV R4, RZ, RZ, -R4 ;  /* 0x000000ffff049224 */ /* 0x000fe200078e0a04 */
[----:B------:R-:W-:Y:S01]  /*f080*/  STL [R1+0x294], R39 ;  /* 0x0002942701007387 */ /* 0x000fe20000100800 */
[----:B------:R-:W-:Y:S01]  /*f090*/  IMAD.MOV R37, RZ, RZ, -R37 ;  /* 0x000000ffff257224 */ /* 0x000fe200078e0a25 */
[----:B------:R-:W-:Y:S02]  /*f0a0*/  ISETP.GT.U32.AND P1, PT, R2, R29, PT ;  /* 0x0000001d0200720c */ /* 0x000fe40003f24070 */
[----:B------:R-:W-:Y:S01]  /*f0b0*/  STL [R1+0x290], R38 ;  /* 0x0002902601007387 */ /* 0x000fe20000100800 */
[----:B------:R-:W-:-:S03]  /*f0c0*/  ISETP.GE.AND P4, PT, R179, RZ, PT ;  /* 0x000000ffb300720c */ /* 0x000fc60003f86270 */
[----:B------:R0:W-:Y:S01]  /*f0d0*/  STL [R1+0x28c], R4 ;  /* 0x00028c0401007387 */ /* 0x0001e20000100800 */
[----:B------:R-:W-:Y:S02]  /*f0e0*/  IABS R36, R184 ;  /* 0x000000b800247213 */ /* 0x000fe40000000000 */
[----:B------:R-:W-:Y:S01]  /*f0f0*/  ISETP.GT.U32.AND P2, PT, R2, R31, PT ;  /* 0x0000001f0200720c */ /* 0x000fe20003f44070 */
[--C-:B------:R-:W-:Y:S02]  /*f100*/  @!P6 IMAD.IADD R30, R30, 0x1, -R2.reuse ;  /* 0x000000011e1ee824 */ /* 0x100fe400078e0a02 */
[----:B0-----:R-:W-:Y:S02]  /*f110*/  IMAD R4, R2, R37, R33 ;  /* 0x0000002502047224 */ /* 0x001fe400078e0221 */
[----:B------:R-:W-:Y:S02]  /*f120*/  @!P5 IMAD.IADD R32, R32, 0x1, -R2 ;  /* 0x000000012020d824 */ /* 0x000fe400078e0a02 */
[----:B------:R-:W-:Y:S01]  /*f130*/  IMAD.HI.U32 R33, R3, R36, RZ ;  /* 0x0000002403217227 */ /* 0x000fe200078e00ff */
[----:B------:R-:W-:-:S02]  /*f140*/  ISETP.GT.U32.AND P6, PT, R2, R4, PT ;  /* 0x000000040200720c */ /* 0x000fc40003fc4070 */
[----:B------:R-:W-:Y:S01]  /*f150*/  ISETP.GE.AND P0, PT, R180, RZ, PT ;  /* 0x000000ffb400720c */ /* 0x000fe20003f06270 */
[----:B------:R-:W-:Y:S01]  /*f160*/  IMAD.MOV R33, RZ, RZ, -R33 ;  /* 0x000000ffff217224 */ /* 0x000fe200078e0a21 */
[----:B------:R-:W-:Y:S01]  /*f170*/  ISETP.GE.AND P3, PT, R181, RZ, PT ;  /* 0x000000ffb500720c */ /* 0x000fe20003f66270 */
[----:B------:R-:W-:Y:S01]  /*f180*/  @!P1 IMAD.IADD R29, R29, 0x1, -R2 ;  /* 0x000000011d1d9824 */ /* 0x000fe200078e0a02 */
[----:B------:R-:W-:Y:S01]  /*f190*/  IABS R35, R185 ;  /* 0x000000b900237213 */ /* 0x000fe20000000000 */
[----:B------:R-:W-:Y:S01]  /*f1a0*/  IMAD.MOV.U32 R40, RZ, RZ, R32 ;  /* 0x000000ffff287224 */ /* 0x000fe200078e0020 */
[----:B------:R-:W-:Y:S01]  /*f1b0*/  IABS R34, R186 ;  /* 0x000000ba00227213 */ /* 0x000fe20000000000 */
[----:B------:R-:W-:Y:S02]  /*f1c0*/  @!P2 IMAD.IADD R31, R31, 0x1, -R2 ;  /* 0x000000011f1fa824 */ /* 0x000fe400078e0a02 */
[C---:B------:R-:W-:Y:S02]  /*f1d0*/  IMAD R33, R2.reuse, R33, R36 ;  /* 0x0000002102217224 */ /* 0x040fe400078e0224 */
[----:B------:R-:W-:Y:S01]  /*f1e0*/  @!P4 IMAD.MOV R40, RZ, RZ, -R40 ;  /* 0x000000ffff28c224 */ /* 0x000fe200078e0a28 */
[----:B------:R-:W-:Y:S01]  /*f1f0*/  ISETP.GT.U32.AND P4, PT, R2, R29, PT ;  /* 0x0000001d0200720c */ /* 0x000fe20003f84070 */
[----:B------:R-:W-:-:S04]  /*f200*/  IMAD.HI.U32 R38, R3, R35, RZ ;  /* 0x0000002303267227 */ /* 0x000fc800078e00ff */
[----:B------:R-:W-:Y:S02]  /*f210*/  IMAD.MOV.U32 R39, RZ, RZ, R30 ;  /* 0x000000ffff277224 */ /* 0x000fe400078e001e */
[----:B------:R-:W-:Y:S01]  /*f220*/  @!P6 IMAD.IADD R4, R4, 0x1, -R2 ;  /* 0x000000010404e824 */ /* 0x000fe200078e0a02 */
[----:B------:R-:W-:Y:S01]  /*f230*/  ISETP.GT.U32.AND P6, PT, R2, R33, PT ;  /* 0x000000210200720c */ /* 0x000fe20003fc4070 */
[----:B------:R-:W-:Y:S02]  /*f240*/  IMAD.MOV.U32 R30, RZ, RZ, R31 ;  /* 0x000000ffff1e7224 */ /* 0x000fe400078e001f */
[----:B------:R-:W-:-:S04]  /*f250*/  IMAD.HI.U32 R36, R3, R34, RZ ;  /* 0x0000002203247227 */ /* 0x000fc800078e00ff */
[----:B------:R-:W-:Y:S02]  /*f260*/  IMAD.MOV R38, RZ, RZ, -R38 ;  /* 0x000000ffff267224 */ /* 0x000fe400078e0a26 */
[----:B------:R-:W-:Y:S02]  /*f270*/  @!P0 IMAD.MOV R39, RZ, RZ, -R39 ;  /* 0x000000ffff278224 */ /* 0x000fe400078e0a27 */
[----:B------:R-:W-:Y:S01]  /*f280*/  @!P3 IMAD.MOV R30, RZ, RZ, -R30 ;  /* 0x000000ffff1eb224 */ /* 0x000fe200078e0a1e */
[----:B------:R-:W-:Y:S01]  /*f290*/  ISETP.GE.AND P5, PT, R182, RZ, PT ;  /* 0x000000ffb600720c */ /* 0x000fe20003fa6270 */
[----:B------:R-:W-:Y:S01]  /*f2a0*/  IMAD.MOV R36, RZ, RZ, -R36 ;  /* 0x000000ffff247224 */ /* 0x000fe200078e0a24 */
[----:B------:R-:W-:Y:S01]  /*f2b0*/  STL [R1+0x288], R40 ;  /* 0x0002882801007387 */ /* 0x000fe20000100800 */
[C---:B------:R-:W-:Y:S01]  /*f2c0*/  IMAD R31, R2.reuse, R38, R35 ;  /* 0x00000026021f7224 */ /* 0x040fe200078e0223 */
[----:B------:R-:W-:Y:S02]  /*f2d0*/  IABS R37, R187 ;  /* 0x000000bb00257213 */ /* 0x000fe40000000000 */
[----:B------:R-:W-:Y:S01]  /*f2e0*/  STL [R1+0x284], R39 ;  /* 0x0002842701007387 */ /* 0x000fe20000100800 */
[----:B------:R-:W-:Y:S01]  /*f2f0*/  ISETP.GT.U32.AND P0, PT, R2, R4, PT ;  /* 0x000000040200720c */ /* 0x000fe20003f04070 */
[----:B------:R-:W-:-:S02]  /*f300*/  @!P4 IMAD.IADD R29, R29, 0x1, -R2 ;  /* 0x000000011d1dc824 */ /* 0x000fc400078e0a02 */
[----:B------:R0:W-:Y:S01]  /*f310*/  STL [R1+0x280], R30 ;  /* 0x0002801e01007387 */ /* 0x0001e20000100800 */
[C---:B------:R-:W-:Y:S01]  /*f320*/  ISETP.GT.U32.AND P4, PT, R2.reuse, R31, PT ;  /* 0x0000001f0200720c */ /* 0x040fe20003f84070 */
[----:B------:R-:W-:Y:S02]  /*f330*/  IMAD.MOV.U32 R32, RZ, RZ, R37 ;  /* 0x000000ffff207224 */ /* 0x000fe400078e0025 */
[----:B------:R-:W-:Y:S02]  /*f340*/  @!P6 IMAD.IADD R33, R33, 0x1, -R2 ;  /* 0x000000012121e824 */ /* 0x000fe400078e0a02 */
[----:B0-----:R-:W-:Y:S01]  /*f350*/  IMAD R30, R2, R36, R34 ;  /* 0x00000024021e7224 */ /* 0x001fe200078e0222 */
[----:B------:R-:W-:Y:S01]  /*f360*/  ISETP.GE.AND P2, PT, R183, RZ, PT ;  /* 0x000000ffb700720c */ /* 0x000fe20003f46270 */
[----:B------:R-:W-:-:S03]  /*f370*/  IMAD.MOV.U32 R39, RZ, RZ, R29 ;  /* 0x000000ffff277224 */ /* 0x000fc600078e001d */
[----:B------:R-:W-:Y:S01]  /*f380*/  ISETP.GT.U32.AND P6, PT, R2, R30, PT ;  /* 0x0000001e0200720c */ /* 0x000fe20003fc4070 */
[----:B------:R-:W-:-:S04]  /*f390*/  IMAD.HI.U32 R35, R3, R32, RZ ;  /* 0x0000002003237227 */ /* 0x000fc800078e00ff */
[----:B------:R-:W-:Y:S02]  /*f3a0*/  @!P5 IMAD.MOV R39, RZ, RZ, -R39 ;  /* 0x000000ffff27d224 */ /* 0x000fe400078e0a27 */
[----:B------:R-:W-:Y:S02]  /*f3b0*/  IMAD.MOV R35, RZ, RZ, -R35 ;  /* 0x000000ffff237224 */ /* 0x000fe400078e0a23 */
[--C-:B------:R-:W-:Y:S01]  /*f3c0*/  @!P0 IMAD.IADD R4, R4, 0x1, -R2.reuse ;  /* 0x0000000104048824 */ /* 0x100fe200078e0a02 */
[----:B------:R-:W-:Y:S01]  /*f3d0*/  IABS R37, R188 ;  /* 0x000000bc00257213 */ /* 0x000fe20000000000 */
[----:B------:R-:W-:Y:S01]  /*f3e0*/  @!P4 IMAD.IADD R31, R31, 0x1, -R2 ;  /* 0x000000011f1fc824 */ /* 0x000fe200078e0a02 */
[----:B------:R0:W-:Y:S01]  /*f3f0*/  STL [R1+0x27c], R39 ;  /* 0x00027c2701007387 */ /* 0x0001e20000100800 */
[----:B------:R-:W-:Y:S01]  /*f400*/  IMAD R32, R2, R35, R32 ;  /* 0x0000002302207224 */ /* 0x000fe200078e0220 */
[----:B------:R-:W-:Y:S01]  /*f410*/  IABS R34, R189 ;  /* 0x000000bd00227213 */ /* 0x000fe20000000000 */
[----:B------:R-:W-:Y:S01]  /*f420*/  @!P6 IMAD.IADD R30, R30, 0x1, -R2 ;  /* 0x000000011e1ee824 */ /* 0x000fe200078e0a02 */
[----:B------:R-:W-:Y:S01]  /*f430*/  ISETP.GT.U32.AND P6, PT, R2, R31, PT ;  /* 0x0000001f0200720c */ /* 0x000fe20003fc4070 */
[----:B------:R-:W-:-:S04]  /*f440*/  IMAD.HI.U32 R38, R3, R37, RZ ;  /* 0x0000002503267227 */ /* 0x000fc800078e00ff */
[----:B0-----:R-:W-:-:S04]  /*f450*/  IMAD.MOV.U32 R39, RZ, RZ, R4 ;  /* 0x000000ffff277224 */ /* 0x001fc800078e0004 */
[----:B------:R-:W-:Y:S01]  /*f460*/  @!P2 IMAD.MOV R39, RZ, RZ, -R39 ;  /* 0x000000ffff27a224 */ /* 0x000fe200078e0a27 */
[----:B------:R-:W-:Y:S01]  /*f470*/  ISETP.GT.U32.AND P2, PT, R2, R32, PT ;  /* 0x000000200200720c */ /* 0x000fe20003f44070 */
[----:B------:R-:W-:-:S04]  /*f480*/  IMAD.HI.U32 R29, R3, R34, RZ ;  /* 0x00000022031d7227 */ /* 0x000fc800078e00ff */
[----:B------:R-:W-:Y:S02]  /*f490*/  IMAD.MOV R38, RZ, RZ, -R38 ;  /* 0x000000ffff267224 */ /* 0x000fe400078e0a26 */
[----:B------:R-:W-:Y:S01]  /*f4a0*/  IMAD.MOV R4, RZ, RZ, -R29 ;  /* 0x000000ffff047224 */ /* 0x000fe200078e0a1d */
[C---:B------:R-:W-:Y:S01]  /*f4b0*/  ISETP.GT.U32.AND P4, PT, R2.reuse, R33, PT ;  /* 0x000000210200720c */ /* 0x040fe20003f84070 */
[----:B------:R-:W-:Y:S02]  /*f4c0*/  IMAD R29, R2, R38, R37 ;  /* 0x00000026021d7224 */ /* 0x000fe400078e0225 */
[--C-:B------:R-:W-:Y:S02]  /*f4d0*/  @!P6 IMAD.IADD R31, R31, 0x1, -R2.reuse ;  /* 0x000000011f1fe824 */ /* 0x100fe400078e0a02 */
[----:B------:R-:W-:Y:S01]  /*f4e0*/  @!P2 IMAD.IADD R32, R32, 0x1, -R2 ;  /* 0x000000012020a824 */ /* 0x000fe200078e0a02 */
[----:B------:R-:W-:Y:S02]  /*f4f0*/  ISETP.GT.U32.AND P6, PT, R2, R29, PT ;  /* 0x0000001d0200720c */ /* 0x000fe40003fc4070 */
[----:B------:R-:W-:-:S02]  /*f500*/  ISETP.GE.AND P3, PT, R185, RZ, PT ;  /* 0x000000ffb900720c */ /* 0x000fc40003f66270 */
[C---:B------:R-:W-:Y:S02]  /*f510*/  ISETP.GT.U32.AND P5, PT, R2.reuse, R30, PT ;  /* 0x0000001e0200720c */ /* 0x040fe40003fa4070 */
[C---:B------:R-:W-:Y:S01]  /*f520*/  ISETP.GT.U32.AND P2, PT, R2.reuse, R32, PT ;  /* 0x000000200200720c */ /* 0x040fe20003f44070 */
[----:B------:R-:W-:Y:S01]  /*f530*/  @!P4 IMAD.IADD R33, R33, 0x1, -R2 ;  /* 0x000000012121c824 */ /* 0x000fe200078e0a02 */
[----:B------:R-:W-:Y:S01]  /*f540*/  IABS R35, R191 ;  /* 0x000000bf00237213 */ /* 0x000fe20000000000 */
[----:B------:R0:W-:Y:S01]  /*f550*/  STL [R1+0x278], R39 ;  /* 0x0002782701007387 */ /* 0x0001e20000100800 */
[----:B------:R-:W-:Y:S01]  /*f560*/  IMAD R4, R2, R4, R34 ;  /* 0x0000000402047224 */ /* 0x000fe200078e0222 */
[----:B------:R-:W-:Y:S01]  /*f570*/  ISETP.GE.AND P4, PT, R187, RZ, PT ;  /* 0x000000ffbb00720c */ /* 0x000fe20003f86270 */
[----:B------:R-:W-:Y:S02]  /*f580*/  IMAD.MOV.U32 R38, RZ, RZ, R31 ;  /* 0x000000ffff267224 */ /* 0x000fe400078e001f */
[----:B------:R-:W-:-:S02]  /*f590*/  @!P6 IMAD.IADD R29, R29, 0x1, -R2 ;  /* 0x000000011d1de824 */ /* 0x000fc400078e0a02 */
[----:B------:R-:W-:-:S04]  /*f5a0*/  IMAD.HI.U32 R34, R3, R35, RZ ;  /* 0x0000002303227227 */ /* 0x000fc800078e00ff */
[----:B0-----:R-:W-:Y:S01]  /*f5b0*/  IMAD.MOV.U32 R39, RZ, RZ, R33 ;  /* 0x000000ffff277224 */ /* 0x001fe200078e0021 */
[----:B------:R-:W-:Y:S01]  /*f5c0*/  IABS R33, R192 ;  /* 0x000000c000217213 */ /* 0x000fe20000000000 */
[----:B------:R-:W-:Y:S01]  /*f5d0*/  @!P3 IMAD.MOV R38, RZ, RZ, -R38 ;  /* 0x000000ffff26b224 */ /* 0x000fe200078e0a26 */
[----:B------:R-:W-:Y:S01]  /*f5e0*/  ISETP.GT.U32.AND P3, PT, R2, R29, PT ;  /* 0x0000001d0200720c */ /* 0x000fe20003f64070 */
[----:B------:R-:W-:Y:S01]  /*f5f0*/  IMAD.MOV R34, RZ, RZ, -R34 ;  /* 0x000000ffff227224 */ /* 0x000fe200078e0a22 */
[----:B------:R-:W-:Y:S01]  /*f600*/  IABS R36, R190 ;  /* 0x000000be00247213 */ /* 0x000fe20000000000 */
[----:B------:R-:W-:Y:S01]  /*f610*/  @!P5 IMAD.IADD R30, R30, 0x1, -R2 ;  /* 0x000000011e1ed824 */ /* 0x000fe200078e0a02 */
[----:B------:R-:W-:Y:S01]  /*f620*/  ISETP.GT.U32.AND P5, PT, R2, R4, PT ;  /* 0x000000040200720c */ /* 0x000fe20003fa4070 */
[----:B------:R-:W-:Y:S01]  /*f630*/  IMAD.HI.U32 R31, R3, R33, RZ ;  /* 0x00000021031f7227 */ /* 0x000fe200078e00ff */
[----:B------:R-:W-:-:S03]  /*f640*/  ISETP.GE.AND P1, PT, R184, RZ, PT ;  /* 0x000000ffb800720c */ /* 0x000fc60003f26270 */
[----:B------:R-:W-:Y:S01]  /*f650*/  @!P2 IMAD.IADD R32, R32, 0x1, -R2 ;  /* 0x000000012020a824 */ /* 0x000fe200078e0a02 */
[----:B------:R-:W-:Y:S01]  /*f660*/  ISETP.GE.AND P0, PT, R186, RZ, PT ;  /* 0x000000ffba00720c */ /* 0x000fe20003f06270 */
[----:B------:R-:W-:Y:S02]  /*f670*/  IMAD R35, R2, R34, R35 ;  /* 0x0000002202237224 */ /* 0x000fe400078e0223 */
[----:B------:R-:W-:Y:S02]  /*f680*/  IMAD.MOV R31, RZ, RZ, -R31 ;  /* 0x000000ffff1f7224 */ /* 0x000fe400078e0a1f */
[----:B------:R-:W-:Y:S02]  /*f690*/  IMAD.MOV.U32 R34, RZ, RZ, R32 ;  /* 0x000000ffff227224 */ /* 0x000fe400078e0020 */
[----:B------:R-:W-:-:S04]  /*f6a0*/  IMAD.HI.U32 R37, R3, R36, RZ ;  /* 0x0000002403257227 */ /* 0x000fc800078e00ff */
[C---:B------:R-:W-:Y:S02]  /*f6b0*/  IMAD R33, R2.reuse, R31, R33 ;  /* 0x0000001f02217224 */ /* 0x040fe400078e0221 */
[----:B------:R-:W-:Y:S01]  /*f6c0*/  @!P4 IMAD.MOV R34, RZ, RZ, -R34 ;  /* 0x000000ffff22c224 */ /* 0x000fe200078e0a22 */
[C---:B------:R-:W-:Y:S01]  /*f6d0*/  ISETP.GT.U32.AND P4, PT, R2.reuse, R35, PT ;  /* 0x000000230200720c */ /* 0x040fe20003f84070 */
[----:B------:R-:W-:Y:S02]  /*f6e0*/  IMAD.MOV R37, RZ, RZ, -R37 ;  /* 0x000000ffff257224 */ /* 0x000fe400078e0a25 */
[----:B------:R-:W-:Y:S01]  /*f6f0*/  @!P3 IMAD.IADD R29, R29, 0x1, -R2 ;  /* 0x000000011d1db824 */ /* 0x000fe200078e0a02 */
[C---:B------:R-:W-:Y:S01]  /*f700*/  ISETP.GT.U32.AND P3, PT, R2.reuse, R33, PT ;  /* 0x000000210200720c */ /* 0x040fe20003f64070 */
[----:B------:R-:W-:Y:S02]  /*f710*/  IMAD R36, R2, R37, R36 ;  /* 0x0000002502247224 */ /* 0x000fe400078e0224 */
[----:B------:R-:W-:-:S02]  /*f720*/  @!P5 IMAD.IADD R4, R4, 0x1, -R2 ;  /* 0x000000010404d824 */ /* 0x000fc400078e0a02 */
[----:B------:R-:W-:Y:S02]  /*f730*/  @!P1 IMAD.MOV R39, RZ, RZ, -R39 ;  /* 0x000000ffff279224 */ /* 0x000fe400078e0a27 */
[----:B------:R-:W-:Y:S01]  /*f740*/  @!P0 IMAD.MOV R30, RZ, RZ, -R30 ;  /* 0x000000ffff1e8224 */ /* 0x000fe200078e0a1e */
[C---:B------:R-:W-:Y:S02]  /*f750*/  ISETP.GT.U32.AND P5, PT, R2.reuse, R4, PT ;  /* 0x000000040200720c */ /* 0x040fe40003fa4070 */
[----:B------:R-:W-:Y:S01]  /*f760*/  ISETP.GT.U32.AND P2, PT, R2, R36, PT ;  /* 0x000000240200720c */ /* 0x000fe20003f44070 */
[----:B------:R-:W-:Y:S01]  /*f770*/  STL [R1+0x270], R39 ;  /* 0x0002702701007387 */ /* 0x000fe20000100800 */
[----:B------:R-:W-:-:S03]  /*f780*/  @!P4 IMAD.IADD R35, R35, 0x1, -R2 ;  /* 0x000000012323c824 */ /* 0x000fc600078e0a02 */
[----:B------:R-:W-:Y:S04]  /*f790*/  STL [R1+0x264], R38 ;  /* 0x0002642601007387 */ /* 0x000fe80000100800 */
[----:B------:R0:W-:Y:S01]  /*f7a0*/  STL [R1+0x260], R30 ;  /* 0x0002601e01007387 */ /* 0x0001e20000100800 */
[----:B------:R-:W-:Y:S01]  /*f7b0*/  ISETP.GE.AND P1, PT, R188, RZ, PT ;  /* 0x000000ffbc00720c */ /* 0x000fe20003f26270 */
[--C-:B------:R-:W-:Y:S01]  /*f7c0*/  @!P3 IMAD.IADD R33, R33, 0x1, -R2.reuse ;  /* 0x000000012121b824 */ /* 0x100fe200078e0a02 */
[----:B------:R-:W-:Y:S02]  /*f7d0*/  ISETP.GE.AND P6, PT, R189, RZ, PT ;  /* 0x000000ffbd00720c */ /* 0x000fe40003fc6270 */
[----:B------:R-:W-:Y:S02]  /*f7e0*/  ISETP.GT.U32.AND P3, PT, R2, R35, PT ;  /* 0x000000230200720c */ /* 0x000fe40003f64070 */
[----:B0-----:R-:W-:Y:S01]  /*f7f0*/  IABS R30, R193 ;  /* 0x000000c1001e7213 */ /* 0x001fe20000000000 */
[----:B------:R-:W-:-:S04]  /*f800*/  @!P5 IMAD.IADD R4, R4, 0x1, -R2 ;  /* 0x000000010404d824 */ /* 0x000fc800078e0a02 */
[----:B------:R-:W-:-:S04]  /*f810*/  IMAD.HI.U32 R32, R3, R30, RZ ;  /* 0x0000001e03207227 */ /* 0x000fc800078e00ff */
[----:B------:R-:W-:Y:S02]  /*f820*/  @!P2 IMAD.IADD R36, R36, 0x1, -R2 ;  /* 0x000000012424a824 */ /* 0x000fe400078e0a02 */
[----:B------:R-:W-:Y:S02]  /*f830*/  IMAD.MOV R32, RZ, RZ, -R32 ;  /* 0x000000ffff207224 */ /* 0x000fe400078e0a20 */
[----:B------:R-:W-:Y:S01]  /*f840*/  IMAD.MOV.U32 R37, RZ, RZ, R29 ;  /* 0x000000ffff257224 */ /* 0x000fe200078e001d */
[C---:B------:R-:W-:Y:S01]  /*f850*/  ISETP.GT.U32.AND P4, PT, R2.reuse, R36, PT ;  /* 0x000000240200720c */ /* 0x040fe20003f84070 */
[----:B------:R-:W-:Y:S02]  /*f860*/  IMAD.MOV.U32 R29, RZ, RZ, R4 ;  /* 0x000000ffff1d7224 */ /* 0x000fe400078e0004 */
[----:B------:R-:W-:Y:S02]  /*f870*/  IMAD R30, R2, R32, R30 ;  /* 0x00000020021e7224 */ /* 0x000fe400078e021e */
[----:B------:R-:W-:Y:S01]  /*f880*/  @!P1 IMAD.MOV R37, RZ, RZ, -R37 ;  /* 0x000000ffff259224 */ /* 0x000fe200078e0a25 */
[----:B------:R-:W-:Y:S01]  /*f890*/  IABS R31, R194 ;  /* 0x000000c2001f7213 */ /* 0x000fe20000000000 */
[----:B------:R-:W-:-:S02]  /*f8a0*/  @!P6 IMAD.MOV R29, RZ, RZ, -R29 ;  /* 0x000000ffff1de224 */ /* 0x000fc400078e0a1d */
[----:B------:R-:W-:Y:S01]  /*f8b0*/  @!P3 IMAD.IADD R35, R35, 0x1, -R2 ;  /* 0x000000012323b824 */ /* 0x000fe200078e0a02 */
[----:B------:R-:W-:Y:S01]  /*f8c0*/  ISETP.GT.U32.AND P3, PT, R2, R30, PT ;  /* 0x0000001e0200720c */ /* 0x000fe20003f64070 */
[----:B------:R0:W-:Y:S01]  /*f8d0*/  STL [R1+0x258], R34 ;  /* 0x0002582201007387 */ /* 0x0001e20000100800 */
[----:B------:R-:W-:-:S03]  /*f8e0*/  ISETP.GE.AND P0, PT, R190, RZ, PT ;  /* 0x000000ffbe00720c */ /* 0x000fc60003f06270 */
[----:B------:R-:W-:Y:S04]  /*f8f0*/  STL [R1+0x254], R37 ;  /* 0x0002542501007387 */ /* 0x000fe80000100800 */
[----:B------:R1:W-:Y:S01]  /*f900*/  STL [R1+0x24c], R29 ;  /* 0x00024c1d01007387 */ /* 0x0003e20000100800 */
[----:B0-----:R-:W-:Y:S01]  /*f910*/  IABS R34, R195 ;  /* 0x000000c300227213 */ /* 0x001fe20000000000 */
[----:B------:R-:W-:Y:S01]  /*f920*/  @!P4 IMAD.IADD R36, R36, 0x1, -R2 ;  /* 0x000000012424c824 */ /* 0x000fe200078e0a02 */
[----:B------:R-:W-:Y:S01]  /*f930*/  ISETP.GE.AND P5, PT, R191, RZ, PT ;  /* 0x000000ffbf00720c */ /* 0x000fe20003fa6270 */
[----:B-1----:R-:W-:-:S04]  /*f940*/  IMAD.HI.U32 R29, R3, R31, RZ ;  /* 0x0000001f031d7227 */ /* 0x002fc800078e00ff */
[----:B------:R-:W-:Y:S02]  /*f950*/  IMAD.MOV.U32 R4, RZ, RZ, R34 ;  /* 0x000000ffff047224 */ /* 0x000fe400078e0022 */
[----:B------:R-:W-:Y:S02]  /*f960*/  IMAD.MOV R29, RZ, RZ, -R29 ;  /* 0x000000ffff1d7224 */ /* 0x000fe400078e0a1d */
[----:B------:R-:W-:-:S04]  /*f970*/  IMAD.HI.U32 R34, R3, R4, RZ ;  /* 0x0000000403227227 */ /* 0x000fc800078e00ff */
[----:B------:R-:W-:Y:S02]  /*f980*/  IMAD R29, R2, R29, R31 ;  /* 0x0000001d021d7224 */ /* 0x000fe400078e021f */
[----:B------:R-:W-:Y:S02]  /*f990*/  IMAD.MOV.U32 R39, RZ, RZ, R36 ;  /* 0x000000ffff277224 */ /* 0x000fe400078e0024 */
[----:B------:R-:W-:Y:S02]  /*f9a0*/  @!P3 IMAD.IADD R30, R30, 0x1, -R2 ;  /* 0x000000011e1eb824 */ /* 0x000fe400078e0a02 */
[----:B------:R-:W-:Y:S02]  /*f9b0*/  IMAD.MOV R34, RZ, RZ, -R34 ;  /* 0x000000ffff227224 */ /* 0x000fe400078e0a22 */
[----:B------:R-:W-:Y:S01]  /*f9c0*/  @!P0 IMAD.MOV R39, RZ, RZ, -R39 ;  /* 0x000000ffff278224 */ /* 0x000fe200078e0a27 */
[C---:B------:R-:W-:Y:S02]  /*f9d0*/  ISETP.GT.U32.AND P3, PT, R2.reuse, R30, PT ;  /* 0x0000001e0200720c */ /* 0x040fe40003f64070 */
[----:B------:R-:W-:-:S02]  /*f9e0*/  ISETP.GT.U32.AND P0, PT, R2, R29, PT ;  /* 0x0000001d0200720c */ /* 0x000fc40003f04070 */
[C---:B------:R-:W-:Y:S01]  /*f9f0*/  ISETP.GT.U32.AND P1, PT, R2.reuse, R33, PT ;  /* 0x000000210200720c */ /* 0x040fe20003f24070 */
[----:B------:R-:W-:Y:S01]  /*fa00*/  IMAD R4, R2, R34, R4 ;  /* 0x0000002202047224 */ /* 0x000fe200078e0204 */
[----:B------:R-:W-:Y:S01]  /*fa10*/  IABS R34, R197 ;  /* 0x000000c500227213 */ /* 0x000fe20000000000 */
[----:B------:R-:W-:Y:S01]  /*fa20*/  @!P5 IMAD.MOV R35, RZ, RZ, -R35 ;  /* 0x000000ffff23d224 */ /* 0x000fe200078e0a23 */
[----:B------:R-:W-:Y:S02]  /*fa30*/  ISETP.GE.AND P2, PT, R192, RZ, PT ;  /* 0x000000ffc000720c */ /* 0x000fe40003f46270 */
[----:B------:R-:W-:Y:S01]  /*fa40*/  IABS R32, R199 ;  /* 0x000000c700207213 */ /* 0x000fe20000000000 */
[----:B------:R-:W-:Y:S01]  /*fa50*/  IMAD.HI.U32 R36, R3, R34, RZ ;  /* 0x0000002203247227 */ /* 0x000fe200078e00ff */
[----:B------:R-:W-:Y:S01]  /*fa60*/  ISETP.GE.AND P6, PT, R193, RZ, PT ;  /* 0x000000ffc100720c */ /* 0x000fe20003fc6270 */
[----:B------:R-:W-:Y:S01]  /*fa70*/  STL [R1+0x248], R39 ;  /* 0x0002482701007387 */ /* 0x000fe20000100800 */
[----:B------:R-:W-:Y:S01]  /*fa80*/  IABS R37, R196 ;  /* 0x000000c400257213 */ /* 0x000fe20000000000 */
[----:B------:R-:W-:-:S02]  /*fa90*/  @!P3 IMAD.IADD R30, R30, 0x1, -R2 ;  /* 0x000000011e1eb824 */ /* 0x000fc400078e0a02 */
[----:B------:R0:W-:Y:S01]  /*faa0*/  STL [R1+0x244], R35 ;  /* 0x0002442301007387 */ /* 0x0001e20000100800 */
[--C-:B------:R-:W-:Y:S01]  /*fab0*/  @!P0 IMAD.IADD R29, R29, 0x1, -R2.reuse ;  /* 0x000000011d1d8824 */ /* 0x100fe200078e0a02 */
[----:B------:R-:W-:Y:S01]  /*fac0*/  ISETP.GT.U32.AND P5, PT, R2, R4, PT ;  /* 0x000000040200720c */ /* 0x000fe20003fa4070 */
[----:B------:R-:W-:Y:S02]  /*fad0*/  @!P1 IMAD.IADD R33, R33, 0x1, -R2 ;  /* 0x0000000121219824 */ /* 0x000fe400078e0a02 */
[----:B------:R-:W-:-:S04]  /*fae0*/  IMAD.HI.U32 R38, R3, R37, RZ ;  /* 0x0000002503267227 */ /* 0x000fc800078e00ff */
[----:B0-----:R-:W-:Y:S02]  /*faf0*/  IMAD.MOV.U32 R35, RZ, RZ, R32 ;  /* 0x000000ffff237224 */ /* 0x001fe400078e0020 */
[----:B------:R-:W-:Y:S01]  /*fb00*/  IMAD.MOV R32, RZ, RZ, -R36 ;  /* 0x000000ffff207224 */ /* 0x000fe200078e0a24 */
[C---:B------:R-:W-:Y:S01]  /*fb10*/  ISETP.GT.U32.AND P0, PT, R2.reuse, R29, PT ;  /* 0x0000001d0200720c */ /* 0x040fe20003f04070 */
[----:B------:R-:W-:Y:S02]  /*fb20*/  IMAD.MOV.U32 R39, RZ, RZ, R30 ;  /* 0x000000ffff277224 */ /* 0x000fe400078e001e */
[----:B------:R-:W-:Y:S02]  /*fb30*/  IMAD R32, R2, R32, R34 ;  /* 0x0000002002207224 */ /* 0x000fe400078e0222 */
[----:B------:R-:W-:Y:S01]  /*fb40*/  @!P2 IMAD.MOV R33, RZ, RZ, -R33 ;  /* 0x000000ffff21a224 */ /* 0x000fe200078e0a21 */
[----:B------:R-:W-:Y:S01]  /*fb50*/  IABS R31, R198 ;  /* 0x000000c6001f7213 */ /* 0x000fe20000000000 */
[----:B------:R-:W-:-:S02]  /*fb60*/  IMAD.MOV R38, RZ, RZ, -R38 ;  /* 0x000000ffff267224 */ /* 0x000fc400078e0a26 */
[----:B------:R-:W-:Y:S01]  /*fb70*/  @!P6 IMAD.MOV R39, RZ, RZ, -R39 ;  /* 0x000000ffff27e224 */ /* 0x000fe200078e0a27 */
[----:B------:R-:W-:Y:S01]  /*fb80*/  ISETP.GT.U32.AND P6, PT, R2, R32, PT ;  /* 0x000000200200720c */ /* 0x000fe20003fc4070 */
[----:B------:R0:W-:Y:S01]  /*fb90*/  STL [R1+0x208], R33 ;  /* 0x0002082101007387 */ /* 0x0001e20000100800 */
[----:B------:R-:W-:Y:S01]  /*fba0*/  ISETP.GE.AND P4, PT, R194, RZ, PT ;  /* 0x000000ffc200720c */ /* 0x000fe20003f86270 */
[----:B------:R-:W-:-:S04]  /*fbb0*/  IMAD.HI.U32 R36, R3, R31, RZ ;  /* 0x0000001f03247227 */ /* 0x000fc800078e00ff */
[----:B------:R-:W-:Y:S02]  /*fbc0*/  @!P5 IMAD.IADD R4, R4, 0x1, -R2 ;  /* 0x000000010404d824 */ /* 0x000fe400078e0a02 */
[----:B0-----:R-:W-:Y:S02]  /*fbd0*/  IMAD R33, R2, R38, R37 ;  /* 0x0000002602217224 */ /* 0x001fe400078e0225 */
[----:B------:R-:W-:-:S03]  /*fbe0*/  IMAD.MOV R36, RZ, RZ, -R36 ;  /* 0x000000ffff247224 */ /* 0x000fc600078e0a24 */
[C---:B------:R-:W-:Y:S01]  /*fbf0*/  ISETP.GT.U32.AND P3, PT, R2.reuse, R33, PT ;  /* 0x000000210200720c */ /* 0x040fe20003f64070 */
[----:B------:R-:W-:Y:S01]  /*fc00*/  IMAD.HI.U32 R34, R3, R35, RZ ;  /* 0x0000002303227227 */ /* 0x000fe200078e00ff */
[----:B------:R-:W-:-:S03]  /*fc10*/  ISETP.GT.U32.AND P5, PT, R2, R4, PT ;  /* 0x000000040200720c */ /* 0x000fc60003fa4070 */
[----:B------:R-:W-:Y:S02]  /*fc20*/  @!P0 IMAD.IADD R29, R29, 0x1, -R2 ;  /* 0x000000011d1d8824 */ /* 0x000fe400078e0a02 */
[----:B------:R-:W-:Y:S02]  /*fc30*/  IMAD R31, R2, R36, R31 ;  /* 0x00000024021f7224 */ /* 0x000fe400078e021f */
[----:B------:R-:W-:Y:S02]  /*fc40*/  IMAD.MOV R34, RZ, RZ, -R34 ;  /* 0x000000ffff227224 */ /* 0x000fe400078e0a22 */
[----:B------:R-:W-:Y:S02]  /*fc50*/  IMAD.MOV.U32 R36, RZ, RZ, R29 ;  /* 0x000000ffff247224 */ /* 0x000fe400078e001d */
[----:B------:R-:W-:Y:S02]  /*fc60*/  @!P6 IMAD.IADD R32, R32, 0x1, -R2 ;  /* 0x000000012020e824 */ /* 0x000fe400078e0a02 */
[C---:B------:R-:W-:Y:S01]  /*fc70*/  IMAD R30, R2.reuse, R34, R35 ;  /* 0x00000022021e7224 */ /* 0x040fe200078e0223 */
[----:B------:R-:W-:Y:S01]  /*fc80*/  IABS R35, R200 ;  /* 0x000000c800237213 */ /* 0x000fe20000000000 */
[----:B------:R-:W-:Y:S01]  /*fc90*/  @!P4 IMAD.MOV R36, RZ, RZ, -R36 ;  /* 0x000000ffff24c224 */ /* 0x000fe200078e0a24 */
[C---:B------:R-:W-:Y:S01]  /*fca0*/  ISETP.GT.U32.AND P4, PT, R2.reuse, R32, PT ;  /* 0x000000200200720c */ /* 0x040fe20003f84070 */
[--C-:B------:R-:W-:Y:S01]  /*fcb0*/  @!P3 IMAD.IADD R33, R33, 0x1, -R2.reuse ;  /* 0x000000012121b824 */ /* 0x100fe200078e0a02 */
[----:B------:R-:W-:Y:S01]  /*fcc0*/  ISETP.GT.U32.AND P0, PT, R2, R31, PT ;  /* 0x0000001f0200720c */ /* 0x000fe20003f04070 */
[----:B------:R-:W-:Y:S01]  /*fcd0*/  @!P5 IMAD.IADD R4, R4, 0x1, -R2 ;  /* 0x000000010404d824 */ /* 0x000fe200078e0a02 */
[----:B------:R-:W-:Y:S01]  /*fce0*/  IABS R34, R201 ;  /* 0x000000c900227213 */ /* 0x000fe20000000000 */
[----:B------:R-:W-:Y:S01]  /*fcf0*/  IMAD.HI.U32 R29, R3, R35, RZ ;  /* 0x00000023031d7227 */ /* 0x000fe200078e00ff */
[----:B------:R-:W-:Y:S01]  /*fd00*/  ISETP.GE.AND P1, PT, R195, RZ, PT ;  /* 0x000000ffc300720c */ /* 0x000fe20003f26270 */
[----:B------:R-:W-:Y:S01]  /*fd10*/  STL [R1+0x200], R39 ;  /* 0x0002002701007387 */ /* 0x000fe20000100800 */
[----:B------:R-:W-:-:S02]  /*fd20*/  ISETP.GT.U32.AND P5, PT, R2, R30, PT ;  /* 0x0000001e0200720c */ /* 0x000fc40003fa4070 */
[----:B------:R-:W-:Y:S01]  /*fd30*/  ISETP.GT.U32.AND P3, PT, R2, R33, PT ;  /* 0x000000210200720c */ /* 0x000fe20003f64070 */
[----:B------:R0:W-:Y:S01]  /*fd40*/  STL [R1+0x1fc], R36 ;  /* 0x0001fc2401007387 */ /* 0x0001e20000100800 */
[----:B------:R-:W-:Y:S01]  /*fd50*/  ISETP.GE.AND P6, PT, R197, RZ, PT ;  /* 0x000000ffc500720c */ /* 0x000fe20003fc6270 */
[----:B------:R-:W-:Y:S02]  /*fd60*/  IMAD.MOV R29, RZ, RZ, -R29 ;  /* 0x000000ffff1d7224 */ /* 0x000fe400078e0a1d */
[----:B------:R-:W-:Y:S02]  /*fd70*/  @!P4 IMAD.IADD R32, R32, 0x1, -R2 ;  /* 0x000000012020c824 */ /* 0x000fe400078e0a02 */
[----:B------:R-:W-:Y:S02]  /*fd80*/  IMAD R29, R2, R29, R35 ;  /* 0x0000001d021d7224 */ /* 0x000fe400078e0223 */
[----:B0-----:R-:W-:Y:S01]  /*fd90*/  IMAD.HI.U32 R36, R3, R34, RZ ;  /* 0x0000002203247227 */ /* 0x001fe200078e00ff */
[----:B------:R-:W-:-:S03]  /*fda0*/  ISETP.GE.AND P2, PT, R196, RZ, PT ;  /* 0x000000ffc400720c */ /* 0x000fc60003f46270 */
[----:B------:R-:W-:Y:S02]  /*fdb0*/  IMAD.MOV R36, RZ, RZ, -R36 ;  /* 0x000000ffff247224 */ /* 0x000fe400078e0a24 */
[----:B------:R-:W-:Y:S02]  /*fdc0*/  @!P0 IMAD.IADD R31, R31, 0x1, -R2 ;  /* 0x000000011f1f8824 */ /* 0x000fe400078e0a02 */
[----:B------:R-:W-:Y:S01]  /*fdd0*/  IMAD.MOV.U32 R37, RZ, RZ, R4 ;  /* 0x000000ffff257224 */ /* 0x000fe200078e0004 */
[C---:B------:R-:W-:Y:S01]  /*fde0*/  ISETP.GT.U32.AND P4, PT, R2.reuse, R29, PT ;  /* 0x0000001d0200720c */ /* 0x040fe20003f84070 */
[----:B------:R-:W-:Y:S02]  /*fdf0*/  IMAD R4, R2, R36, R34 ;  /* 0x0000002402047224 */ /* 0x000fe400078e0222 */
[----:B------:R-:W-:Y:S02]  /*fe00*/  IMAD.MOV.U32 R35, RZ, RZ, R32 ;  /* 0x000000ffff237224 */ /* 0x000fe400078e0020 */
[----:B------:R-:W-:-:S02]  /*fe10*/  @!P5 IMAD.IADD R30, R30, 0x1, -R2 ;  /* 0x000000011e1ed824 */ /* 0x000fc400078e0a02 */
[----:B------:R-:W-:Y:S01]  /*fe20*/  @!P1 IMAD.MOV R37, RZ, RZ, -R37 ;  /* 0x000000ffff259224 */ /* 0x000fe200078e0a25 */
[C---:B------:R-:W-:Y:S01]  /*fe30*/  ISETP.GT.U32.AND P1, PT, R2.reuse, R31, PT ;  /* 0x0000001f0200720c */ /* 0x040fe20003f24070 */
[----:B------:R-:W-:Y:S02]  /*fe40*/  @!P3 IMAD.IADD R33, R33, 0x1, -R2 ;  /* 0x000000012121b824 */ /* 0x000fe400078e0a02 */
[----:B------:R-:W-:Y:S01]  /*fe50*/  @!P6 IMAD.MOV R35, RZ, RZ, -R35 ;  /* 0x000000ffff23e224 */ /* 0x000fe200078e0a23 */
[C---:B------:R-:W-:Y:S01]  /*fe60*/  ISETP.GT.U32.AND P6, PT, R2.reuse, R4, PT ;  /* 0x000000040200720c */ /* 0x040fe20003fc4070 */
[----:B------:R-:W-:Y:S01]  /*fe70*/  IMAD.MOV.U32 R34, RZ, RZ, R33 ;  /* 0x000000ffff227224 */ /* 0x000fe200078e0021 */
[----:B------:R-:W-:Y:S02]  /*fe80*/  ISETP.GT.U32.AND P5, PT, R2, R30, PT ;  /* 0x0000001e0200720c */ /* 0x000fe40003fa4070 */
[----:B------:R-:W-:Y:S01]  /*fe90*/  ISETP.GE.AND P3, PT, R198, RZ, PT ;  /* 0x000000ffc600720c */ /* 0x000fe20003f66270 */
[----:B------:R-:W-:Y:S01]  /*fea0*/  @!P2 IMAD.MOV R34, RZ, RZ, -R34 ;  /* 0x000000ffff22a224 */ /* 0x000fe200078e0a22 */
[----:B------:R-:W-:Y:S01]  /*feb0*/  IABS R33, R202 ;  /* 0x000000ca00217213 */ /* 0x000fe20000000000 */
[--C-:B------:R-:W-:Y:S01]  /*fec0*/  @!P4 IMAD.IADD R29, R29, 0x1, -R2.reuse ;  /* 0x000000011d1dc824 */ /* 0x100fe200078e0a02 */
[----:B------:R-:W-:Y:S01]  /*fed0*/  ISETP.GE.AND P0, PT, R199, RZ, PT ;  /* 0x000000ffc700720c */ /* 0x000fe20003f06270 */
[----:B------:R-:W-:Y:S01]  /*fee0*/  STL [R1+0x1ec], R37 ;  /* 0x0001ec2501007387 */ /* 0x000fe20000100800 */
[----:B------:R-:W-:-:S02]  /*fef0*/  @!P1 IMAD.IADD R31, R31, 0x1, -R2 ;  /* 0x000000011f1f9824 */ /* 0x000fc400078e0a02 */
[----:B------:R-:W-:Y:S01]  /*ff00*/  IMAD.MOV.U32 R32, RZ, RZ, R33 ;  /* 0x000000ffff207224 */ /* 0x000fe200078e0021 */
[----:B------:R0:W-:Y:S01]  /*ff10*/  STL [R1+0x1e0], R34 ;  /* 0x0001e02201007387 */ /* 0x0001e20000100800 */
[--C-:B------:R-:W-:Y:S01]  /*ff20*/  @!P6 IMAD.IADD R4, R4, 0x1, -R2.reuse ;  /* 0x000000010404e824 */ /* 0x100fe200078e0a02 */
[----:B------:R-:W-:Y:S01]  /*ff30*/  ISETP.GT.U32.AND P6, PT, R2, R29, PT ;  /* 0x0000001d0200720c */ /* 0x000fe20003fc4070 */
[----:B------:R-:W-:Y:S02]  /*ff40*/  @!P5 IMAD.IADD R30, R30, 0x1, -R2 ;  /* 0x000000011e1ed824 */ /* 0x000fe400078e0a02 */
[----:B------:R-:W-:Y:S01]  /*ff50*/  IMAD.HI.U32 R36, R3, R32, RZ ;  /* 0x0000002003247227 */ /* 0x000fe200078e00ff */
[----:B0-----:R-:W-:-:S03]  /*ff60*/  IABS R34, R203 ;  /* 0x000000cb00227213 */ /* 0x001fc60000000000 */
[----:B------:R-:W-:Y:S01]  /*ff70*/  IMAD.MOV.U32 R38, RZ, RZ, R31 ;  /* 0x000000ffff267224 */ /* 0x000fe200078e001f */
[----:B------:R0:W-:Y:S01]  /*ff80*/  STL [R1+0x1dc], R35 ;  /* 0x0001dc2301007387 */ /* 0x0001e20000100800 */
[----:B------:R-:W-:Y:S02]  /*ff90*/  IMAD.MOV R36, RZ, RZ, -R36 ;  /* 0x000000ffff247224 */ /* 0x000fe400078e0a24 */
[----:B------:R-:W-:Y:S01]  /*ffa0*/  IMAD.MOV.U32 R33, RZ, RZ, R34 ;  /* 0x000000ffff217224 */ /* 0x000fe200078e0022 */
[----:B------:R-:W-:Y:S01]  /*ffb0*/  IABS R34, R204 ;  /* 0x000000cc00227213 */ /* 0x000fe20000000000 */
[----:B------:R-:W-:Y:S02]  /*ffc0*/  IMAD.MOV.U32 R37, RZ, RZ, R30 ;  /* 0x000000ffff257224 */ /* 0x000fe400078e001e */
[----:B------:R-:W-:Y:S01]  /*ffd0*/  @!P3 IMAD.MOV R38, RZ, RZ, -R38 ;  /* 0x000000ffff26b224 */ /* 0x000fe200078e0a26 */
[----:B------:R-:W-:Y:S01]  /*ffe0*/  ISETP.GT.U32.AND P3, PT, R2, R4, PT ;  /* 0x000000040200720c */ /* 0x000fe20003f64070 */
[----:B0-----:R-:W-:-:S04]  /*fff0*/  IMAD.HI.U32 R35, R3, R33, RZ ;  /* 0x0000002103237227 */ /* 0x001fc800078e00ff */
[----:B------:R-:W-:Y:S02]  /*10000*/  @!P0 IMAD.MOV R37, RZ, RZ, -R37 ;  /* 0x000000ffff258224 */ /* 0x000fe400078e0a25 */
[C---:B------:R-:W-:Y:S02]  /*10010*/  IMAD R32, R2.reuse, R36, R32 ;  /* 0x0000002402207224 */ /* 0x040fe400078e0220 */
[----:B------:R-:W-:Y:S02]  /*10020*/  IMAD.MOV R35, RZ, RZ, -R35 ;  /* 0x000000ffff237224 */ /* 0x000fe400078e0a23 */
[----:B------:R-:W-:Y:S01]  /*10030*/  IMAD.MOV.U32 R30, RZ, RZ, R34 ;  /* 0x000000ffff1e7224 */ /* 0x000fe200078e0022 */
[----:B------:R-:W-:Y:S01]  /*10040*/  STL [R1+0x1d4], R38 ;  /* 0x0001d42601007387 */ /* 0x000fe20000100800 */
[--C-:B------:R-:W-:Y:S01]  /*10050*/  @!P6 IMAD.IADD R29, R29, 0x1, -R2.reuse ;  /* 0x000000011d1de824 */ /* 0x100fe200078e0a02 */
[C---:B------:R-:W-:Y:S01]  /*10060*/  ISETP.GT.U32.AND P6, PT, R2.reuse, R32, PT ;  /* 0x000000200200720c */ /* 0x040fe20003fc4070 */
[----:B------:R-:W-:Y:S01]  /*10070*/  IMAD R31, R2, R35, R33 ;  /* 0x00000023021f7224 */ /* 0x000fe200078e0221 */
[----:B------:R0:W-:Y:S01]  /*10080*/  STL [R1+0x1cc], R37 ;  /* 0x0001cc2501007387 */ /* 0x0001e20000100800 */
[----:B------:R-:W-:-:S03]  /*10090*/  @!P3 IMAD.IADD R4, R4, 0x1, -R2 ;  /* 0x000000010404b824 */ /* 0x000fc600078e0a02 */
[----:B------:R-:W-:Y:S01]  /*100a0*/  ISETP.GT.U32.AND P3, PT, R2, R31, PT ;  /* 0x0000001f0200720c */ /* 0x000fe20003f64070 */
[----:B0-----:R-:W-:-:S04]  /*100b0*/  IMAD.HI.U32 R37, R3, R30, RZ ;  /* 0x0000001e03257227 */ /* 0x001fc800078e00ff */
[----:B------:R-:W-:-:S04]  /*100c0*/  IMAD.MOV R37, RZ, RZ, -R37 ;  /* 0x000000ffff257224 */ /* 0x000fc800078e0a25 */
[----:B------:R-:W-:Y:S02]  /*100d0*/  IMAD R30, R2, R37, R30 ;  /* 0x00000025021e7224 */ /* 0x000fe400078e021e */
[----:B------:R-:W-:-:S03]  /*100e0*/  @!P6 IMAD.IADD R32, R32, 0x1, -R2 ;  /* 0x000000012020e824 */ /* 0x000fc600078e0a02 */
[----:B------:R-:W-:Y:S02]  /*100f0*/  ISETP.GT.U32.AND P6, PT, R2, R30, PT ;  /* 0x0000001e0200720c */ /* 0x000fe40003fc4070 */
[----:B------:R-:W-:Y:S01]  /*10100*/  ISETP.GE.AND P2, PT, R200, RZ, PT ;  /* 0x000000ffc800720c */ /* 0x000fe20003f46270 */
[----:B------:R-:W-:Y:S01]  /*10110*/  @!P3 IMAD.IADD R31, R31, 0x1, -R2 ;  /* 0x000000011f1fb824 */ /* 0x000fe200078e0a02 */
[----:B------:R-:W-:Y:S02]  /*10120*/  ISETP.GE.AND P1, PT, R201, RZ, PT ;  /* 0x000000ffc900720c */ /* 0x000fe40003f26270 */
[----:B------:R-:W-:Y:S02]  /*10130*/  ISETP.GT.U32.AND P3, PT, R2, R32, PT ;  /* 0x000000200200720c */ /* 0x000fe40003f64070 */
[----:B------:R-:W-:Y:S01]  /*10140*/  IABS R35, R207 ;  /* 0x000000cf00237213 */ /* 0x000fe20000000000 */
[----:B------:R-:W-:Y:S01]  /*10150*/  IMAD.MOV.U32 R42, RZ, RZ, R29 ;  /* 0x000000ffff2a7224 */ /* 0x000fe200078e001d */
[----:B------:R-:W-:Y:S01]  /*10160*/  ISETP.GE.AND P5, PT, R202, RZ, PT ;  /* 0x000000ffca00720c */ /* 0x000fe20003fa6270 */
[----:B------:R-:W-:Y:S01]  /*10170*/  IMAD.MOV.U32 R41, RZ, RZ, R4 ;  /* 0x000000ffff297224 */ /* 0x000fe200078e0004 */
[----:B------:R-:W-:Y:S01]  /*10180*/  IABS R33, R208 ;  /* 0x000000d000217213 */ /* 0x000fe20000000000 */
[----:B------:R-:W-:-:S02]  /*10190*/  @!P6 IMAD.IADD R30, R30, 0x1, -R2 ;  /* 0x000000011e1ee824 */ /* 0x000fc400078e0a02 */
[----:B------:R-:W-:-:S04]  /*101a0*/  IMAD.HI.U32 R38, R3, R35, RZ ;  /* 0x0000002303267227 */ /* 0x000fc800078e00ff */
[----:B------:R-:W-:Y:S01]  /*101b0*/  @!P2 IMAD.MOV R42, RZ, RZ, -R42 ;  /* 0x000000ffff2aa224 */ /* 0x000fe200078e0a2a */
[----:B------:R-:W-:Y:S01]  /*101c0*/  ISETP.GT.U32.AND P6, PT, R2, R30, PT ;  /* 0x0000001e0200720c */ /* 0x000fe20003fc4070 */
[----:B------:R-:W-:Y:S01]  /*101d0*/  @!P1 IMAD.MOV R41, RZ, RZ, -R41 ;  /* 0x000000ffff299224 */ /* 0x000fe200078e0a29 */
[----:B------:R-:W-:Y:S01]  /*101e0*/  IABS R34, R206 ;  /* 0x000000ce00227213 */ /* 0x000fe20000000000 */
[----:B------:R-:W-:Y:S01]  /*101f0*/  IMAD.HI.U32 R37, R3, R33, RZ ;  /* 0x0000002103257227 */ /* 0x000fe200078e00ff */
[----:B------:R-:W-:Y:S03]  /*10200*/  STL [R1+0x1c8], R42 ;  /* 0x0001c82a01007387 */ /* 0x000fe60000100800 */
[----:B------:R-:W-:Y:S02]  /*10210*/  IMAD.MOV R38, RZ, RZ, -R38 ;  /* 0x000000ffff267224 */ /* 0x000fe400078e0a26 */
[----:B------:R-:W-:Y:S01]  /*10220*/  @!P3 IMAD.IADD R32, R32, 0x1, -R2 ;  /* 0x000000012020b824 */ /* 0x000fe200078e0a02 */
[----:B------:R0:W-:Y:S01]  /*10230*/  STL [R1+0x1bc], R41 ;  /* 0x0001bc2901007387 */ /* 0x0001e20000100800 */
[----:B------:R-:W-:Y:S01]  /*10240*/  IMAD.MOV R37, RZ, RZ, -R37 ;  /* 0x000000ffff257224 */ /* 0x000fe200078e0a25 */
[C---:B------:R-:W-:Y:S01]  /*10250*/  ISETP.GT.U32.AND P2, PT, R2.reuse, R31, PT ;  /* 0x0000001f0200720c */ /* 0x040fe20003f44070 */
[----:B------:R-:W-:-:S02]  /*10260*/  IMAD R35, R2, R38, R35 ;  /* 0x0000002602237224 */ /* 0x000fc400078e0223 */
[----:B------:R-:W-:-:S04]  /*10270*/  IMAD.HI.U32 R39, R3, R34, RZ ;  /* 0x0000002203277227 */ /* 0x000fc800078e00ff */
[----:B0-----:R-:W-:Y:S02]  /*10280*/  IMAD.MOV.U32 R41, RZ, RZ, R32 ;  /* 0x000000ffff297224 */ /* 0x001fe400078e0020 */
[C---:B------:R-:W-:Y:S02]  /*10290*/  IMAD R33, R2.reuse, R37, R33 ;  /* 0x0000002502217224 */ /* 0x040fe400078e0221 */
[----:B------:R-:W-:Y:S01]  /*102a0*/  @!P5 IMAD.MOV R41, RZ, RZ, -R41 ;  /* 0x000000ffff29d224 */ /* 0x000fe200078e0a29 */
[----:B------:R-:W-:Y:S01]  /*102b0*/  ISETP.GT.U32.AND P5, PT, R2, R35, PT ;  /* 0x000000230200720c */ /* 0x000fe20003fa4070 */
[----:B------:R-:W-:Y:S01]  /*102c0*/  IMAD.MOV R39, RZ, RZ, -R39 ;  /* 0x000000ffff277224 */ /* 0x000fe200078e0a27 */
[----:B------:R-:W-:Y:S01]  /*102d0*/  IABS R36, R205 ;  /* 0x000000cd00247213 */ /* 0x000fe20000000000 */
[----:B------:R-:W-:Y:S01]  /*102e0*/  @!P6 IMAD.IADD R30, R30, 0x1, -R2 ;  /* 0x000000011e1ee824 */ /* 0x000fe200078e0a02 */
[C---:B------:R-:W-:Y:S01]  /*102f0*/  ISETP.GT.U32.AND P6, PT, R2.reuse, R33, PT ;  /* 0x000000210200720c */ /* 0x040fe20003fc4070 */
[----:B------:R-:W-:-:S02]  /*10300*/  IMAD R34, R2, R39, R34 ;  /* 0x0000002702227224 */ /* 0x000fc400078e0222 */
[----:B------:R-:W-:-:S04]  /*10310*/  IMAD.HI.U32 R40, R3, R36, RZ ;  /* 0x0000002403287227 */ /* 0x000fc800078e00ff */
[----:B------:R-:W-:Y:S01]  /*10320*/  @!P2 IMAD.IADD R31, R31, 0x1, -R2 ;  /* 0x000000011f1fa824 */ /* 0x000fe200078e0a02 */
[C---:B------:R-:W-:Y:S01]  /*10330*/  ISETP.GT.U32.AND P2, PT, R2.reuse, R34, PT ;  /* 0x000000220200720c */ /* 0x040fe20003f44070 */
[----:B------:R-:W-:Y:S01]  /*10340*/  IMAD.MOV R29, RZ, RZ, -R40 ;  /* 0x000000ffff1d7224 */ /* 0x000fe200078e0a28 */
[----:B------:R-:W-:Y:S01]  /*10350*/  IABS R32, R210 ;  /* 0x000000d200207213 */ /* 0x000fe20000000000 */
[----:B------:R-:W-:Y:S02]  /*10360*/  @!P5 IMAD.IADD R35, R35, 0x1, -R2 ;  /* 0x000000012323d824 */ /* 0x000fe400078e0a02 */
[C---:B------:R-:W-:Y:S02]  /*10370*/  IMAD R29, R2.reuse, R29, R36 ;  /* 0x0000001d021d7224 */ /* 0x040fe400078e0224 */
[----:B------:R-:W-:Y:S01]  /*10380*/  @!P6 IMAD.IADD R33, R33, 0x1, -R2 ;  /* 0x000000012121e824 */ /* 0x000fe200078e0a02 */
[C---:B------:R-:W-:Y:S01]  /*10390*/  ISETP.GT.U32.AND P6, PT, R2.reuse, R35, PT ;  /* 0x000000230200720c */ /* 0x040fe20003fc4070 */
[----:B------:R-:W-:Y:S01]  /*103a0*/  IMAD.MOV.U32 R36, RZ, RZ, R30 ;  /* 0x000000ffff247224 */ /* 0x000fe200078e001e */
[----:B------:R-:W-:Y:S01]  /*103b0*/  ISETP.GT.U32.AND P3, PT, R2, R29, PT ;  /* 0x0000001d0200720c */ /* 0x000fe20003f64070 */
[----:B------:R-:W-:Y:S01]  /*103c0*/  IMAD.HI.U32 R30, R3, R32, RZ ;  /* 0x00000020031e7227 */ /* 0x000fe200078e00ff */
[----:B------:R-:W-:-:S03]  /*103d0*/  IABS R4, R209 ;  /* 0x000000d100047213 */ /* 0x000fc60000000000 */
[----:B------:R-:W-:Y:S02]  /*103e0*/  @!P2 IMAD.IADD R34, R34, 0x1, -R2 ;  /* 0x000000012222a824 */ /* 0x000fe400078e0a02 */
[----:B------:R-:W-:Y:S01]  /*103f0*/  IMAD.MOV R30, RZ, RZ, -R30 ;  /* 0x000000ffff1e7224 */ /* 0x000fe200078e0a1e */
[----:B------:R-:W-:Y:S01]  /*10400*/  ISETP.GE.AND P4, PT, R203, RZ, PT ;  /* 0x000000ffcb00720c */ /* 0x000fe20003f86270 */
[----:B------:R-:W-:Y:S01]  /*10410*/  IMAD.MOV.U32 R40, RZ, RZ, R31 ;  /* 0x000000ffff287224 */ /* 0x000fe200078e001f */
[----:B------:R-:W-:Y:S01]  /*10420*/  ISETP.GE.AND P0, PT, R204, RZ, PT ;  /* 0x000000ffcc00720c */ /* 0x000fe20003f06270 */
[C---:B------:R-:W-:Y:S01]  /*10430*/  IMAD R30, R2.reuse, R30, R32 ;  /* 0x0000001e021e7224 */ /* 0x040fe200078e0220 */
[----:B------:R-:W-:Y:S01]  /*10440*/  ISETP.GT.U32.AND P5, PT, R2, R34, PT ;  /* 0x000000220200720c */ /* 0x000fe20003fa4070 */
[----:B------:R-:W-:-:S04]  /*10450*/  IMAD.HI.U32 R31, R3, R4, RZ ;  /* 0x00000004031f7227 */ /* 0x000fc800078e00ff */
[--C-:B------:R-:W-:Y:S01]  /*10460*/  @!P6 IMAD.IADD R35, R35, 0x1, -R2.reuse ;  /* 0x000000012323e824 */ /* 0x100fe200078e0a02 */
[----:B------:R-:W-:Y:S01]  /*10470*/  ISETP.GT.U32.AND P6, PT, R2, R30, PT ;  /* 0x0000001e0200720c */ /* 0x000fe20003fc4070 */
[----:B------:R-:W-:Y:S02]  /*10480*/  @!P3 IMAD.IADD R29, R29, 0x1, -R2 ;  /* 0x000000011d1db824 */ /* 0x000fe400078e0a02 */
[----:B------:R-:W-:-:S03]  /*10490*/  IMAD.MOV R31, RZ, RZ, -R31 ;  /* 0x000000ffff1f7224 */ /* 0x000fc600078e0a1f */
[C---:B------:R-:W-:Y:S01]  /*104a0*/  ISETP.GT.U32.AND P2, PT, R2.reuse, R29, PT ;  /* 0x0000001d0200720c */ /* 0x040fe20003f44070 */
[----:B------:R-:W-:Y:S02]  /*104b0*/  IMAD R31, R2, R31, R4 ;  /* 0x0000001f021f7224 */ /* 0x000fe400078e0204 */
[----:B------:R-:W-:Y:S02]  /*104c0*/  @!P4 IMAD.MOV R40, RZ, RZ, -R40 ;  /* 0x000000ffff28c224 */ /* 0x000fe400078e0a28 */
[----:B------:R-:W-:Y:S01]  /*104d0*/  @!P0 IMAD.MOV R36, RZ, RZ, -R36 ;  /* 0x000000ffff248224 */ /* 0x000fe200078e0a24 */
[----:B------:R-:W-:Y:S01]  /*104e0*/  IABS R4, R211 ;  /* 0x000000d300047213 */ /* 0x000fe20000000000 */
[--C-:B------:R-:W-:Y:S01]  /*104f0*/  @!P5 IMAD.IADD R34, R34, 0x1, -R2.reuse ;  /* 0x000000012222d824 */ /* 0x100fe200078e0a02 */
[----:B------:R-:W-:Y:S01]  /*10500*/  ISETP.GT.U32.AND P5, PT, R2, R31, PT ;  /* 0x0000001f0200720c */ /* 0x000fe20003fa4070 */
[----:B------:R-:W-:Y:S01]  /*10510*/  STL [R1+0x1b8], R41 ;  /* 0x0001b82901007387 */ /* 0x000fe20000100800 */
[----:B------:R-:W-:Y:S01]  /*10520*/  @!P6 IMAD.IADD R30, R30, 0x1, -R2 ;  /* 0x000000011e1ee824 */ /* 0x000fe200078e0a02 */
[----:B------:R-:W-:-:S02]  /*10530*/  ISETP.GE.AND P1, PT, R205, RZ, PT ;  /* 0x000000ffcd00720c */ /* 0x000fc40003f26270 */
[----:B------:R-:W-:Y:S01]  /*10540*/  STL [R1+0x1b4], R40 ;  /* 0x0001b42801007387 */ /* 0x000fe20000100800 */
[----:B------:R-:W-:Y:S01]  /*10550*/  ISETP.GE.AND P4, PT, R206, RZ, PT ;  /* 0x000000ffce00720c */ /* 0x000fe20003f86270 */
[----:B------:R-:W-:Y:S02]  /*10560*/  IMAD.HI.U32 R37, R3, R4, RZ ;  /* 0x0000000403257227 */ /* 0x000fe400078e00ff */
[----:B------:R0:W-:Y:S01]  /*10570*/  STL [R1+0x1b0], R36 ;  /* 0x0001b02401007387 */ /* 0x0001e20000100800 */
[----:B------:R-:W-:Y:S01]  /*10580*/  ISETP.GT.U32.AND P6, PT, R2, R30, PT ;  /* 0x0000001e0200720c */ /* 0x000fe20003fc4070 */
[----:B------:R-:W-:Y:S02]  /*10590*/  @!P2 IMAD.IADD R29, R29, 0x1, -R2 ;  /* 0x000000011d1da824 */ /* 0x000fe400078e0a02 */
[----:B------:R-:W-:Y:S01]  /*105a0*/  IMAD.MOV R37, RZ, RZ, -R37 ;  /* 0x000000ffff257224 */ /* 0x000fe200078e0a25 */
[----:B0-----:R-:W-:Y:S01]  /*105b0*/  IABS R36, R212 ;  /* 0x000000d400247213 */ /* 0x001fe20000000000 */
[----:B------:R-:W-:-:S04]  /*105c0*/  IMAD.MOV.U32 R39, RZ, RZ, R29 ;  /* 0x000000ffff277224 */ /* 0x000fc800078e001d */
[----:B------:R-:W-:Y:S01]  /*105d0*/  IMAD.HI.U32 R38, R3, R36, RZ ;  /* 0x0000002403267227 */ /* 0x000fe200078e00ff */
[----:B------:R-:W-:-:S03]  /*105e0*/  ISETP.GE.AND P3, PT, R207, RZ, PT ;  /* 0x000000ffcf00720c */ /* 0x000fc60003f66270 */
[----:B------:R-:W-:Y:S02]  /*105f0*/  @!P5 IMAD.IADD R31, R31, 0x1, -R2 ;  /* 0x000000011f1fd824 */ /* 0x000fe400078e0a02 */
[C---:B------:R-:W-:Y:S02]  /*10600*/  IMAD R4, R2.reuse, R37, R4 ;  /* 0x0000002502047224 */ /* 0x040fe400078e0204 */
[----:B------:R-:W-:Y:S02]  /*10610*/  IMAD.MOV R29, RZ, RZ, -R38 ;  /* 0x000000ffff1d7224 */ /* 0x000fe400078e0a26 */
[----:B------:R-:W-:Y:S01]  /*10620*/  @!P1 IMAD.MOV R39, RZ, RZ, -R39 ;  /* 0x000000ffff279224 */ /* 0x000fe200078e0a27 */
[C---:B------:R-:W-:Y:S01]  /*10630*/  ISETP.GT.U32.AND P1, PT, R2.reuse, R31, PT ;  /* 0x0000001f0200720c */ /* 0x040fe20003f24070 */
[----:B------:R-:W-:Y:S01]  /*10640*/  @!P4 IMAD.MOV R34, RZ, RZ, -R34 ;  /* 0x000000ffff22c224 */ /* 0x000fe200078e0a22 */
[C---:B------:R-:W-:Y:S01]  /*10650*/  ISETP.GT.U32.AND P4, PT, R2.reuse, R4, PT ;  /* 0x000000040200720c */ /* 0x040fe20003f84070 */
[C---:B------:R-:W-:Y:S01]  /*10660*/  IMAD R29, R2.reuse, R29, R36 ;  /* 0x0000001d021d7224 */ /* 0x040fe200078e0224 */
[----:B------:R-:W-:Y:S01]  /*10670*/  ISETP.GT.U32.AND P0, PT, R2, R33, PT ;  /* 0x000000210200720c */ /* 0x000fe20003f04070 */
[----:B------:R-:W-:-:S03]  /*10680*/  @!P6 IMAD.IADD R30, R30, 0x1, -R2 ;  /* 0x000000011e1ee824 */ /* 0x000fc600078e0a02 */
[----:B------:R-:W-:Y:S02]  /*10690*/  ISETP.GT.U32.AND P6, PT, R2, R29, PT ;  /* 0x0000001d0200720c */ /* 0x000fe40003fc4070 */
[----:B------:R-:W-:Y:S01]  /*106a0*/  ISETP.GE.AND P2, PT, R208, RZ, PT ;  /* 0x000000ffd000720c */ /* 0x000fe20003f46270 */
[----:B------:R-:W-:Y:S01]  /*106b0*/  @!P3 IMAD.MOV R35, RZ, RZ, -R35 ;  /* 0x000000ffff23b224 */ /* 0x000fe200078e0a23 */
[----:B------:R-:W-:Y:S01]  /*106c0*/  IABS R32, R213 ;  /* 0x000000d500207213 */ /* 0x000fe20000000000 */
[--C-:B------:R-:W-:Y:S01]  /*106d0*/  @!P1 IMAD.IADD R31, R31, 0x1, -R2.reuse ;  /* 0x000000011f1f9824 */ /* 0x100fe200078e0a02 */
[----:B------:R-:W-:Y:S01]  /*106e0*/  STL [R1+0x1ac], R39 ;  /* 0x0001ac2701007387 */ /* 0x000fe20000100800 */
[----:B------:R-:W-:-:S03]  /*106f0*/  @!P4 IMAD.IADD R4, R4, 0x1, -R2 ;  /* 0x000000010404c824 */ /* 0x000fc600078e0a02 */
[----:B------:R-:W-:Y:S01]  /*10700*/  STL [R1+0x1a8], R34 ;  /* 0x0001a82201007387 */ /* 0x000fe20000100800 */
[--C-:B------:R-:W-:Y:S01]  /*10710*/  @!P0 IMAD.IADD R33, R33, 0x1, -R2.reuse ;  /* 0x0000000121218824 */ /* 0x100fe200078e0a02 */
[----:B------:R-:W-:Y:S01]  /*10720*/  ISETP.GT.U32.AND P4, PT, R2, R4, PT ;  /* 0x000000040200720c */ /* 0x000fe20003f84070 */
[----:B------:R-:W-:Y:S01]  /*10730*/  @!P6 IMAD.IADD R29, R29, 0x1, -R2 ;  /* 0x000000011d1de824 */ /* 0x000fe200078e0a02 */
[----:B------:R0:W-:Y:S01]  /*10740*/  STL [R1+0x198], R35 ;  /* 0x0001982301007387 */ /* 0x0001e20000100800 */
[----:B------:R-:W-:-:S03]  /*10750*/  IMAD.HI.U32 R37, R3, R32, RZ ;  /* 0x0000002003257227 */ /* 0x000fc600078e00ff */
[----:B------:R-:W-:Y:S01]  /*10760*/  ISETP.GT.U32.AND P6, PT, R2, R29, PT ;  /* 0x0000001d0200720c */ /* 0x000fe20003fc4070 */
[----:B------:R-:W-:Y:S02]  /*10770*/  @!P2 IMAD.MOV R33, RZ, RZ, -R33 ;  /* 0x000000ffff21a224 */ /* 0x000fe400078e0a21 */
[----:B0-----:R-:W-:Y:S01]  /*10780*/  IMAD.MOV.U32 R35, RZ, RZ, R31 ;  /* 0x000000ffff237224 */ /* 0x001fe200078e001f */
[----:B------:R-:W-:Y:S01]  /*10790*/  IABS R31, R214 ;  /* 0x000000d6001f7213 */ /* 0x000fe20000000000 */
[----:B------:R-:W-:Y:S02]  /*107a0*/  IMAD.MOV.U32 R34, RZ, RZ, R30 ;  /* 0x000000ffff227224 */ /* 0x000fe400078e001e */
[----:B------:R-:W-:Y:S02]  /*107b0*/  IMAD.MOV R37, RZ, RZ, -R37 ;  /* 0x000000ffff257224 */ /* 0x000fe400078e0a25 */
[----:B------:R-:W-:Y:S01]  /*107c0*/  IMAD.HI.U32 R30, R3, R31, RZ ;  /* 0x0000001f031e7227 */ /* 0x000fe200078e00ff */
[----:B------:R0:W-:Y:S01]  /*107d0*/  STL [R1+0x194], R33 ;  /* 0x0001942101007387 */ /* 0x0001e20000100800 */
[----:B------:R-:W-:-:S02]  /*107e0*/  ISETP.GE.AND P0, PT, R209, RZ, PT ;  /* 0x000000ffd100720c */ /* 0x000fc40003f06270 */
[----:B------:R-:W-:Y:S02]  /*107f0*/  IMAD.MOV R30, RZ, RZ, -R30 ;  /* 0x000000ffff1e7224 */ /* 0x000fe400078e0a1e */
[----:B------:R-:W-:Y:S02]  /*10800*/  @!P4 IMAD.IADD R4, R4, 0x1, -R2 ;  /* 0x000000010404c824 */ /* 0x000fe400078e0a02 */
[C---:B0-----:R-:W-:Y:S02]  /*10810*/  IMAD R33, R2.reuse, R37, R32 ;  /* 0x0000002502217224 */ /* 0x041fe400078e0220 */
[----:B------:R-:W-:-:S03]  /*10820*/  IMAD R31, R2, R30, R31 ;  /* 0x0000001e021f7224 */ /* 0x000fc600078e021f */
[C---:B------:R-:W-:Y:S01]  /*10830*/  ISETP.GT.U32.AND P4, PT, R2.reuse, R33, PT ;  /* 0x000000210200720c */ /* 0x040fe20003f84070 */
[--C-:B------:R-:W-:Y:S01]  /*10840*/  @!P6 IMAD.IADD R29, R29, 0x1, -R2.reuse ;  /* 0x000000011d1de824 */ /* 0x100fe200078e0a02 */
[----:B------:R-:W-:Y:S02]  /*10850*/  ISETP.GT.U32.AND P6, PT, R2, R31, PT ;  /* 0x0000001f0200720c */ /* 0x000fe40003fc4070 */
[----:B------:R-:W-:Y:S01]  /*10860*/  ISETP.GE.AND P5, PT, R210, RZ, PT ;  /* 0x000000ffd200720c */ /* 0x000fe20003fa6270 */
[----:B------:R-:W-:Y:S01]  /*10870*/  @!P0 IMAD.MOV R35, RZ, RZ, -R35 ;  /* 0x000000ffff238224 */ /* 0x000fe200078e0a23 */
[----:B------:R-:W-:Y:S02]  /*10880*/  ISETP.GE.AND P3, PT, R211, RZ, PT ;  /* 0x000000ffd300720c */ /* 0x000fe40003f66270 */
[----:B------:R-:W-:Y:S02]  /*10890*/  IABS R36, R215 ;  /* 0x000000d700247213 */ /* 0x000fe40000000000 */
[----:B------:R-:W-:Y:S01]  /*108a0*/  ISETP.GE.AND P2, PT, R212, RZ, PT ;  /* 0x000000ffd400720c */ /* 0x000fe20003f46270 */
[----:B------:R0:W-:Y:S01]  /*108b0*/  STL [R1+0x190], R35 ;  /* 0x0001902301007387 */ /* 0x0001e20000100800 */
[----:B------:R-:W-:Y:S01]  /*108c0*/  IABS R37, R216 ;  /* 0x000000d800257213 */ /* 0x000fe20000000000 */
[----:B------:R-:W-:-:S02]  /*108d0*/  @!P4 IMAD.IADD R33, R33, 0x1, -R2 ;  /* 0x000000012121c824 */ /* 0x000fc400078e0a02 */
[----:B------:R-:W-:Y:S01]  /*108e0*/  IMAD.HI.U32 R39, R3, R36, RZ ;  /* 0x0000002403277227 */ /* 0x000fe200078e00ff */
[----:B0-----:R-:W-:-:S03]  /*108f0*/  IABS R35, R217 ;  /* 0x000000d900237213 */ /* 0x001fc60000000000 */
[----:B------:R-:W-:Y:S01]  /*10900*/  @!P6 IMAD.IADD R31, R31, 0x1, -R2 ;  /* 0x000000011f1fe824 */ /* 0x000fe200078e0a02 */
[----:B------:R-:W-:Y:S01]  /*10910*/  ISETP.GT.U32.AND P6, PT, R2, R33, PT ;  /* 0x000000210200720c */ /* 0x000fe20003fc4070 */
[----:B------:R-:W-:Y:S02]  /*10920*/  @!P5 IMAD.MOV R34, RZ, RZ, -R34 ;  /* 0x000000ffff22d224 */ /* 0x000fe400078e0a22 */
[----:B------:R-:W-:-:S04]  /*10930*/  IMAD.HI.U32 R38, R3, R37, RZ ;  /* 0x0000002503267227 */ /* 0x000fc800078e00ff */
[----:B------:R-:W-:-:S04]  /*10940*/  IMAD.HI.U32 R32, R3, R35, RZ ;  /* 0x0000002303207227 */ /* 0x000fc800078e00ff */
[----:B------:R-:W-:Y:S02]  /*10950*/  IMAD.MOV R39, RZ, RZ, -R39 ;  /* 0x000000ffff277224 */ /* 0x000fe400078e0a27 */
[----:B------:R-:W-:Y:S01]  /*10960*/  IMAD.MOV.U32 R40, RZ, RZ, R4 ;  /* 0x000000ffff287224 */ /* 0x000fe200078e0004 */
[----:B------:R0:W-:Y:S01]  /*10970*/  STL [R1+0x180], R34 ;  /* 0x0001802201007387 */ /* 0x0001e20000100800 */
[----:B------:R-:W-:Y:S02]  /*10980*/  IMAD.MOV R38, RZ, RZ, -R38 ;  /* 0x000000ffff267224 */ /* 0x000fe400078e0a26 */
[----:B------:R-:W-:Y:S02]  /*10990*/  IMAD.MOV R32, RZ, RZ, -R32 ;  /* 0x000000ffff207224 */ /* 0x000fe400078e0a20 */
[C---:B------:R-:W-:Y:S02]  /*109a0*/  IMAD R36, R2.reuse, R39, R36 ;  /* 0x0000002702247224 */ /* 0x040fe400078e0224 */
[----:B------:R-:W-:Y:S01]  /*109b0*/  @!P3 IMAD.MOV R40, RZ, RZ, -R40 ;  /* 0x000000ffff28b224 */ /* 0x000fe200078e0a28 */
[----:B------:R-:W-:-:S02]  /*109c0*/  ISETP.GT.U32.AND P3, PT, R2, R31, PT ;  /* 0x0000001f0200720c */ /* 0x000fc40003f64070 */
[----:B0-----:R-:W-:Y:S01]  /*109d0*/  IABS R34, R218 ;  /* 0x000000da00227213 */ /* 0x001fe20000000000 */
[C---:B------:R-:W-:Y:S01]  /*109e0*/  IMAD R37, R2.reuse, R38, R37 ;  /* 0x0000002602257224 */ /* 0x040fe200078e0225 */
[----:B------:R-:W-:Y:S01]  /*109f0*/  IABS R38, R221 ;  /* 0x000000dd00267213 */ /* 0x000fe20000000000 */
[----:B------:R-:W-:Y:S01]  /*10a00*/  @!P2 IMAD.MOV R29, RZ, RZ, -R29 ;  /* 0x000000ffff1da224 */ /* 0x000fe200078e0a1d */
[C---:B------:R-:W-:Y:S01]  /*10a10*/  ISETP.GT.U32.AND P2, PT, R2.reuse, R36, PT ;  /* 0x000000240200720c */ /* 0x040fe20003f44070 */
[C---:B------:R-:W-:Y:S01]  /*10a20*/  IMAD R35, R2.reuse, R32, R35 ;  /* 0x0000002002237224 */ /* 0x040fe200078e0223 */
[----:B------:R-:W-:Y:S01]  /*10a30*/  IABS R32, R219 ;  /* 0x000000db00207213 */ /* 0x000fe20000000000 */
[----:B------:R-:W-:Y:S01]  /*10a40*/  IMAD.HI.U32 R30, R3, R34, RZ ;  /* 0x00000022031e7227 */ /* 0x000fe200078e00ff */
[----:B------:R-:W-:Y:S03]  /*10a50*/  STL [R1+0x17c], R40 ;  /* 0x00017c2801007387 */ /* 0x000fe60000100800 */
[----:B------:R-:W-:Y:S01]  /*10a60*/  @!P6 IMAD.IADD R33, R33, 0x1, -R2 ;  /* 0x000000012121e824 */ /* 0x000fe200078e0a02 */
[----:B------:R0:W-:Y:S01]  /*10a70*/  STL [R1+0x178], R29 ;  /* 0x0001781d01007387 */ /* 0x0001e20000100800 */
[----:B------:R-:W-:Y:S01]  /*10a80*/  ISETP.GT.U32.AND P6, PT, R2, R37, PT ;  /* 0x000000250200720c */ /* 0x000fe20003fc4070 */
[----:B------:R-:W-:-:S02]  /*10a90*/  IMAD.MOV R30, RZ, RZ, -R30 ;  /* 0x000000ffff1e7224 */ /* 0x000fc400078e0a1e */
[----:B------:R-:W-:Y:S02]  /*10aa0*/  @!P3 IMAD.IADD R31, R31, 0x1, -R2 ;  /* 0x000000011f1fb824 */ /* 0x000fe400078e0a02 */
[----:B0-----:R-:W-:Y:S02]  /*10ab0*/  IMAD.MOV.U32 R29, RZ, RZ, R38 ;  /* 0x000000ffff1d7224 */ /* 0x001fe400078e0026 */
[----:B------:R-:W-:Y:S01]  /*10ac0*/  IMAD.HI.U32 R38, R3, R32, RZ ;  /* 0x0000002003267227 */ /* 0x000fe200078e00ff */
[----:B------:R-:W-:-:S03]  /*10ad0*/  ISETP.GT.U32.AND P3, PT, R2, R35, PT ;  /* 0x000000230200720c */ /* 0x000fc60003f64070 */
[----:B------:R-:W-:Y:S02]  /*10ae0*/  IMAD R34, R2, R30, R34 ;  /* 0x0000001e02227224 */ /* 0x000fe400078e0222 */
[----:B------:R-:W-:Y:S02]  /*10af0*/  IMAD.MOV R38, RZ, RZ, -R38 ;  /* 0x000000ffff267224 */ /* 0x000fe400078e0a26 */
[----:B------:R-:W-:Y:S01]  /*10b00*/  @!P2 IMAD.IADD R36, R36, 0x1, -R2 ;  /* 0x000000012424a824 */ /* 0x000fe200078e0a02 */
[C---:B------:R-:W-:Y:S01]  /*10b10*/  ISETP.GT.U32.AND P2, PT, R2.reuse, R34, PT ;  /* 0x000000220200720c */ /* 0x040fe20003f44070 */
[C---:B------:R-:W-:Y:S02]  /*10b20*/  IMAD R32, R2.reuse, R38, R32 ;  /* 0x0000002602207224 */ /* 0x040fe400078e0220 */
[--C-:B------:R-:W-:Y:S01]  /*10b30*/  @!P6 IMAD.IADD R37, R37, 0x1, -R2.reuse ;  /* 0x000000012525e824 */ /* 0x100fe200078e0a02 */
[----:B------:R-:W-:Y:S02]  /*10b40*/  IABS R30, R220 ;  /* 0x000000dc001e7213 */ /* 0x000fe40000000000 */
[C---:B------:R-:W-:Y:S01]  /*10b50*/  ISETP.GT.U32.AND P6, PT, R2.reuse, R32, PT ;  /* 0x000000200200720c */ /* 0x040fe20003fc4070 */
[----:B------:R-:W-:Y:S01]  /*10b60*/  @!P3 IMAD.IADD R35, R35, 0x1, -R2 ;  /* 0x000000012323b824 */ /* 0x000fe200078e0a02 */
[----:B------:R-:W-:Y:S01]  /*10b70*/  ISETP.GE.AND P1, PT, R213, RZ, PT ;  /* 0x000000ffd500720c */ /* 0x000fe20003f26270 */
[----:B------:R-:W-:Y:S01]  /*10b80*/  IMAD.HI.U32 R40, R3, R30, RZ ;  /* 0x0000001e03287227 */ /* 0x000fe200078e00ff */
[----:B------:R-:W-:-:S02]  /*10b90*/  ISETP.GT.U32.AND P3, PT, R2, R36, PT ;  /* 0x000000240200720c */ /* 0x000fc40003f64070 */
[----:B------:R-:W-:Y:S01]  /*10ba0*/  IABS R4, R222 ;  /* 0x000000de00047213 */ /* 0x000fe20000000000 */
[----:B------:R-:W-:Y:S01]  /*10bb0*/  @!P2 IMAD.IADD R34, R34, 0x1, -R2 ;  /* 0x000000012222a824 */ /* 0x000fe200078e0a02 */
[----:B------:R-:W-:Y:S01]  /*10bc0*/  ISETP.GE.AND P0, PT, R214, RZ, PT ;  /* 0x000000ffd600720c */ /* 0x000fe20003f06270 */
[----:B------:R-:W-:Y:S01]  /*10bd0*/  IMAD.MOV R40, RZ, RZ, -R40 ;  /* 0x000000ffff287224 */ /* 0x000fe200078e0a28 */
[----:B------:R-:W-:Y:S01]  /*10be0*/  ISETP.GT.U32.AND P2, PT, R2, R37, PT ;  /* 0x000000250200720c */ /* 0x000fe20003f44070 */
[----:B------:R-:W-:-:S04]  /*10bf0*/  IMAD.HI.U32 R38, R3, R4, RZ ;  /* 0x0000000403267227 */ /* 0x000fc800078e00ff */
[----:B------:R-:W-:Y:S01]  /*10c00*/  @!P6 IMAD.IADD R32, R32, 0x1, -R2 ;  /* 0x000000012020e824 */ /* 0x000fe200078e0a02 */
[C---:B------:R-:W-:Y:S01]  /*10c10*/  ISETP.GT.U32.AND P6, PT, R2.reuse, R34, PT ;  /* 0x000000220200720c */ /* 0x040fe20003fc4070 */
[----:B------:R-:W-:Y:S02]  /*10c20*/  IMAD R30, R2, R40, R30 ;  /* 0x00000028021e7224 */ /* 0x000fe400078e021e */
[----:B------:R-:W-:Y:S02]  /*10c30*/  IMAD.MOV.U32 R41, RZ, RZ, R33 ;  /* 0x000000ffff297224 */ /* 0x000fe400078e0021 */
[----:B------:R-:W-:-:S04]  /*10c40*/  IMAD.HI.U32 R39, R3, R29, RZ ;  /* 0x0000001d03277227 */ /* 0x000fc800078e00ff */
[----:B------:R-:W-:Y:S02]  /*10c50*/  IMAD.MOV R38, RZ, RZ, -R38 ;  /* 0x000000ffff267224 */ /* 0x000fe400078e0a26 */
[----:B------:R-:W-:Y:S01]  /*10c60*/  @!P1 IMAD.MOV R41, RZ, RZ, -R41 ;  /* 0x000000ffff299224 */ /* 0x000fe200078e0a29 */
[----:B------:R-:W-:Y:S01]  /*10c70*/  ISETP.GT.U32.AND P1, PT, R2, R35, PT ;  /* 0x000000230200720c */ /* 0x000fe20003f24070 */
[----:B------:R-:W-:Y:S01]  /*10c80*/  @!P3 IMAD.IADD R36, R36, 0x1, -R2 ;  /* 0x000000012424b824 */ /* 0x000fe200078e0a02 */
[C---:B------:R-:W-:Y:S01]  /*10c90*/  ISETP.GT.U32.AND P3, PT, R2.reuse, R30, PT ;  /* 0x0000001e0200720c */ /* 0x040fe20003f64070 */
[----:B------:R-:W-:Y:S02]  /*10ca0*/  IMAD.MOV R39, RZ, RZ, -R39 ;  /* 0x000000ffff277224 */ /* 0x000fe400078e0a27 */
[C---:B------:R-:W-:Y:S02]  /*10cb0*/  IMAD R4, R2.reuse, R38, R4 ;  /* 0x0000002602047224 */ /* 0x040fe400078e0204 */
[----:B------:R-:W-:-:S02]  /*10cc0*/  IMAD R29, R2, R39, R29 ;  /* 0x00000027021d7224 */ /* 0x000fc400078e021d */
[----:B------:R-:W-:Y:S01]  /*10cd0*/  @!P0 IMAD.MOV R31, RZ, RZ, -R31 ;  /* 0x000000ffff1f8224 */ /* 0x000fe200078e0a1f */
[----:B------:R-:W-:Y:S01]  /*10ce0*/  IABS R33, R223 ;  /* 0x000000df00217213 */ /* 0x000fe20000000000 */
[--C-:B------:R-:W-:Y:S01]  /*10cf0*/  @!P6 IMAD.IADD R34, R34, 0x1, -R2.reuse ;  /* 0x000000012222e824 */ /* 0x100fe200078e0a02 */
[C---:B------:R-:W-:Y:S01]  /*10d00*/  ISETP.GT.U32.AND P0, PT, R2.reuse, R32, PT ;  /* 0x000000200200720c */ /* 0x040fe20003f04070 */
[----:B------:R-:W-:Y:S01]  /*10d10*/  STL [R1+0x174], R41 ;  /* 0x0001742901007387 */ /* 0x000fe20000100800 */
[----:B------:R-:W-:Y:S01]  /*10d20*/  @!P2 IMAD.IADD R37, R37, 0x1, -R2 ;  /* 0x000000012525a824 */ /* 0x000fe200078e0a02 */
[C---:B------:R-:W-:Y:S02]  /*10d30*/  ISETP.GT.U32.AND P6, PT, R2.reuse, R4, PT ;  /* 0x000000040200720c */ /* 0x040fe40003fc4070 */
[----:B------:R0:W-:Y:S01]  /*10d40*/  STL [R1+0x170], R31 ;  /* 0x0001701f01007387 */ /* 0x0001e20000100800 */
[----:B------:R-:W-:Y:S01]  /*10d50*/  ISETP.GT.U32.AND P2, PT, R2, R29, PT ;  /* 0x0000001d0200720c */ /* 0x000fe20003f44070 */
[----:B------:R-:W-:Y:S01]  /*10d60*/  IMAD.HI.U32 R39, R3, R33, RZ ;  /* 0x0000002103277227 */ /* 0x000fe200078e00ff */
[----:B------:R-:W-:-:S02]  /*10d70*/  ISETP.GE.AND P4, PT, R216, RZ, PT ;  /* 0x000000ffd800720c */ /* 0x000fc40003f86270 */
[----:B------:R-:W-:Y:S01]  /*10d80*/  ISETP.GE.AND P5, PT, R215, RZ, PT ;  /* 0x000000ffd700720c */ /* 0x000fe20003fa6270 */
[--C-:B------:R-:W-:Y:S01]  /*10d90*/  @!P1 IMAD.IADD R35, R35, 0x1, -R2.reuse ;  /* 0x0000000123239824 */ /* 0x100fe200078e0a02 */
[----:B0-----:R-:W-:Y:S01]  /*10da0*/  IABS R31, R224 ;  /* 0x000000e0001f7213 */ /* 0x001fe20000000000 */
[----:B------:R-:W-:Y:S01]  /*10db0*/  @!P3 IMAD.IADD R30, R30, 0x1, -R2 ;  /* 0x000000011e1eb824 */ /* 0x000fe200078e0a02 */
[----:B------:R-:W-:Y:S01]  /*10dc0*/  ISETP.GE.AND P1, PT, R217, RZ, PT ;  /* 0x000000ffd900720c */ /* 0x000fe20003f26270 */
[----:B------:R-:W-:Y:S01]  /*10dd0*/  IMAD.MOV R39, RZ, RZ, -R39 ;  /* 0x000000ffff277224 */ /* 0x000fe200078e0a27 */
[----:B------:R-:W-:Y:S01]  /*10de0*/  ISETP.GE.AND P3, PT, R219, RZ, PT ;  /* 0x000000ffdb00720c */ /* 0x000fe20003f66270 */
[----:B------:R-:W-:-:S04]  /*10df0*/  IMAD.HI.U32 R38, R3, R31, RZ ;  /* 0x0000001f03267227 */ /* 0x000fc800078e00ff */
[----:B------:R-:W-:Y:S02]  /*10e00*/  @!P0 IMAD.IADD R32, R32, 0x1, -R2 ;  /* 0x0000000120208824 */ /* 0x000fe400078e0a02 */
[----:B------:R-:W-:Y:S02]  /*10e10*/  IMAD.MOV R40, RZ, RZ, -R38 ;  /* 0x000000ffff287224 */ /* 0x000fe400078e0a26 */
[----:B------:R-:W-:Y:S02]  /*10e20*/  IMAD R33, R2, R39, R33 ;  /* 0x0000002702217224 */ /* 0x000fe400078e0221 */
[----:B------:R-:W-:Y:S02]  /*10e30*/  IMAD.MOV.U32 R41, RZ, RZ, R37 ;  /* 0x000000ffff297224 */ /* 0x000fe400078e0025 */
[----:B------:R-:W-:Y:S01]  /*10e40*/  @!P6 IMAD.IADD R4, R4, 0x1, -R2 ;  /* 0x000000010404e824 */ /* 0x000fe200078e0a02 */
[----:B------:R-:W-:Y:S01]  /*10e50*/  ISETP.GT.U32.AND P6, PT, R2, R30, PT ;  /* 0x0000001e0200720c */ /* 0x000fe20003fc4070 */
[----:B------:R-:W-:-:S02]  /*10e60*/  IMAD.MOV.U32 R37, RZ, RZ, R35 ;  /* 0x000000ffff257224 */ /* 0x000fc400078e0023 */
[----:B------:R-:W-:Y:S02]  /*10e70*/  @!P2 IMAD.IADD R29, R29, 0x1, -R2 ;  /* 0x000000011d1da824 */ /* 0x000fe400078e0a02 */
[----:B------:R-:W-:Y:S02]  /*10e80*/  IMAD.MOV.U32 R42, RZ, RZ, R36 ;  /* 0x000000ffff2a7224 */ /* 0x000fe400078e0024 */
[----:B------:R-:W-:Y:S01]  /*10e90*/  IMAD.MOV.U32 R35, RZ, RZ, R34 ;  /* 0x000000ffff237224 */ /* 0x000fe200078e0022 */
[----:B------:R-:W-:Y:S01]  /*10ea0*/  ISETP.GE.AND P0, PT, R218, RZ, PT ;  /* 0x000000ffda00720c */ /* 0x000fe20003f06270 */
[C---:B------:R-:W-:Y:S02]  /*10eb0*/  IMAD R31, R2.reuse, R40, R31 ;  /* 0x00000028021f7224 */ /* 0x040fe400078e021f */
[----:B------:R-:W-:Y:S01]  /*10ec0*/  @!P4 IMAD.MOV R41, RZ, RZ, -R41 ;  /* 0x000000ffff29c224 */ /* 0x000fe200078e0a29 */
[C---:B------:R-:W-:Y:S01]  /*10ed0*/  ISETP.GT.U32.AND P4, PT, R2.reuse, R33, PT ;  /* 0x000000210200720c */ /* 0x040fe20003f84070 */
[----:B------:R-:W-:Y:S01]  /*10ee0*/  IMAD.MOV.U32 R34, RZ, RZ, R32 ;  /* 0x000000ffff227224 */ /* 0x000fe200078e0020 */
[----:B------:R-:W-:Y:S01]  /*10ef0*/  IABS R38, R225 ;  /* 0x000000e100267213 */ /* 0x000fe20000000000 */
[----:B------:R-:W-:Y:S01]  /*10f00*/  @!P5 IMAD.MOV R42, RZ, RZ, -R42 ;  /* 0x000000ffff2ad224 */ /* 0x000fe200078e0a2a */
[C---:B------:R-:W-:Y:S01]  /*10f10*/  ISETP.GT.U32.AND P5, PT, R2.reuse, R29, PT ;  /* 0x0000001d0200720c */ /* 0x040fe20003fa4070 */
[----:B------:R-:W-:Y:S01]  /*10f20*/  @!P1 IMAD.MOV R37, RZ, RZ, -R37 ;  /* 0x000000ffff259224 */ /* 0x000fe200078e0a25 */
[C---:B------:R-:W-:Y:S01]  /*10f30*/  ISETP.GT.U32.AND P1, PT, R2.reuse, R4, PT ;  /* 0x000000040200720c */ /* 0x040fe20003f24070 */
[----:B------:R-:W-:Y:S01]  /*10f40*/  @!P3 IMAD.MOV R34, RZ, RZ, -R34 ;  /* 0x000000ffff22b224 */ /* 0x000fe200078e0a22 */
[----:B------:R-:W-:Y:S01]  /*10f50*/  ISETP.GT.U32.AND P3, PT, R2, R31, PT ;  /* 0x0000001f0200720c */ /* 0x000fe20003f64070 */
[----:B------:R-:W-:-:S02]  /*10f60*/  IMAD.MOV.U32 R36, RZ, RZ, R38 ;  /* 0x000000ffff247224 */ /* 0x000fc400078e0026 */
[--C-:B------:R-:W-:Y:S01]  /*10f70*/  @!P6 IMAD.IADD R30, R30, 0x1, -R2.reuse ;  /* 0x000000011e1ee824 */ /* 0x100fe200078e0a02 */
[----:B------:R-:W-:Y:S01]  /*10f80*/  ISETP.GE.AND P6, PT, R222, RZ, PT ;  /* 0x000000ffde00720c */ /* 0x000fe20003fc6270 */
[----:B------:R-:W-:Y:S01]  /*10f90*/  IMAD.HI.U32 R32, R3, R36, RZ ;  /* 0x0000002403207227 */ /* 0x000fe200078e00ff */
[----:B------:R-:W-:Y:S01]  /*10fa0*/  ISETP.GE.AND P2, PT, R220, RZ, PT ;  /* 0x000000ffdc00720c */ /* 0x000fe20003f46270 */
[----:B------:R-:W-:Y:S02]  /*10fb0*/  STL [R1+0x168], R42 ;  /* 0x0001682a01007387 */ /* 0x000fe40000100800 */
[----:B------:R-:W-:Y:S02]  /*10fc0*/  @!P0 IMAD.MOV R35, RZ, RZ, -R35 ;  /* 0x000000ffff238224 */ /* 0x000fe400078e0a23 */
[--C-:B------:R-:W-:Y:S01]  /*10fd0*/  @!P4 IMAD.IADD R33, R33, 0x1, -R2.reuse ;  /* 0x000000012121c824 */ /* 0x100fe200078e0a02 */
[----:B------:R-:W-:Y:S01]  /*10fe0*/  STL [R1+0x160], R41 ;  /* 0x0001602901007387 */ /* 0x000fe20000100800 */
[----:B------:R-:W-:Y:S01]  /*10ff0*/  @!P5 IMAD.IADD R29, R29, 0x1, -R2 ;  /* 0x000000011d1dd824 */ /* 0x000fe200078e0a02 */
[----:B------:R-:W-:Y:S01]  /*11000*/  ISETP.GE.AND P0, PT, R221, RZ, PT ;  /* 0x000000ffdd00720c */ /* 0x000fe20003f06270 */
[----:B------:R-:W-:Y:S01]  /*11010*/  IMAD.MOV R32, RZ, RZ, -R32 ;  /* 0x000000ffff207224 */ /* 0x000fe200078e0a20 */
[----:B------:R0:W-:Y:S01]  /*11020*/  STL [R1+0x158], R37 ;  /* 0x0001582501007387 */ /* 0x0001e20000100800 */
[----:B------:R-:W-:-:S02]  /*11030*/  @!P1 IMAD.IADD R4, R4, 0x1, -R2 ;  /* 0x0000000104049824 */ /* 0x000fc400078e0a02 */
[----:B------:R-:W-:Y:S01]  /*11040*/  @!P3 IMAD.IADD R31, R31, 0x1, -R2 ;  /* 0x000000011f1fb824 */ /* 0x000fe200078e0a02 */
[----:B------:R1:W-:Y:S01]  /*11050*/  STL [R1+0x154], R35 ;  /* 0x0001542301007387 */ /* 0x0003e20000100800 */
[C---:B------:R-:W-:Y:S01]  /*11060*/  ISETP.GT.U32.AND P3, PT, R2.reuse, R33, PT ;  /* 0x000000210200720c */ /* 0x040fe20003f64070 */
[C---:B------:R-:W-:Y:S02]  /*11070*/  IMAD R36, R2.reuse, R32, R36 ;  /* 0x0000002002247224 */ /* 0x040fe400078e0224 */
[----:B------:R4:W-:Y:S01]  /*11080*/  STL [R1+0x150], R34 ;  /* 0x0001502201007387 */ /* 0x0009e20000100800 */
[----:B------:R-:W-:Y:S01]  /*11090*/  IMAD.MOV.U32 R32, RZ, RZ, R4 ;  /* 0x000000ffff207224 */ /* 0x000fe200078e0004 */
[----:B0-----:R-:W-:Y:S01]  /*110a0*/  IABS R37, R226 ;  /* 0x000000e200257213 */ /* 0x001fe20000000000 */
[----:B-1----:R-:W-:Y:S02]  /*110b0*/  IMAD.MOV.U32 R35, RZ, RZ, R30 ;  /* 0x000000ffff237224 */ /* 0x002fe400078e001e */
[----:B----4-:R-:W-:Y:S01]  /*110c0*/  IMAD.MOV.U32 R34, RZ, RZ, R29 ;  /* 0x000000ffff227224 */ /* 0x010fe200078e001d */
[----:B------:R-:W-:Y:S01]  /*110d0*/  IABS R29, R227 ;  /* 0x000000e3001d7213 */ /* 0x000fe20000000000 */
[----:B------:R-:W-:Y:S01]  /*110e0*/  @!P6 IMAD.MOV R32, RZ, RZ, -R32 ;  /* 0x000000ffff20e224 */ /* 0x000fe200078e0a20 */
[----:B------:R-:W-:Y:S01]  /*110f0*/  ISETP.GE.AND P5, PT, R223, RZ, PT ;  /* 0x000000ffdf00720c */ /* 0x000fe20003fa6270 */
[----:B------:R-:W-:Y:S01]  /*11100*/  @!P2 IMAD.MOV R35, RZ, RZ, -R35 ;  /* 0x000000ffff23a224 */ /* 0x000fe200078e0a23 */
[C---:B------:R-:W-:Y:S01]  /*11110*/  ISETP.GT.U32.AND P6, PT, R2.reuse, R36, PT ;  /* 0x000000240200720c */ /* 0x040fe20003fc4070 */
[----:B------:R-:W-:Y:S01]  /*11120*/  IMAD.MOV.U32 R4, RZ, RZ, R29 ;  /* 0x000000ffff047224 */ /* 0x000fe200078e001d */
[----:B------:R-:W-:Y:S01]  /*11130*/  IABS R30, R228 ;  /* 0x000000e4001e7213 */ /* 0x000fe20000000000 */
[----:B------:R-:W-:Y:S01]  /*11140*/  IMAD.HI.U32 R29, R3, R37, RZ ;  /* 0x00000025031d7227 */ /* 0x000fe200078e00ff */
[----:B------:R-:W-:Y:S01]  /*11150*/  ISETP.GT.U32.AND P2, PT, R2, R31, PT ;  /* 0x0000001f0200720c */ /* 0x000fe20003f44070 */
[----:B------:R0:W-:Y:S02]  /*11160*/  STL [R1+0x148], R35 ;  /* 0x0001482301007387 */ /* 0x0001e40000100800 */
[----:B------:R-:W-:-:S02]  /*11170*/  @!P0 IMAD.MOV R34, RZ, RZ, -R34 ;  /* 0x000000ffff228224 */ /* 0x000fc400078e0a22 */
[----:B------:R-:W-:Y:S02]  /*11180*/  @!P3 IMAD.IADD R33, R33, 0x1, -R2 ;  /* 0x000000012121b824 */ /* 0x000fe400078e0a02 */
[----:B------:R-:W-:Y:S01]  /*11190*/  IMAD.MOV R29, RZ, RZ, -R29 ;  /* 0x000000ffff1d7224 */ /* 0x000fe200078e0a1d */
[----:B------:R1:W-:Y:S01]  /*111a0*/  STL [R1+0x140], R34 ;  /* 0x0001402201007387 */ /* 0x0003e20000100800 */
[----:B0-----:R-:W-:Y:S01]  /*111b0*/  IMAD.HI.U32 R35, R3, R30, RZ ;  /* 0x0000001e03237227 */ /* 0x001fe200078e00ff */
[----:B------:R-:W-:Y:S02]  /*111c0*/  ISETP.GE.AND P1, PT, R224, RZ, PT ;  /* 0x000000ffe000720c */ /* 0x000fe40003f26270 */
[----:B------:R0:W-:Y:S01]  /*111d0*/  STL [R1+0x134], R32 ;  /* 0x0001342001007387 */ /* 0x0001e20000100800 */
[----:B------:R-:W-:Y:S02]  /*111e0*/  IMAD R37, R2, R29, R37 ;  /* 0x0000001d02257224 */ /* 0x000fe400078e0225 */
[----:B------:R-:W-:Y:S01]  /*111f0*/  IMAD.MOV.U32 R39, RZ, RZ, R33 ;  /* 0x000000ffff277224 */ /* 0x000fe200078e0021 */
[----:B-1----:R-:W-:Y:S01]  /*11200*/  IABS R34, R229 ;  /* 0x000000e500227213 */ /* 0x002fe20000000000 */
[----:B------:R-:W-:-:S02]  /*11210*/  IMAD.MOV R29, RZ, RZ, -R35 ;  /* 0x000000ffff1d7224 */ /* 0x000fc400078e0a23 */
[----:B------:R-:W-:Y:S02]  /*11220*/  @!P6 IMAD.IADD R36, R36, 0x1, -R2 ;  /* 0x000000012424e824 */ /* 0x000fe400078e0a02 */
[----:B0-----:R-:W-:-:S04]  /*11230*/  IMAD.HI.U32 R32, R3, R4, RZ ;  /* 0x0000000403207227 */ /* 0x001fc800078e00ff */
[----:B------:R-:W-:Y:S01]  /*11240*/  @!P5 IMAD.MOV R39, RZ, RZ, -R39 ;  /* 0x000000ffff27d224 */ /* 0x000fe200078e0a27 */
[C---:B------:R-:W-:Y:S01]  /*11250*/  ISETP.GT.U32.AND P5, PT, R2.reuse, R37, PT ;  /* 0x000000250200720c */ /* 0x040fe20003fa4070 */
[C---:B------:R-:W-:Y:S02]  /*11260*/  IMAD R30, R2.reuse, R29, R30 ;  /* 0x0000001d021e7224 */ /* 0x040fe400078e021e */
[----:B------:R-:W-:Y:S02]  /*11270*/  @!P2 IMAD.IADD R31, R31, 0x1, -R2 ;  /* 0x000000011f1fa824 */ /* 0x000fe400078e0a02 */
[----:B------:R-:W-:Y:S02]  /*11280*/  IMAD.MOV R32, RZ, RZ, -R32 ;  /* 0x000000ffff207224 */ /* 0x000fe400078e0a20 */
[----:B------:R-:W-:Y:S01]  /*11290*/  IMAD.HI.U32 R29, R3, R34, RZ ;  /* 0x00000022031d7227 */ /* 0x000fe200078e00ff */
[----:B------:R-:W-:-:S03]  /*112a0*/  ISETP.GT.U32.AND P6, PT, R2, R36, PT ;  /* 0x000000240200720c */ /* 0x000fc60003fc4070 */
[C---:B------:R-:W-:Y:S02]  /*112b0*/  IMAD R4, R2.reuse, R32, R4 ;  /* 0x0000002002047224 */ /* 0x040fe400078e0204 */
[----:B------:R-:W-:Y:S02]  /*112c0*/  IMAD.MOV.U32 R38, RZ, RZ, R31 ;  /* 0x000000ffff267224 */ /* 0x000fe400078e001f */
[----:B------:R-:W-:Y:S02]  /*112d0*/  IMAD.MOV R29, RZ, RZ, -R29 ;  /* 0x000000ffff1d7224 */ /* 0x000fe400078e0a1d */
[----:B------:R-:W-:Y:S01]  /*112e0*/  @!P1 IMAD.MOV R38, RZ, RZ, -R38 ;  /* 0x000000ffff269224 */ /* 0x000fe200078e0a26 */
[C---:B------:R-:W-:Y:S01]  /*112f0*/  ISETP.GT.U32.AND P1, PT, R2.reuse, R4, PT ;  /* 0x000000040200720c */ /* 0x040fe20003f24070 */
[----:B------:R-:W-:Y:S01]  /*11300*/  IMAD R34, R2, R29, R34 ;  /* 0x0000001d02227224 */ /* 0x000fe200078e0222 */
[----:B------:R-:W-:Y:S01]  /*11310*/  ISETP.GE.AND P4, PT, R225, RZ, PT ;  /* 0x000000ffe100720c */ /* 0x000fe20003f86270 */
[----:B------:R-:W-:-:S03]  /*11320*/  @!P5 IMAD.IADD R37, R37, 0x1, -R2 ;  /* 0x000000012525d824 */ /* 0x000fc600078e0a02 */
        /* <DEDUP_REMOVED lines=15> */
[----:B------:R-:W-:Y:S01]  /*11420*/  IABS R33, R230 ;  /* 0x000000e600217213 */ /* 0x000fe20000000000 */
[C---:B------:R-:W-:Y:S01]  /*11430*/  IMAD R31, R2.reuse, R35, R31 ;  /* 0x00000023021f7224 */ /* 0x040fe200078e021f */
[C---:B------:R-:W-:Y:S01]  /*11440*/  ISETP.GT.U32.AND P5, PT, R2.reuse, R34, PT ;  /* 0x000000220200720c */ /* 0x040fe20003fa4070 */
[----:B------:R-:W-:Y:S01]  /*11450*/  IMAD.HI.U32 R35, R3, R29, RZ ;  /* 0x0000001d03237227 */ /* 0x000fe200078e00ff */
[----:B------:R-:W-:-:S03]  /*11460*/  ISETP.GT.U32.AND P6, PT, R2, R30, PT ;  /* 0x0000001e0200720c */ /* 0x000fc60003fc4070 */
[----:B------:R-:W-:Y:S01]  /*11470*/  IMAD.HI.U32 R32, R3, R33, RZ ;  /* 0x0000002103207227 */ /* 0x000fe200078e00ff */
[----:B------:R-:W-:-:S03]  /*11480*/  ISETP.GT.U32.AND P1, PT, R2, R37, PT ;  /* 0x000000250200720c */ /* 0x000fc60003f24070 */
[----:B------:R-:W-:Y:S02]  /*11490*/  IMAD.MOV R35, RZ, RZ, -R35 ;  /* 0x000000ffff237224 */ /* 0x000fe400078e0a23 */
[----:B------:R-:W-:Y:S02]  /*114a0*/  IMAD.MOV R32, RZ, RZ, -R32 ;  /* 0x000000ffff207224 */ /* 0x000fe400078e0a20 */
[--C-:B------:R-:W-:Y:S01]  /*114b0*/  @!P4 IMAD.IADD R4, R4, 0x1, -R2.reuse ;  /* 0x000000010404c824 */ /* 0x100fe200078e0a02 */
[C---:B------:R-:W-:Y:S01]  /*114c0*/  ISETP.GT.U32.AND P4, PT, R2.reuse, R31, PT ;  /* 0x0000001f0200720c */ /* 0x040fe20003f84070 */
[C---:B------:R-:W-:Y:S02]  /*114d0*/  IMAD R29, R2.reuse, R35, R29 ;  /* 0x00000023021d7224 */ /* 0x040fe400078e021d */
[----:B------:R-:W-:Y:S01]  /*114e0*/  IMAD R33, R2, R32, R33 ;  /* 0x0000002002217224 */ /* 0x000fe200078e0221 */
[----:B------:R-:W-:Y:S01]  /*114f0*/  IABS R32, R233 ;  /* 0x000000e900207213 */ /* 0x000fe20000000000 */
[--C-:B------:R-:W-:Y:S01]  /*11500*/  @!P5 IMAD.IADD R34, R34, 0x1, -R2.reuse ;  /* 0x000000012222d824 */ /* 0x100fe200078e0a02 */
[----:B------:R-:W-:Y:S01]  /*11510*/  ISETP.GT.U32.AND P5, PT, R2, R29, PT ;  /* 0x0000001d0200720c */ /* 0x000fe20003fa4070 */
[----:B------:R-:W-:Y:S01]  /*11520*/  @!P6 IMAD.IADD R30, R30, 0x1, -R2 ;  /* 0x000000011e1ee824 */ /* 0x000fe200078e0a02 */
[----:B------:R-:W-:Y:S01]  /*11530*/  ISETP.GE.AND P0, PT, R226, RZ, PT ;  /* 0x000000ffe200720c */ /* 0x000fe20003f06270 */
[----:B------:R0:W-:Y:S01]  /*11540*/  STL [R1+0x120], R38 ;  /* 0x0001202601007387 */ /* 0x0001e20000100800 */
[----:B------:R-:W-:-:S02]  /*11550*/  ISETP.GE.AND P3, PT, R227, RZ, PT ;  /* 0x000000ffe300720c */ /* 0x000fc40003f66270 */
[----:B------:R-:W-:Y:S02]  /*11560*/  ISETP.GE.AND P2, PT, R228, RZ, PT ;  /* 0x000000ffe400720c */ /* 0x000fe40003f46270 */
[----:B------:R-:W-:Y:S01]  /*11570*/  ISETP.GE.AND P6, PT, R229, RZ, PT ;  /* 0x000000ffe500720c */ /* 0x000fe20003fc6270 */
[----:B------:R-:W-:Y:S02]  /*11580*/  @!P1 IMAD.IADD R37, R37, 0x1, -R2 ;  /* 0x0000000125259824 */ /* 0x000fe400078e0a02 */
[----:B0-----:R-:W-:Y:S01]  /*11590*/  IMAD.HI.U32 R38, R3, R32, RZ ;  /* 0x0000002003267227 */ /* 0x001fe200078e00ff */
[----:B------:R-:W-:Y:S02]  /*115a0*/  ISETP.GT.U32.AND P1, PT, R2, R33, PT ;  /* 0x000000210200720c */ /* 0x000fe40003f24070 */
[----:B------:R-:W-:Y:S01]  /*115b0*/  IABS R36, R234 ;  /* 0x000000ea00247213 */ /* 0x000fe20000000000 */
[----:B------:R-:W-:Y:S02]  /*115c0*/  IMAD.MOV R38, RZ, RZ, -R38 ;  /* 0x000000ffff267224 */ /* 0x000fe400078e0a26 */
[----:B------:R-:W-:-:S02]  /*115d0*/  @!P4 IMAD.IADD R31, R31, 0x1, -R2 ;  /* 0x000000011f1fc824 */ /* 0x000fc400078e0a02 */
[----:B------:R-:W-:Y:S02]  /*115e0*/  IMAD.MOV.U32 R40, RZ, RZ, R37 ;  /* 0x000000ffff287224 */ /* 0x000fe400078e0025 */
[----:B------:R-:W-:Y:S01]  /*115f0*/  IMAD.MOV.U32 R39, RZ, RZ, R4 ;  /* 0x000000ffff277224 */ /* 0x000fe200078e0004 */
[----:B------:R-:W-:Y:S01]  /*11600*/  IABS R35, R235 ;  /* 0x000000eb00237213 */ /* 0x000fe20000000000 */
[C---:B------:R-:W-:Y:S02]  /*11610*/  IMAD R32, R2.reuse, R38, R32 ;  /* 0x0000002602207224 */ /* 0x040fe400078e0220 */
[----:B------:R-:W-:Y:S01]  /*11620*/  @!P5 IMAD.IADD R29, R29, 0x1, -R2 ;  /* 0x000000011d1dd824 */ /* 0x000fe200078e0a02 */
[----:B------:R-:W-:Y:S01]  /*11630*/  ISETP.GT.U32.AND P5, PT, R2, R31, PT ;  /* 0x0000001f0200720c */ /* 0x000fe20003fa4070 */
[----:B------:R-:W-:Y:S02]  /*11640*/  IMAD.MOV.U32 R4, RZ, RZ, R34 ;  /* 0x000000ffff047224 */ /* 0x000fe400078e0022 */
[----:B------:R-:W-:-:S04]  /*11650*/  IMAD.HI.U32 R38, R3, R36, RZ ;  /* 0x0000002403267227 */ /* 0x000fc800078e00ff */
[----:B------:R-:W-:Y:S02]  /*11660*/  @!P0 IMAD.MOV R40, RZ, RZ, -R40 ;  /* 0x000000ffff288224 */ /* 0x000fe400078e0a28 */
[----:B------:R-:W-:Y:S02]  /*11670*/  @!P3 IMAD.MOV R39, RZ, RZ, -R39 ;  /* 0x000000ffff27b224 */ /* 0x000fe400078e0a27 */
[----:B------:R-:W-:Y:S02]  /*11680*/  @!P2 IMAD.MOV R30, RZ, RZ, -R30 ;  /* 0x000000ffff1ea224 */ /* 0x000fe400078e0a1e */
[----:B------:R-:W-:Y:S01]  /*11690*/  @!P6 IMAD.MOV R4, RZ, RZ, -R4 ;  /* 0x000000ffff04e224 */ /* 0x000fe200078e0a04 */
[----:B------:R-:W-:Y:S01]  /*116a0*/  ISETP.GT.U32.AND P6, PT, R2, R32, PT ;  /* 0x000000200200720c */ /* 0x000fe20003fc4070 */
[----:B------:R-:W-:Y:S01]  /*116b0*/  IMAD.HI.U32 R37, R3, R35, RZ ;  /* 0x0000002303257227 */ /* 0x000fe200078e00ff */
[----:B------:R-:W-:Y:S03]  /*116c0*/  STL [R1+0x118], R40 ;  /* 0x0001182801007387 */ /* 0x000fe60000100800 */
[----:B------:R-:W-:Y:S01]  /*116d0*/  IMAD.MOV R38, RZ, RZ, -R38 ;  /* 0x000000ffff267224 */ /* 0x000fe200078e0a26 */
[----:B------:R-:W-:Y:S01]  /*116e0*/  STL [R1+0x110], R39 ;  /* 0x0001102701007387 */ /* 0x000fe20000100800 */
[----:B------:R-:W-:-:S02]  /*116f0*/  @!P1 IMAD.IADD R33, R33, 0x1, -R2 ;  /* 0x0000000121219824 */ /* 0x000fc400078e0a02 */
[----:B------:R-:W-:Y:S01]  /*11700*/  IMAD.MOV R37, RZ, RZ, -R37 ;  /* 0x000000ffff257224 */ /* 0x000fe200078e0a25 */
[----:B------:R0:W-:Y:S01]  /*11710*/  STL [R1+0x10c], R30 ;  /* 0x00010c1e01007387 */ /* 0x0001e20000100800 */
[----:B------:R-:W-:Y:S01]  /*11720*/  @!P5 IMAD.IADD R31, R31, 0x1, -R2 ;  /* 0x000000011f1fd824 */ /* 0x000fe200078e0a02 */
[C---:B------:R-:W-:Y:S02]  /*11730*/  ISETP.GT.U32.AND P0, PT, R2.reuse, R33, PT ;  /* 0x000000210200720c */ /* 0x040fe40003f04070 */
[----:B------:R1:W-:Y:S01]  /*11740*/  STL [R1+0x100], R4 ;  /* 0x0001000401007387 */ /* 0x0003e20000100800 */
[C---:B0-----:R-:W-:Y:S02]  /*11750*/  IMAD R30, R2.reuse, R38, R36 ;  /* 0x00000026021e7224 */ /* 0x041fe400078e0224 */
[----:B-1----:R-:W-:-:S03]  /*11760*/  IMAD R4, R2, R37, R35 ;  /* 0x0000002502047224 */ /* 0x002fc600078e0223 */
[----:B------:R-:W-:Y:S01]  /*11770*/  ISETP.GT.U32.AND P5, PT, R2, R30, PT ;  /* 0x0000001e0200720c */ /* 0x000fe20003fa4070 */
[--C-:B------:R-:W-:Y:S01]  /*11780*/  @!P6 IMAD.IADD R32, R32, 0x1, -R2.reuse ;  /* 0x000000012020e824 */ /* 0x100fe200078e0a02 */
[----:B------:R-:W-:Y:S02]  /*11790*/  ISETP.GT.U32.AND P6, PT, R2, R4, PT ;  /* 0x000000040200720c */ /* 0x000fe40003fc4070 */
[----:B------:R-:W-:Y:S02]  /*117a0*/  ISETP.GE.AND P1, PT, R230, RZ, PT ;  /* 0x000000ffe600720c */ /* 0x000fe40003f26270 */
[----:B------:R-:W-:Y:S01]  /*117b0*/  ISETP.GE.AND P4, PT, R231, RZ, PT ;  /* 0x000000ffe700720c */ /* 0x000fe20003f86270 */
[----:B------:R-:W-:Y:S01]  /*117c0*/  @!P0 IMAD.IADD R33, R33, 0x1, -R2 ;  /* 0x0000000121218824 */ /* 0x000fe200078e0a02 */
[----:B------:R-:W-:-:S05]  /*117d0*/  IABS R35, R237 ;  /* 0x000000ed00237213 */ /* 0x000fca0000000000 */
[--C-:B------:R-:W-:Y:S02]  /*117e0*/  @!P5 IMAD.IADD R30, R30, 0x1, -R2.reuse ;  /* 0x000000011e1ed824 */ /* 0x100fe400078e0a02 */
[----:B------:R-:W-:Y:S02]  /*117f0*/  IMAD.MOV.U32 R40, RZ, RZ, R33 ;  /* 0x000000ffff287224 */ /* 0x000fe400078e0021 */
[----:B------:R-:W-:Y:S01]  /*11800*/  @!P6 IMAD.IADD R4, R4, 0x1, -R2 ;  /* 0x000000010404e824 */ /* 0x000fe200078e0a02 */
[----:B------:R-:W-:Y:S01]  /*11810*/  ISETP.GT.U32.AND P6, PT, R2, R30, PT ;  /* 0x0000001e0200720c */ /* 0x000fe20003fc4070 */
[----:B------:R-:W-:-:S04]  /*11820*/  IMAD.HI.U32 R36, R3, R35, RZ ;  /* 0x0000002303247227 */ /* 0x000fc800078e00ff */
[----:B------:R-:W-:Y:S02]  /*11830*/  @!P1 IMAD.MOV R40, RZ, RZ, -R40 ;  /* 0x000000ffff289224 */ /* 0x000fe400078e0a28 */
[----:B------:R-:W-:Y:S02]  /*11840*/  @!P4 IMAD.MOV R31, RZ, RZ, -R31 ;  /* 0x000000ffff1fc224 */ /* 0x000fe400078e0a1f */
[----:B------:R-:W-:Y:S01]  /*11850*/  IMAD.MOV R36, RZ, RZ, -R36 ;  /* 0x000000ffff247224 */ /* 0x000fe200078e0a24 */
[----:B------:R-:W-:Y:S01]  /*11860*/  IABS R39, R236 ;  /* 0x000000ec00277213 */ /* 0x000fe20000000000 */
[----:B------:R-:W-:Y:S01]  /*11870*/  STL [R1+0xfc], R40 ;  /* 0x0000fc2801007387 */ /* 0x000fe20000100800 */
[----:B------:R-:W-:-:S03]  /*11880*/  ISETP.GT.U32.AND P3, PT, R2, R29, PT ;  /* 0x0000001d0200720c */ /* 0x000fc60003f64070 */
[----:B------:R0:W-:Y:S01]  /*11890*/  STL [R1+0xf8], R31 ;  /* 0x0000f81f01007387 */ /* 0x0001e20000100800 */
[----:B------:R-:W-:Y:S01]  /*118a0*/  IMAD.HI.U32 R33, R3, R39, RZ ;  /* 0x0000002703217227 */ /* 0x000fe200078e00ff */
[----:B------:R-:W-:-:S03]  /*118b0*/  ISETP.GE.AND P2, PT, R232, RZ, PT ;  /* 0x000000ffe800720c */ /* 0x000fc60003f46270 */
[----:B------:R-:W-:Y:S02]  /*118c0*/  @!P6 IMAD.IADD R30, R30, 0x1, -R2 ;  /* 0x000000011e1ee824 */ /* 0x000fe400078e0a02 */
[C---:B0-----:R-:W-:Y:S01]  /*118d0*/  IMAD R31, R2.reuse, R36, R35 ;  /* 0x00000024021f7224 */ /* 0x041fe200078e0223 */
[C---:B------:R-:W-:Y:S01]  /*118e0*/  ISETP.GT.U32.AND P5, PT, R2.reuse, R32, PT ;  /* 0x000000200200720c */ /* 0x040fe20003fa4070 */
[----:B------:R-:W-:Y:S01]  /*118f0*/  IMAD.MOV R33, RZ, RZ, -R33 ;  /* 0x000000ffff217224 */ /* 0x000fe200078e0a21 */
[----:B------:R-:W-:Y:S02]  /*11900*/  IABS R34, R238 ;  /* 0x000000ee00227213 */ /* 0x000fe40000000000 */
[C---:B------:R-:W-:Y:S01]  /*11910*/  ISETP.GT.U32.AND P6, PT, R2.reuse, R31, PT ;  /* 0x0000001f0200720c */ /* 0x040fe20003fc4070 */
[C---:B------:R-:W-:Y:S01]  /*11920*/  IMAD R39, R2.reuse, R33, R39 ;  /* 0x0000002102277224 */ /* 0x040fe200078e0227 */
[----:B------:R-:W-:Y:S01]  /*11930*/  ISETP.GT.U32.AND P4, PT, R2, R4, PT ;  /* 0x000000040200720c */ /* 0x000fe20003f84070 */
[----:B------:R-:W-:Y:S01]  /*11940*/  IMAD.HI.U32 R33, R3, R34, RZ ;  /* 0x0000002203217227 */ /* 0x000fe200078e00ff */
[----:B------:R-:W-:-:S03]  /*11950*/  ISETP.GE.AND P0, PT, R233, RZ, PT ;  /* 0x000000ffe900720c */ /* 0x000fc60003f06270 */
[--C-:B------:R-:W-:Y:S02]  /*11960*/  @!P3 IMAD.IADD R29, R29, 0x1, -R2.reuse ;  /* 0x000000011d1db824 */ /* 0x100fe400078e0a02 */
[----:B------:R-:W-:Y:S02]  /*11970*/  IMAD.MOV R33, RZ, RZ, -R33 ;  /* 0x000000ffff217224 */ /* 0x000fe400078e0a21 */
[----:B------:R-:W-:Y:S01]  /*11980*/  @!P2 IMAD.MOV R29, RZ, RZ, -R29 ;  /* 0x000000ffff1da224 */ /* 0x000fe200078e0a1d */
[----:B------:R-:W-:Y:S01]  /*11990*/  ISETP.GE.AND P3, PT, R234, RZ, PT ;  /* 0x000000ffea00720c */ /* 0x000fe20003f66270 */
[--C-:B------:R-:W-:Y:S01]  /*119a0*/  @!P6 IMAD.IADD R31, R31, 0x1, -R2.reuse ;  /* 0x000000011f1fe824 */ /* 0x100fe200078e0a02 */
[----:B------:R-:W-:Y:S01]  /*119b0*/  IABS R38, R239 ;  /* 0x000000ef00267213 */ /* 0x000fe20000000000 */
[----:B------:R-:W-:Y:S02]  /*119c0*/  @!P5 IMAD.IADD R32, R32, 0x1, -R2 ;  /* 0x000000012020d824 */ /* 0x000fe400078e0a02 */
[C---:B------:R-:W-:Y:S01]  /*119d0*/  IMAD R34, R2.reuse, R33, R34 ;  /* 0x0000002102227224 */ /* 0x040fe200078e0222 */
[----:B------:R0:W-:Y:S01]  /*119e0*/  STL [R1+0xd4], R29 ;  /* 0x0000d41d01007387 */ /* 0x0001e20000100800 */
[----:B------:R-:W-:Y:S01]  /*119f0*/  IMAD.MOV.U32 R37, RZ, RZ, R32 ;  /* 0x000000ffff257224 */ /* 0x000fe200078e0020 */
[----:B------:R-:W-:Y:S01]  /*11a00*/  ISETP.GT.U32.AND P6, PT, R2, R31, PT ;  /* 0x0000001f0200720c */ /* 0x000fe20003fc4070 */
[----:B------:R-:W-:Y:S01]  /*11a10*/  @!P4 IMAD.IADD R4, R4, 0x1, -R2 ;  /* 0x000000010404c824 */ /* 0x000fe200078e0a02 */
[----:B------:R-:W-:Y:S01]  /*11a20*/  ISETP.GT.U32.AND P4, PT, R2, R34, PT ;  /* 0x000000220200720c */ /* 0x000fe20003f84070 */
[----:B------:R-:W-:-:S02]  /*11a30*/  @!P0 IMAD.MOV R37, RZ, RZ, -R37 ;  /* 0x000000ffff258224 */ /* 0x000fc400078e0a25 */
[----:B0-----:R-:W-:Y:S02]  /*11a40*/  IMAD.MOV.U32 R29, RZ, RZ, R30 ;  /* 0x000000ffff1d7224 */ /* 0x001fe400078e001e */
[----:B------:R-:W-:-:S04]  /*11a50*/  IMAD.HI.U32 R30, R3, R38, RZ ;  /* 0x00000026031e7227 */ /* 0x000fc800078e00ff */
[----:B------:R-:W-:Y:S01]  /*11a60*/  IMAD.MOV R30, RZ, RZ, -R30 ;  /* 0x000000ffff1e7224 */ /* 0x000fe200078e0a1e */
[----:B------:R0:W-:Y:S01]  /*11a70*/  STL [R1+0xcc], R37 ;  /* 0x0000cc2501007387 */ /* 0x0001e20000100800 */
[----:B------:R-:W-:Y:S01]  /*11a80*/  @!P3 IMAD.MOV R29, RZ, RZ, -R29 ;  /* 0x000000ffff1db224 */ /* 0x000fe200078e0a1d */
[----:B------:R-:W-:Y:S01]  /*11a90*/  IABS R36, R241 ;  /* 0x000000f100247213 */ /* 0x000fe20000000000 */
[----:B------:R-:W-:Y:S02]  /*11aa0*/  IMAD R38, R2, R30, R38 ;  /* 0x0000001e02267224 */ /* 0x000fe400078e0226 */
[--C-:B------:R-:W-:Y:S01]  /*11ab0*/  @!P6 IMAD.IADD R31, R31, 0x1, -R2.reuse ;  /* 0x000000011f1fe824 */ /* 0x100fe200078e0a02 */
[----:B------:R1:W-:Y:S01]  /*11ac0*/  STL [R1+0xc0], R29 ;  /* 0x0000c01d01007387 */ /* 0x0003e20000100800 */
[----:B0-----:R-:W-:Y:S01]  /*11ad0*/  IABS R37, R240 ;  /* 0x000000f000257213 */ /* 0x001fe20000000000 */
[----:B------:R-:W-:Y:S01]  /*11ae0*/  @!P4 IMAD.IADD R34, R34, 0x1, -R2 ;  /* 0x000000012222c824 */ /* 0x000fe200078e0a02 */
[----:B------:R-:W-:Y:S01]  /*11af0*/  ISETP.GT.U32.AND P6, PT, R2, R38, PT ;  /* 0x000000260200720c */ /* 0x000fe20003fc4070 */
[----:B------:R-:W-:-:S04]  /*11b00*/  IMAD.HI.U32 R30, R3, R36, RZ ;  /* 0x00000024031e7227 */ /* 0x000fc800078e00ff */
[----:B-1----:R-:W-:Y:S01]  /*11b10*/  IMAD.HI.U32 R29, R3, R37, RZ ;  /* 0x00000025031d7227 */ /* 0x002fe200078e00ff */
[----:B------:R-:W-:-:S03]  /*11b20*/  ISETP.GT.U32.AND P4, PT, R2, R34, PT ;  /* 0x000000220200720c */ /* 0x000fc60003f84070 */
[----:B------:R-:W-:Y:S02]  /*11b30*/  IMAD.MOV R32, RZ, RZ, -R29 ;  /* 0x000000ffff207224 */ /* 0x000fe400078e0a1d */
[----:B------:R-:W-:Y:S01]  /*11b40*/  IMAD.MOV R30, RZ, RZ, -R30 ;  /* 0x000000ffff1e7224 */ /* 0x000fe200078e0a1e */
[C---:B------:R-:W-:Y:S01]  /*11b50*/  ISETP.GT.U32.AND P5, PT, R2.reuse, R39, PT ;  /* 0x000000270200720c */ /* 0x040fe20003fa4070 */
[C---:B------:R-:W-:Y:S01]  /*11b60*/  IMAD R37, R2.reuse, R32, R37 ;  /* 0x0000002002257224 */ /* 0x040fe200078e0225 */
[----:B------:R-:W-:Y:S01]  /*11b70*/  IABS R32, R243 ;  /* 0x000000f300207213 */ /* 0x000fe20000000000 */
[----:B------:R-:W-:Y:S02]  /*11b80*/  IMAD R36, R2, R30, R36 ;  /* 0x0000001e02247224 */ /* 0x000fe400078e0224 */
[----:B------:R-:W-:Y:S01]  /*11b90*/  @!P6 IMAD.IADD R38, R38, 0x1, -R2 ;  /* 0x000000012626e824 */ /* 0x000fe200078e0a02 */
[----:B------:R-:W-:Y:S01]  /*11ba0*/  IABS R35, R242 ;  /* 0x000000f200237213 */ /* 0x000fe20000000000 */
[----:B------:R-:W-:Y:S01]  /*11bb0*/  IMAD.HI.U32 R40, R3, R32, RZ ;  /* 0x0000002003287227 */ /* 0x000fe200078e00ff */
[----:B------:R-:W-:-:S03]  /*11bc0*/  ISETP.GT.U32.AND P6, PT, R2, R36, PT ;  /* 0x000000240200720c */ /* 0x000fc60003fc4070 */
[----:B------:R-:W-:Y:S01]  /*11bd0*/  @!P4 IMAD.IADD R34, R34, 0x1, -R2 ;  /* 0x000000012222c824 */ /* 0x000fe200078e0a02 */
[----:B------:R-:W-:Y:S01]  /*11be0*/  ISETP.GT.U32.AND P4, PT, R2, R37, PT ;  /* 0x000000250200720c */ /* 0x000fe20003f84070 */
[----:B------:R-:W-:Y:S02]  /*11bf0*/  IMAD.MOV R40, RZ, RZ, -R40 ;  /* 0x000000ffff287224 */ /* 0x000fe400078e0a28 */
[----:B------:R-:W-:Y:S01]  /*11c00*/  @!P5 IMAD.IADD R39, R39, 0x1, -R2 ;  /* 0x000000012727d824 */ /* 0x000fe200078e0a02 */
[----:B------:R-:W-:Y:S01]  /*11c10*/  ISETP.GE.AND P1, PT, R235, RZ, PT ;  /* 0x000000ffeb00720c */ /* 0x000fe20003f26270 */
[----:B------:R-:W-:-:S04]  /*11c20*/  IMAD.HI.U32 R29, R3, R35, RZ ;  /* 0x00000023031d7227 */ /* 0x000fc800078e00ff */
[C---:B------:R-:W-:Y:S01]  /*11c30*/  IMAD R32, R2.reuse, R40, R32 ;  /* 0x0000002802207224 */ /* 0x040fe200078e0220 */
[----:B------:R-:W-:Y:S01]  /*11c40*/  ISETP.GT.U32.AND P5, PT, R2, R39, PT ;  /* 0x000000270200720c */ /* 0x000fe20003fa4070 */
[----:B------:R-:W-:Y:S02]  /*11c50*/  IMAD.MOV R29, RZ, RZ, -R29 ;  /* 0x000000ffff1d7224 */ /* 0x000fe400078e0a1d */
[--C-:B------:R-:W-:Y:S01]  /*11c60*/  @!P6 IMAD.IADD R36, R36, 0x1, -R2.reuse ;  /* 0x000000012424e824 */ /* 0x100fe200078e0a02 */
[C---:B------:R-:W-:Y:S01]  /*11c70*/  ISETP.GT.U32.AND P6, PT, R2.reuse, R32, PT ;  /* 0x000000200200720c */ /* 0x040fe20003fc4070 */
[----:B------:R-:W-:Y:S01]  /*11c80*/  IMAD R35, R2, R29, R35 ;  /* 0x0000001d02237224 */ /* 0x000fe200078e0223 */
[----:B------:R-:W-:Y:S01]  /*11c90*/  IABS R33, R244 ;  /* 0x000000f400217213 */ /* 0x000fe20000000000 */
[----:B------:R-:W-:Y:S01]  /*11ca0*/  @!P4 IMAD.IADD R37, R37, 0x1, -R2 ;  /* 0x000000012525c824 */ /* 0x000fe200078e0a02 */
[----:B------:R-:W-:Y:S01]  /*11cb0*/  ISETP.GE.AND P2, PT, R236, RZ, PT ;  /* 0x000000ffec00720c */ /* 0x000fe20003f46270 */
[----:B------:R-:W-:Y:S01]  /*11cc0*/  @!P1 IMAD.MOV R4, RZ, RZ, -R4 ;  /* 0x000000ffff049224 */ /* 0x000fe200078e0a04 */
[----:B------:R-:W-:-:S02]  /*11cd0*/  ISETP.GE.AND P0, PT, R237, RZ, PT ;  /* 0x000000ffed00720c */ /* 0x000fc40003f06270 */
[----:B------:R-:W-:Y:S01]  /*11ce0*/  ISETP.GT.U32.AND P4, PT, R2, R35, PT ;  /* 0x000000230200720c */ /* 0x000fe20003f84070 */
[----:B------:R-:W-:Y:S01]  /*11cf0*/  IMAD.HI.U32 R44, R3, R33, RZ ;  /* 0x00000021032c7227 */ /* 0x000fe200078e00ff */
[----:B------:R-:W-:Y:S02]  /*11d00*/  ISETP.GE.AND P3, PT, R238, RZ, PT ;  /* 0x000000ffee00720c */ /* 0x000fe40003f66270 */
[----:B------:R-:W-:Y:S01]  /*11d10*/  ISETP.GT.U32.AND P1, PT, R2, R38, PT ;  /* 0x000000260200720c */ /* 0x000fe20003f24070 */
[----:B------:R-:W-:Y:S01]  /*11d20*/  @!P5 IMAD.IADD R39, R39, 0x1, -R2 ;  /* 0x000000012727d824 */ /* 0x000fe200078e0a02 */
[----:B------:R-:W-:Y:S01]  /*11d30*/  IABS R40, R247 ;  /* 0x000000f700287213 */ /* 0x000fe20000000000 */
[----:B------:R-:W-:Y:S02]  /*11d40*/  IMAD.MOV R44, RZ, RZ, -R44 ;  /* 0x000000ffff2c7224 */ /* 0x000fe400078e0a2c */
[--C-:B------:R-:W-:Y:S01]  /*11d50*/  @!P6 IMAD.IADD R32, R32, 0x1, -R2.reuse ;  /* 0x000000012020e824 */ /* 0x100fe200078e0a02 */
[----:B------:R-:W-:Y:S01]  /*11d60*/  IABS R30, R245 ;  /* 0x000000f5001e7213 */ /* 0x000fe20000000000 */
[----:B------:R-:W-:Y:S01]  /*11d70*/  IMAD.MOV.U32 R67, RZ, RZ, R39 ;  /* 0x000000ffff437224 */ /* 0x000fe200078e0027 */
[----:B------:R-:W-:Y:S01]  /*11d80*/  IABS R29, R246 ;  /* 0x000000f6001d7213 */ /* 0x000fe20000000000 */
[----:B------:R0:W-:Y:S01]  /*11d90*/  STL [R1+0xb8], R4 ;  /* 0x0000b80401007387 */ /* 0x0001e20000100800 */
[C---:B------:R-:W-:Y:S01]  /*11da0*/  IMAD R33, R2.reuse, R44, R33 ;  /* 0x0000002c02217224 */ /* 0x040fe200078e0221 */
[C---:B------:R-:W-:Y:S01]  /*11db0*/  ISETP.GT.U32.AND P6, PT, R2.reuse, R32, PT ;  /* 0x000000200200720c */ /* 0x040fe20003fc4070 */
[----:B------:R-:W-:Y:S01]  /*11dc0*/  @!P2 IMAD.MOV R67, RZ, RZ, -R67 ;  /* 0x000000ffff43a224 */ /* 0x000fe200078e0a43 */
[----:B------:R-:W-:Y:S01]  /*11dd0*/  ISETP.GT.U32.AND P2, PT, R2, R37, PT ;  /* 0x000000250200720c */ /* 0x000fe20003f44070 */
[----:B------:R-:W-:-:S02]  /*11de0*/  @!P4 IMAD.IADD R35, R35, 0x1, -R2 ;  /* 0x000000012323c824 */ /* 0x000fc400078e0a02 */
[----:B------:R-:W-:-:S04]  /*11df0*/  IMAD.HI.U32 R41, R3, R40, RZ ;  /* 0x0000002803297227 */ /* 0x000fc800078e00ff */
[----:B0-----:R-:W-:Y:S02]  /*11e00*/  IMAD.MOV.U32 R4, RZ, RZ, R34 ;  /* 0x000000ffff047224 */ /* 0x001fe400078e0022 */
[----:B------:R-:W-:Y:S01]  /*11e10*/  @!P0 IMAD.MOV R31, RZ, RZ, -R31 ;  /* 0x000000ffff1f8224 */ /* 0x000fe200078e0a1f */
[----:B------:R-:W-:Y:S01]  /*11e20*/  ISETP.GT.U32.AND P0, PT, R2, R36, PT ;  /* 0x000000240200720c */ /* 0x000fe20003f04070 */
[C---:B------:R-:W-:Y:S01]  /*11e30*/  IMAD.HI.U32 R43, R3.reuse, R30, RZ ;  /* 0x0000001e032b7227 */ /* 0x040fe200078e00ff */
[----:B------:R-:W-:Y:S03]  /*11e40*/  STL [R1+0xb4], R67 ;  /* 0x0000b44301007387 */ /* 0x000fe60000100800 */
[----:B------:R-:W-:-:S04]  /*11e50*/  IMAD.HI.U32 R42, R3, R29, RZ ;  /* 0x0000001d032a7227 */ /* 0x000fc800078e00ff */
[----:B------:R-:W-:Y:S02]  /*11e60*/  @!P3 IMAD.MOV R4, RZ, RZ, -R4 ;  /* 0x000000ffff04b224 */ /* 0x000fe400078e0a04 */
[----:B------:R-:W-:Y:S01]  /*11e70*/  @!P1 IMAD.IADD R38, R38, 0x1, -R2 ;  /* 0x0000000126269824 */ /* 0x000fe200078e0a02 */
[C---:B------:R-:W-:Y:S01]  /*11e80*/  ISETP.GT.U32.AND P1, PT, R2.reuse, R33, PT ;  /* 0x000000210200720c */ /* 0x040fe20003f24070 */
[----:B------:R-:W-:Y:S01]  /*11e90*/  IMAD.MOV R41, RZ, RZ, -R41 ;  /* 0x000000ffff297224 */ /* 0x000fe200078e0a29 */
[----:B------:R-:W-:Y:S01]  /*11ea0*/  ISETP.GT.U32.AND P3, PT, R2, R35, PT ;  /* 0x000000230200720c */ /* 0x000fe20003f64070 */
[----:B------:R-:W-:Y:S01]  /*11eb0*/  IMAD.MOV R43, RZ, RZ, -R43 ;  /* 0x000000ffff2b7224 */ /* 0x000fe200078e0a2b */
[----:B------:R-:W-:Y:S01]  /*11ec0*/  STL [R1+0xb0], R31 ;  /* 0x0000b01f01007387 */ /* 0x000fe20000100800 */
[----:B------:R-:W-:-:S03]  /*11ed0*/  IMAD.MOV R42, RZ, RZ, -R42 ;  /* 0x000000ffff2a7224 */ /* 0x000fc600078e0a2a */
[----:B------:R0:W-:Y:S01]  /*11ee0*/  STL [R1+0xac], R4 ;  /* 0x0000ac0401007387 */ /* 0x0001e20000100800 */
[C---:B------:R-:W-:Y:S02]  /*11ef0*/  IMAD R30, R2.reuse, R43, R30 ;  /* 0x0000002b021e7224 */ /* 0x040fe400078e021e */
[----:B------:R-:W-:Y:S01]  /*11f00*/  IMAD R29, R2, R42, R29 ;  /* 0x0000002a021d7224 */ /* 0x000fe200078e021d */
[----:B------:R-:W-:Y:S01]  /*11f10*/  IABS R34, R248 ;  /* 0x000000f800227213 */ /* 0x000fe20000000000 */
[----:B------:R-:W-:Y:S02]  /*11f20*/  @!P6 IMAD.IADD R32, R32, 0x1, -R2 ;  /* 0x000000012020e824 */ /* 0x000fe400078e0a02 */
[C---:B0-----:R-:W-:Y:S02]  /*11f30*/  IMAD R4, R2.reuse, R41, R40 ;  /* 0x0000002902047224 */ /* 0x041fe400078e0228 */
[--C-:B------:R-:W-:Y:S01]  /*11f40*/  @!P2 IMAD.IADD R37, R37, 0x1, -R2.reuse ;  /* 0x000000012525a824 */ /* 0x100fe200078e0a02 */
[----:B------:R-:W-:Y:S01]  /*11f50*/  ISETP.GT.U32.AND P2, PT, R2, R30, PT ;  /* 0x0000001e0200720c */ /* 0x000fe20003f44070 */
[--C-:B------:R-:W-:Y:S01]  /*11f60*/  @!P0 IMAD.IADD R36, R36, 0x1, -R2.reuse ;  /* 0x0000000124248824 */ /* 0x100fe200078e0a02 */
[C---:B------:R-:W-:Y:S01]  /*11f70*/  ISETP.GT.U32.AND P6, PT, R2.reuse, R4, PT ;  /* 0x000000040200720c */ /* 0x040fe20003fc4070 */
[--C-:B------:R-:W-:Y:S01]  /*11f80*/  @!P1 IMAD.IADD R33, R33, 0x1, -R2.reuse ;  /* 0x0000000121219824 */ /* 0x100fe200078e0a02 */
[----:B------:R-:W-:Y:S01]  /*11f90*/  ISETP.GT.U32.AND P0, PT, R2, R29, PT ;  /* 0x0000001d0200720c */ /* 0x000fe20003f04070 */
[----:B------:R-:W-:Y:S01]  /*11fa0*/  @!P3 IMAD.IADD R35, R35, 0x1, -R2 ;  /* 0x000000012323b824 */ /* 0x000fe200078e0a02 */
[----:B------:R-:W-:Y:S01]  /*11fb0*/  ISETP.GE.AND P1, PT, R242, RZ, PT ;  /* 0x000000fff200720c */ /* 0x000fe20003f26270 */
[----:B------:R-:W-:Y:S01]  /*11fc0*/  IMAD.HI.U32 R40, R3, R34, RZ ;  /* 0x0000002203287227 */ /* 0x000fe200078e00ff */
[----:B------:R-:W-:-:S02]  /*11fd0*/  ISETP.GE.AND P4, PT, R240, RZ, PT ;  /* 0x000000fff000720c */ /* 0x000fc40003f86270 */
[----:B------:R-:W-:Y:S01]  /*11fe0*/  ISETP.GE.AND P3, PT, R241, RZ, PT ;  /* 0x000000fff100720c */ /* 0x000fe20003f66270 */
[----:B------:R-:W-:Y:S01]  /*11ff0*/  IMAD.MOV R40, RZ, RZ, -R40 ;  /* 0x000000ffff287224 */ /* 0x000fe200078e0a28 */
[----:B------:R-:W-:Y:S01]  /*12000*/  ISETP.GE.AND P5, PT, R239, RZ, PT ;  /* 0x000000ffef00720c */ /* 0x000fe20003fa6270 */
[----:B------:R-:W-:Y:S02]  /*12010*/  @!P2 IMAD.IADD R30, R30, 0x1, -R2 ;  /* 0x000000011e1ea824 */ /* 0x000fe400078e0a02 */
[----:B------:R-:W-:Y:S02]  /*12020*/  IMAD R34, R2, R40, R34 ;  /* 0x0000002802227224 */ /* 0x000fe400078e0222 */
[--C-:B------:R-:W-:Y:S01]  /*12030*/  @!P6 IMAD.IADD R4, R4, 0x1, -R2.reuse ;  /* 0x000000010404e824 */ /* 0x100fe200078e0a02 */
[----:B------:R-:W-:Y:S01]  /*12040*/  ISETP.GT.U32.AND P6, PT, R2, R33, PT ;  /* 0x000000210200720c */ /* 0x000fe20003fc4070 */
[----:B------:R-:W-:Y:S02]  /*12050*/  IMAD.MOV.U32 R43, RZ, RZ, R37 ;  /* 0x000000ffff2b7224 */ /* 0x000fe400078e0025 */
[----:B------:R-:W-:-:S02]  /*12060*/  @!P0 IMAD.IADD R29, R29, 0x1, -R2 ;  /* 0x000000011d1d8824 */ /* 0x000fc400078e0a02 */
[----:B------:R-:W-:Y:S01]  /*12070*/  IMAD.MOV.U32 R42, RZ, RZ, R36 ;  /* 0x000000ffff2a7224 */ /* 0x000fe200078e0024 */
[----:B------:R-:W-:Y:S01]  /*12080*/  IABS R31, R249 ;  /* 0x000000f9001f7213 */ /* 0x000fe20000000000 */
[----:B------:R-:W-:Y:S01]  /*12090*/  @!P1 IMAD.MOV R35, RZ, RZ, -R35 ;  /* 0x000000ffff239224 */ /* 0x000fe200078e0a23 */
[----:B------:R-:W-:Y:S01]  /*120a0*/  ISETP.GE.AND P2, PT, R243, RZ, PT ;  /* 0x000000fff300720c */ /* 0x000fe20003f46270 */
[----:B------:R-:W-:Y:S01]  /*120b0*/  @!P4 IMAD.MOV R43, RZ, RZ, -R43 ;  /* 0x000000ffff2bc224 */ /* 0x000fe200078e0a2b */
[C---:B------:R-:W-:Y:S01]  /*120c0*/  ISETP.GT.U32.AND P1, PT, R2.reuse, R34, PT ;  /* 0x000000220200720c */ /* 0x040fe20003f24070 */
[----:B------:R-:W-:Y:S01]  /*120d0*/  @!P3 IMAD.MOV R42, RZ, RZ, -R42 ;  /* 0x000000ffff2ab224 */ /* 0x000fe200078e0a2a */
[C---:B------:R-:W-:Y:S02]  /*120e0*/  ISETP.GT.U32.AND P4, PT, R2.reuse, R30, PT ;  /* 0x0000001e0200720c */ /* 0x040fe40003f84070 */
[----:B------:R-:W-:Y:S01]  /*120f0*/  ISETP.GT.U32.AND P3, PT, R2, R29, PT ;  /* 0x0000001d0200720c */ /* 0x000fe20003f64070 */
[----:B------:R-:W-:Y:S01]  /*12100*/  IMAD.HI.U32 R39, R3, R31, RZ ;  /* 0x0000001f03277227 */ /* 0x000fe200078e00ff */
[----:B------:R-:W-:-:S03]  /*12110*/  ISETP.GE.AND P0, PT, R244, RZ, PT ;  /* 0x000000fff400720c */ /* 0x000fc60003f06270 */
[----:B------:R-:W-:Y:S02]  /*12120*/  IMAD.MOV.U32 R44, RZ, RZ, R38 ;  /* 0x000000ffff2c7224 */ /* 0x000fe400078e0026 */
[----:B------:R-:W-:Y:S02]  /*12130*/  IMAD.MOV R39, RZ, RZ, -R39 ;  /* 0x000000ffff277224 */ /* 0x000fe400078e0a27 */
[----:B------:R-:W-:Y:S02]  /*12140*/  @!P5 IMAD.MOV R44, RZ, RZ, -R44 ;  /* 0x000000ffff2cd224 */ /* 0x000fe400078e0a2c */
[----:B------:R-:W-:Y:S01]  /*12150*/  @!P6 IMAD.IADD R33, R33, 0x1, -R2 ;  /* 0x000000012121e824 */ /* 0x000fe200078e0a02 */
[C---:B------:R-:W-:Y:S01]  /*12160*/  ISETP.GT.U32.AND P5, PT, R2.reuse, R4, PT ;  /* 0x000000040200720c */ /* 0x040fe20003fa4070 */
[----:B------:R-:W-:Y:S01]  /*12170*/  IMAD R31, R2, R39, R31 ;  /* 0x00000027021f7224 */ /* 0x000fe200078e021f */
[----:B------:R-:W-:Y:S01]  /*12180*/  IABS R39, R26 ;  /* 0x0000001a00277213 */ /* 0x000fe20000000000 */
[----:B------:R-:W-:Y:S01]  /*12190*/  @!P2 IMAD.MOV R32, RZ, RZ, -R32 ;  /* 0x000000ffff20a224 */ /* 0x000fe200078e0a20 */
[----:B------:R-:W-:Y:S01]  /*121a0*/  STL [R1+0xa0], R44 ;  /* 0x0000a02c01007387 */ /* 0x000fe20000100800 */
[--C-:B------:R-:W-:Y:S01]  /*121b0*/  @!P1 IMAD.IADD R34, R34, 0x1, -R2.reuse ;  /* 0x0000000122229824 */ /* 0x100fe200078e0a02 */
[----:B------:R-:W-:Y:S01]  /*121c0*/  ISETP.GE.AND P2, PT, R245, RZ, PT ;  /* 0x000000fff500720c */ /* 0x000fe20003f46270 */
[----:B------:R-:W-:Y:S01]  /*121d0*/  IMAD.MOV.U32 R37, RZ, RZ, R33 ;  /* 0x000000ffff257224 */ /* 0x000fe200078e0021 */
[----:B------:R-:W-:Y:S01]  /*121e0*/  STL [R1+0x9c], R43 ;  /* 0x00009c2b01007387 */ /* 0x000fe20000100800 */
[--C-:B------:R-:W-:Y:S01]  /*121f0*/  @!P4 IMAD.IADD R30, R30, 0x1, -R2.reuse ;  /* 0x000000011e1ec824 */ /* 0x100fe200078e0a02 */
[----:B------:R-:W-:Y:S01]  /*12200*/  ISETP.GE.AND P4, PT, R246, RZ, PT ;  /* 0x000000fff600720c */ /* 0x000fe20003f86270 */
[----:B------:R-:W-:Y:S01]  /*12210*/  @!P3 IMAD.IADD R29, R29, 0x1, -R2 ;  /* 0x000000011d1db824 */ /* 0x000fe200078e0a02 */
[----:B------:R-:W-:Y:S01]  /*12220*/  STL [R1+0x98], R42 ;  /* 0x0000982a01007387 */ /* 0x000fe20000100800 */
[----:B------:R-:W-:Y:S01]  /*12230*/  ISETP.GE.AND P3, PT, R247, RZ, PT ;  /* 0x000000fff700720c */ /* 0x000fe20003f66270 */
[----:B------:R-:W-:Y:S01]  /*12240*/  @!P0 IMAD.MOV R37, RZ, RZ, -R37 ;  /* 0x000000ffff258224 */ /* 0x000fe200078e0a25 */
[C---:B------:R-:W-:Y:S01]  /*12250*/  ISETP.GT.U32.AND P6, PT, R2.reuse, R31, PT ;  /* 0x0000001f0200720c */ /* 0x040fe20003fc4070 */
[----:B------:R0:W-:Y:S01]  /*12260*/  STL [R1+0x94], R35 ;  /* 0x0000942301007387 */ /* 0x0001e20000100800 */
[----:B------:R-:W-:-:S03]  /*12270*/  ISETP.GT.U32.AND P0, PT, R2, R34, PT ;  /* 0x000000220200720c */ /* 0x000fc60003f04070 */
[----:B------:R1:W-:Y:S01]  /*12280*/  STL [R1+0x90], R32 ;  /* 0x0000902001007387 */ /* 0x0003e20000100800 */
[----:B------:R-:W-:Y:S02]  /*12290*/  IMAD.MOV.U32 R36, RZ, RZ, R30 ;  /* 0x000000ffff247224 */ /* 0x000fe400078e001e */
[----:B------:R-:W-:Y:S01]  /*122a0*/  @!P5 IMAD.IADD R4, R4, 0x1, -R2 ;  /* 0x000000010404d824 */ /* 0x000fe200078e0a02 */
[----:B0-----:R-:W-:Y:S01]  /*122b0*/  IABS R35, R27 ;  /* 0x0000001b00237213 */ /* 0x001fe20000000000 */
[----:B-1----:R-:W-:-:S04]  /*122c0*/  IMAD.HI.U32 R32, R3, R39, RZ ;  /* 0x0000002703207227 */ /* 0x002fc800078e00ff */
[----:B------:R-:W-:Y:S01]  /*122d0*/  IMAD.MOV R32, RZ, RZ, -R32 ;  /* 0x000000ffff207224 */ /* 0x000fe200078e0a20 */
[----:B------:R-:W-:Y:S01]  /*122e0*/  ISETP.GE.AND P5, PT, R248, RZ, PT ;  /* 0x000000fff800720c */ /* 0x000fe20003fa6270 */
[----:B------:R-:W-:-:S04]  /*122f0*/  IMAD.HI.U32 R30, R3, R35, RZ ;  /* 0x00000023031e7227 */ /* 0x000fc800078e00ff */
[C---:B------:R-:W-:Y:S02]  /*12300*/  IMAD R32, R2.reuse, R32, R39 ;  /* 0x0000002002207224 */ /* 0x040fe400078e0227 */
[----:B------:R-:W-:Y:S02]  /*12310*/  @!P2 IMAD.MOV R36, RZ, RZ, -R36 ;  /* 0x000000ffff24a224 */ /* 0x000fe400078e0a24 */
[----:B------:R-:W-:Y:S02]  /*12320*/  @!P4 IMAD.MOV R29, RZ, RZ, -R29 ;  /* 0x000000ffff1dc224 */ /* 0x000fe400078e0a1d */
[----:B------:R-:W-:Y:S01]  /*12330*/  @!P3 IMAD.MOV R4, RZ, RZ, -R4 ;  /* 0x000000ffff04b224 */ /* 0x000fe200078e0a04 */
[----:B------:R-:W-:Y:S01]  /*12340*/  STL [R1+0x88], R37 ;  /* 0x0000882501007387 */ /* 0x000fe20000100800 */
[----:B------:R-:W-:Y:S01]  /*12350*/  @!P6 IMAD.IADD R31, R31, 0x1, -R2 ;  /* 0x000000011f1fe824 */ /* 0x000fe200078e0a02 */
[----:B------:R-:W-:Y:S01]  /*12360*/  ISETP.GT.U32.AND P6, PT, R2, R32, PT ;  /* 0x000000200200720c */ /* 0x000fe20003fc4070 */
[----:B------:R-:W-:Y:S01]  /*12370*/  IMAD.MOV R30, RZ, RZ, -R30 ;  /* 0x000000ffff1e7224 */ /* 0x000fe200078e0a1e */
[----:B------:R-:W-:Y:S01]  /*12380*/  STL [R1+0x84], R36 ;  /* 0x0000842401007387 */ /* 0x000fe20000100800 */
[----:B------:R-:W-:-:S03]  /*12390*/  @!P0 IMAD.IADD R34, R34, 0x1, -R2 ;  /* 0x0000000122228824 */ /* 0x000fc600078e0a02 */
[----:B------:R0:W-:Y:S04]  /*123a0*/  STL [R1+0x80], R29 ;  /* 0x0000801d01007387 */ /* 0x0001e80000100800 */
[----:B------:R1:W-:Y:S01]  /*123b0*/  STL [R1+0x7c], R4 ;  /* 0x00007c0401007387 */ /* 0x0003e20000100800 */
[----:B------:R-:W-:Y:S01]  /*123c0*/  ISETP.GE.AND P4, PT, R26, RZ, PT ;  /* 0x000000ff1a00720c */ /* 0x000fe20003f86270 */
[----:B0-----:R-:W-:Y:S02]  /*123d0*/  IMAD.MOV.U32 R29, RZ, RZ, R34 ;  /* 0x000000ffff1d7224 */ /* 0x001fe400078e0022 */
[C---:B-1----:R-:W-:Y:S02]  /*123e0*/  IMAD R4, R2.reuse, R30, R35 ;  /* 0x0000001e02047224 */ /* 0x042fe400078e0223 */
[----:B------:R-:W-:Y:S01]  /*123f0*/  @!P5 IMAD.MOV R29, RZ, RZ, -R29 ;  /* 0x000000ffff1dd224 */ /* 0x000fe200078e0a1d */
[----:B------:R-:W-:-:S02]  /*12400*/  ISETP.GT.U32.AND P2, PT, R2, R31, PT ;  /* 0x0000001f0200720c */ /* 0x000fc40003f44070 */
[----:B------:R-:W-:Y:S02]  /*12410*/  ISETP.GT.U32.AND P5, PT, R2, R4, PT ;  /* 0x000000040200720c */ /* 0x000fe40003fa4070 */
[----:B------:R-:W-:Y:S01]  /*12420*/  IABS R26, R28 ;  /* 0x0000001c001a7213 */ /* 0x000fe20000000000 */
[----:B------:R-:W-:Y:S01]  /*12430*/  @!P6 IMAD.IADD R32, R32, 0x1, -R2 ;  /* 0x000000012020e824 */ /* 0x000fe200078e0a02 */
[----:B------:R-:W-:-:S03]  /*12440*/  ISETP.GE.AND P1, PT, R249, RZ, PT ;  /* 0x000000fff900720c */ /* 0x000fc60003f26270 */
[----:B------:R-:W-:Y:S01]  /*12450*/  IMAD.MOV.U32 R30, RZ, RZ, R26 ;  /* 0x000000ffff1e7224 */ /* 0x000fe200078e001a */
[----:B------:R-:W-:Y:S02]  /*12460*/  ISETP.GE.AND P0, PT, R28, RZ, PT ;  /* 0x000000ff1c00720c */ /* 0x000fe40003f06270 */
[----:B------:R-:W-:Y:S01]  /*12470*/  ISETP.GT.U32.AND P6, PT, R2, R32, PT ;  /* 0x000000200200720c */ /* 0x000fe20003fc4070 */
[----:B------:R-:W-:Y:S01]  /*12480*/  IMAD.HI.U32 R28, R3, R30, RZ ;  /* 0x0000001e031c7227 */ /* 0x000fe200078e00ff */
[----:B------:R-:W-:Y:S02]  /*12490*/  ISETP.GE.AND P3, PT, R27, RZ, PT ;  /* 0x000000ff1b00720c */ /* 0x000fe40003f66270 */
[----:B------:R-:W-:Y:S01]  /*124a0*/  IABS R27, R25 ;  /* 0x00000019001b7213 */ /* 0x000fe20000000000 */
[--C-:B------:R-:W-:Y:S02]  /*124b0*/  @!P5 IMAD.IADD R4, R4, 0x1, -R2.reuse ;  /* 0x000000010404d824 */ /* 0x100fe400078e0a02 */
[----:B------:R-:W-:-:S02]  /*124c0*/  @!P2 IMAD.IADD R31, R31, 0x1, -R2 ;  /* 0x000000011f1fa824 */ /* 0x000fc400078e0a02 */
[----:B------:R-:W-:Y:S01]  /*124d0*/  IMAD.MOV R28, RZ, RZ, -R28 ;  /* 0x000000ffff1c7224 */ /* 0x000fe200078e0a1c */
[----:B------:R0:W-:Y:S01]  /*124e0*/  STL [R1+0x78], R29 ;  /* 0x0000781d01007387 */ /* 0x0001e20000100800 */
[----:B------:R-:W-:Y:S02]  /*124f0*/  ISETP.GE.AND P2, PT, R25, RZ, PT ;  /* 0x000000ff1900720c */ /* 0x000fe40003f46270 */
[C---:B------:R-:W-:Y:S01]  /*12500*/  IMAD R30, R2.reuse, R28, R30 ;  /* 0x0000001c021e7224 */ /* 0x040fe200078e021e */
[----:B------:R-:W-:Y:S01]  /*12510*/  ISETP.GT.U32.AND P5, PT, R2, R4, PT ;  /* 0x000000040200720c */ /* 0x000fe20003fa4070 */
[----:B------:R-:W-:Y:S01]  /*12520*/  IMAD.HI.U32 R28, R3, R27, RZ ;  /* 0x0000001b031c7227 */ /* 0x000fe200078e00ff */
[----:B------:R-:W-:-:S03]  /*12530*/  IABS R25, R23 ;  /* 0x0000001700197213 */ /* 0x000fc60000000000 */
[----:B0-----:R-:W-:Y:S01]  /*12540*/  IMAD.MOV.U32 R29, RZ, RZ, R31 ;  /* 0x000000ffff1d7224 */ /* 0x001fe200078e001f */
[----:B------:R-:W-:Y:S01]  /*12550*/  IABS R26, R24 ;  /* 0x00000018001a7213 */ /* 0x000fe20000000000 */
[----:B------:R-:W-:Y:S01]  /*12560*/  @!P6 IMAD.IADD R32, R32, 0x1, -R2 ;  /* 0x000000012020e824 */ /* 0x000fe200078e0a02 */
[----:B------:R-:W-:Y:S01]  /*12570*/  ISETP.GT.U32.AND P6, PT, R2, R30, PT ;  /* 0x0000001e0200720c */ /* 0x000fe20003fc4070 */
[----:B------:R-:W-:Y:S01]  /*12580*/  @!P1 IMAD.MOV R29, RZ, RZ, -R29 ;  /* 0x000000ffff1d9224 */ /* 0x000fe200078e0a1d */
[----:B------:R-:W-:Y:S01]  /*12590*/  ISETP.GE.AND P1, PT, R24, RZ, PT ;  /* 0x000000ff1800720c */ /* 0x000fe20003f26270 */
[----:B------:R-:W-:Y:S02]  /*125a0*/  IMAD.MOV R28, RZ, RZ, -R28 ;  /* 0x000000ffff1c7224 */ /* 0x000fe400078e0a1c */
[----:B------:R-:W-:Y:S02]  /*125b0*/  IMAD.MOV.U32 R24, RZ, RZ, R25 ;  /* 0x000000ffff187224 */ /* 0x000fe400078e0019 */
[----:B------:R-:W-:Y:S01]  /*125c0*/  IMAD.HI.U32 R33, R3, R26, RZ ;  /* 0x0000001a03217227 */ /* 0x000fe200078e00ff */
[----:B------:R-:W-:-:S03]  /*125d0*/  IABS R25, R20 ;  /* 0x0000001400197213 */ /* 0x000fc60000000000 */
[----:B------:R-:W-:Y:S02]  /*125e0*/  IMAD R27, R2, R28, R27 ;  /* 0x0000001c021b7224 */ /* 0x000fe400078e021b */
[----:B------:R-:W-:Y:S01]  /*125f0*/  IMAD.HI.U32 R31, R3, R24, RZ ;  /* 0x00000018031f7227 */ /* 0x000fe200078e00ff */
[----:B------:R0:W-:Y:S03]  /*12600*/  STL [R1+0x74], R29 ;  /* 0x0000741d01007387 */ /* 0x0001e60000100800 */
[----:B------:R-:W-:Y:S02]  /*12610*/  IMAD.MOV R33, RZ, RZ, -R33 ;  /* 0x000000ffff217224 */ /* 0x000fe400078e0a21 */
[----:B------:R-:W-:Y:S01]  /*12620*/  @!P5 IMAD.IADD R4, R4, 0x1, -R2 ;  /* 0x000000010404d824 */ /* 0x000fe200078e0a02 */
[----:B------:R-:W-:Y:S01]  /*12630*/  ISETP.GT.U32.AND P5, PT, R2, R27, PT ;  /* 0x0000001b0200720c */ /* 0x000fe20003fa4070 */
[----:B------:R-:W-:-:S02]  /*12640*/  IMAD.MOV R31, RZ, RZ, -R31 ;  /* 0x000000ffff1f7224 */ /* 0x000fc400078e0a1f */
[----:B------:R-:W-:Y:S02]  /*12650*/  IMAD R26, R2, R33, R26 ;  /* 0x00000021021a7224 */ /* 0x000fe400078e021a */
[----:B0-----:R-:W-:-:S04]  /*12660*/  IMAD.HI.U32 R29, R3, R25, RZ ;  /* 0x00000019031d7227 */ /* 0x001fc800078e00ff */
[----:B------:R-:W-:Y:S02]  /*12670*/  IMAD.MOV.U32 R35, RZ, RZ, R32 ;  /* 0x000000ffff237224 */ /* 0x000fe400078e0020 */
[----:B------:R-:W-:Y:S02]  /*12680*/  @!P6 IMAD.IADD R30, R30, 0x1, -R2 ;  /* 0x000000011e1ee824 */ /* 0x000fe400078e0a02 */
[C---:B------:R-:W-:Y:S02]  /*12690*/  IMAD R24, R2.reuse, R31, R24 ;  /* 0x0000001f02187224 */ /* 0x040fe400078e0218 */
[----:B------:R-:W-:Y:S02]  /*126a0*/  IMAD.MOV R31, RZ, RZ, -R29 ;  /* 0x000000ffff1f7224 */ /* 0x000fe400078e0a1d */
[----:B------:R-:W-:Y:S02]  /*126b0*/  IMAD.MOV.U32 R34, RZ, RZ, R4 ;  /* 0x000000ffff227224 */ /* 0x000fe400078e0004 */
[----:B------:R-:W-:Y:S01]  /*126c0*/  @!P4 IMAD.MOV R35, RZ, RZ, -R35 ;  /* 0x000000ffff23c224 */ /* 0x000fe200078e0a23 */
[C---:B------:R-:W-:Y:S01]  /*126d0*/  ISETP.GT.U32.AND P4, PT, R2.reuse, R26, PT ;  /* 0x0000001a0200720c */ /* 0x040fe20003f84070 */
[C---:B------:R-:W-:Y:S01]  /*126e0*/  IMAD R25, R2.reuse, R31, R25 ;  /* 0x0000001f02197224 */ /* 0x040fe200078e0219 */
[C---:B------:R-:W-:Y:S01]  /*126f0*/  ISETP.GT.U32.AND P6, PT, R2.reuse, R30, PT ;  /* 0x0000001e0200720c */ /* 0x040fe20003fc4070 */
[----:B------:R-:W-:Y:S01]  /*12700*/  @!P3 IMAD.MOV R34, RZ, RZ, -R34 ;  /* 0x000000ffff22b224 */ /* 0x000fe200078e0a22 */
[C---:B------:R-:W-:Y:S01]  /*12710*/  ISETP.GT.U32.AND P3, PT, R2.reuse, R24, PT ;  /* 0x000000180200720c */ /* 0x040fe20003f64070 */
[----:B------:R-:W-:Y:S01]  /*12720*/  @!P5 IMAD.IADD R27, R27, 0x1, -R2 ;  /* 0x000000011b1bd824 */ /* 0x000fe200078e0a02 */
[----:B------:R-:W-:-:S02]  /*12730*/  ISETP.GT.U32.AND P5, PT, R2, R25, PT ;  /* 0x000000190200720c */ /* 0x000fc40003fa4070 */
[----:B------:R-:W-:Y:S02]  /*12740*/  IABS R28, R21 ;  /* 0x00000015001c7213 */ /* 0x000fe40000000000 */
[----:B------:R-:W-:-:S03]  /*12750*/  IABS R31, R17 ;  /* 0x00000011001f7213 */ /* 0x000fc60000000000 */
[--C-:B------:R-:W-:Y:S01]  /*12760*/  @!P4 IMAD.IADD R26, R26, 0x1, -R2.reuse ;  /* 0x000000011a1ac824 */ /* 0x100fe200078e0a02 */
[----:B------:R-:W-:Y:S01]  /*12770*/  ISETP.GT.U32.AND P4, PT, R2, R27, PT ;  /* 0x0000001b0200720c */ /* 0x000fe20003f84070 */
[----:B------:R-:W-:Y:S01]  /*12780*/  @!P6 IMAD.IADD R30, R30, 0x1, -R2 ;  /* 0x000000011e1ee824 */ /* 0x000fe200078e0a02 */
[----:B------:R-:W-:Y:S01]  /*12790*/  ISETP.GE.AND P6, PT, R23, RZ, PT ;  /* 0x000000ff1700720c */ /* 0x000fe20003fc6270 */
[----:B------:R-:W-:Y:S01]  /*127a0*/  IMAD.HI.U32 R29, R3, R28, RZ ;  /* 0x0000001c031d7227 */ /* 0x000fe200078e00ff */
[----:B------:R-:W-:-:S03]  /*127b0*/  IABS R23, R22 ;  /* 0x0000001600177213 */ /* 0x000fc60000000000 */
[----:B------:R-:W-:Y:S01]  /*127c0*/  @!P3 IMAD.IADD R24, R24, 0x1, -R2 ;  /* 0x000000011818b824 */ /* 0x000fe200078e0a02 */
[C---:B------:R-:W-:Y:S01]  /*127d0*/  ISETP.GT.U32.AND P3, PT, R2.reuse, R26, PT ;  /* 0x0000001a0200720c */ /* 0x040fe20003f64070 */
[----:B------:R-:W-:Y:S02]  /*127e0*/  IMAD.MOV R29, RZ, RZ, -R29 ;  /* 0x000000ffff1d7224 */ /* 0x000fe400078e0a1d */
[----:B------:R-:W-:Y:S02]  /*127f0*/  IMAD.MOV.U32 R32, RZ, RZ, R30 ;  /* 0x000000ffff207224 */ /* 0x000fe400078e001e */
[----:B------:R-:W-:Y:S01]  /*12800*/  @!P5 IMAD.IADD R25, R25, 0x1, -R2 ;  /* 0x000000011919d824 */ /* 0x000fe200078e0a02 */
[----:B------:R-:W-:Y:S01]  /*12810*/  ISETP.GT.U32.AND P5, PT, R2, R24, PT ;  /* 0x000000180200720c */ /* 0x000fe20003fa4070 */
[----:B------:R-:W-:Y:S02]  /*12820*/  IMAD.MOV.U32 R30, RZ, RZ, R31 ;  /* 0x000000ffff1e7224 */ /* 0x000fe400078e001f */
[----:B------:R-:W-:-:S04]  /*12830*/  IMAD.HI.U32 R31, R3, R23, RZ ;  /* 0x00000017031f7227 */ /* 0x000fc800078e00ff */
[C---:B------:R-:W-:Y:S02]  /*12840*/  IMAD R4, R2.reuse, R29, R28 ;  /* 0x0000001d02047224 */ /* 0x040fe400078e021c */
[----:B------:R-:W-:Y:S01]  /*12850*/  IMAD.MOV R31, RZ, RZ, -R31 ;  /* 0x000000ffff1f7224 */ /* 0x000fe200078e0a1f */
[----:B------:R-:W-:Y:S01]  /*12860*/  IABS R28, R19 ;  /* 0x00000013001c7213 */ /* 0x000fe20000000000 */
[----:B------:R-:W-:Y:S01]  /*12870*/  @!P0 IMAD.MOV R32, RZ, RZ, -R32 ;  /* 0x000000ffff208224 */ /* 0x000fe200078e0a20 */
[C---:B------:R-:W-:Y:S01]  /*12880*/  ISETP.GT.U32.AND P0, PT, R2.reuse, R25, PT ;  /* 0x000000190200720c */ /* 0x040fe20003f04070 */
[--C-:B------:R-:W-:Y:S01]  /*12890*/  @!P4 IMAD.IADD R27, R27, 0x1, -R2.reuse ;  /* 0x000000011b1bc824 */ /* 0x100fe200078e0a02 */
[C---:B------:R-:W-:Y:S01]  /*128a0*/  ISETP.GT.U32.AND P4, PT, R2.reuse, R4, PT ;  /* 0x000000040200720c */ /* 0x040fe20003f84070 */
[----:B------:R-:W-:Y:S02]  /*128b0*/  IMAD R23, R2, R31, R23 ;  /* 0x0000001f02177224 */ /* 0x000fe400078e0217 */
[----:B------:R-:W-:Y:S01]  /*128c0*/  @!P3 IMAD.IADD R26, R26, 0x1, -R2 ;  /* 0x000000011a1ab824 */ /* 0x000fe200078e0a02 */
[----:B------:R-:W-:Y:S01]  /*128d0*/  ISETP.GE.AND P3, PT, R20, RZ, PT ;  /* 0x000000ff1400720c */ /* 0x000fe20003f66270 */
[----:B------:R-:W-:Y:S01]  /*128e0*/  IMAD.HI.U32 R20, R3, R28, RZ ;  /* 0x0000001c03147227 */ /* 0x000fe200078e00ff */
[----:B------:R-:W-:-:S03]  /*128f0*/  IABS R29, R18 ;  /* 0x00000012001d7213 */ /* 0x000fc60000000000 */
[----:B------:R-:W-:Y:S01]  /*12900*/  @!P5 IMAD.IADD R24, R24, 0x1, -R2 ;  /* 0x000000011818d824 */ /* 0x000fe200078e0a02 */
[----:B------:R-:W-:Y:S01]  /*12910*/  ISETP.GT.U32.AND P5, PT, R2, R23, PT ;  /* 0x000000170200720c */ /* 0x000fe20003fa4070 */
[----:B------:R-:W-:Y:S01]  /*12920*/  IMAD.HI.U32 R31, R3, R30, RZ ;  /* 0x0000001e031f7227 */ /* 0x000fe200078e00ff */
[----:B------:R-:W-:Y:S03]  /*12930*/  STL [R1+0x70], R35 ;  /* 0x0000702301007387 */ /* 0x000fe60000100800 */
[----:B------:R-:W-:Y:S01]  /*12940*/  IMAD.MOV R20, RZ, RZ, -R20 ;  /* 0x000000ffff147224 */ /* 0x000fe200078e0a14 */
[----:B------:R-:W-:Y:S01]  /*12950*/  STL [R1+0x6c], R34 ;  /* 0x00006c2201007387 */ /* 0x000fe20000100800 */
[----:B------:R-:W-:-:S03]  /*12960*/  IMAD.MOV R31, RZ, RZ, -R31 ;  /* 0x000000ffff1f7224 */ /* 0x000fc600078e0a1f */
[----:B------:R0:W-:Y:S01]  /*12970*/  STL [R1+0x68], R32 ;  /* 0x0000682001007387 */ /* 0x0001e20000100800 */
[----:B------:R-:W-:Y:S01]  /*12980*/  IMAD R20, R2, R20, R28 ;  /* 0x0000001402147224 */ /* 0x000fe200078e021c */
[----:B------:R-:W-:Y:S01]  /*12990*/  IABS R28, R15 ;  /* 0x0000000f001c7213 */ /* 0x000fe20000000000 */
[--C-:B------:R-:W-:Y:S01]  /*129a0*/  @!P0 IMAD.IADD R25, R25, 0x1, -R2.reuse ;  /* 0x0000000119198824 */ /* 0x100fe200078e0a02 */
[----:B------:R-:W-:Y:S01]  /*129b0*/  ISETP.GE.AND P0, PT, R21, RZ, PT ;  /* 0x000000ff1500720c */ /* 0x000fe20003f06270 */
[----:B------:R-:W-:Y:S01]  /*129c0*/  @!P4 IMAD.IADD R4, R4, 0x1, -R2 ;  /* 0x000000010404c824 */ /* 0x000fe200078e0a02 */
[----:B------:R-:W-:Y:S01]  /*129d0*/  ISETP.GE.AND P4, PT, R22, RZ, PT ;  /* 0x000000ff1600720c */ /* 0x000fe20003f86270 */
[----:B0-----:R-:W-:-:S04]  /*129e0*/  IMAD.HI.U32 R32, R3, R29, RZ ;  /* 0x0000001d03207227 */ /* 0x001fc800078e00ff */
[----:B------:R-:W-:Y:S02]  /*129f0*/  IMAD.MOV R21, RZ, RZ, -R32 ;  /* 0x000000ffff157224 */ /* 0x000fe400078e0a20 */
[C---:B------:R-:W-:Y:S02]  /*12a00*/  IMAD R22, R2.reuse, R31, R30 ;  /* 0x0000001f02167224 */ /* 0x040fe400078e021e */
[----:B------:R-:W-:Y:S02]  /*12a10*/  IMAD.MOV.U32 R34, RZ, RZ, R27 ;  /* 0x000000ffff227224 */ /* 0x000fe400078e001b */
[----:B------:R-:W-:Y:S02]  /*12a20*/  IMAD.MOV.U32 R27, RZ, RZ, R28 ;  /* 0x000000ffff1b7224 */ /* 0x000fe400078e001c */
[C---:B------:R-:W-:Y:S02]  /*12a30*/  IMAD R21, R2.reuse, R21, R29 ;  /* 0x0000001502157224 */ /* 0x040fe400078e021d */
[----:B------:R-:W-:Y:S01]  /*12a40*/  @!P5 IMAD.IADD R23, R23, 0x1, -R2 ;  /* 0x000000011717d824 */ /* 0x000fe200078e0a02 */
[C---:B------:R-:W-:Y:S01]  /*12a50*/  ISETP.GT.U32.AND P5, PT, R2.reuse, R22, PT ;  /* 0x000000160200720c */ /* 0x040fe20003fa4070 */
[----:B------:R-:W-:Y:S01]  /*12a60*/  @!P2 IMAD.MOV R34, RZ, RZ, -R34 ;  /* 0x000000ffff22a224 */ /* 0x000fe200078e0a22 */
[----:B------:R-:W-:Y:S01]  /*12a70*/  ISETP.GT.U32.AND P2, PT, R2, R4, PT ;  /* 0x000000040200720c */ /* 0x000fe20003f44070 */
[----:B------:R-:W-:-:S04]  /*12a80*/  IMAD.MOV.U32 R28, RZ, RZ, R24 ;  /* 0x000000ffff1c7224 */ /* 0x000fc800078e0018 */
[----:B------:R-:W-:Y:S01]  /*12a90*/  @!P6 IMAD.MOV R28, RZ, RZ, -R28 ;  /* 0x000000ffff1ce224 */ /* 0x000fe200078e0a1c */
[----:B------:R-:W-:Y:S01]  /*12aa0*/  ISETP.GT.U32.AND P6, PT, R2, R21, PT ;  /* 0x000000150200720c */ /* 0x000fe20003fc4070 */
[----:B------:R-:W-:-:S04]  /*12ab0*/  IMAD.MOV.U32 R33, RZ, RZ, R26 ;  /* 0x000000ffff217224 */ /* 0x000fc800078e001a */
[----:B------:R-:W-:Y:S01]  /*12ac0*/  @!P1 IMAD.MOV R33, RZ, RZ, -R33 ;  /* 0x000000ffff219224 */ /* 0x000fe200078e0a21 */
[----:B------:R-:W-:Y:S01]  /*12ad0*/  ISETP.GT.U32.AND P1, PT, R2, R23, PT ;  /* 0x000000170200720c */ /* 0x000fe20003f24070 */
[--C-:B------:R-:W-:Y:S01]  /*12ae0*/  @!P2 IMAD.IADD R4, R4, 0x1, -R2.reuse ;  /* 0x000000010404a824 */ /* 0x100fe200078e0a02 */
[----:B------:R-:W-:Y:S01]  /*12af0*/  ISETP.GT.U32.AND P2, PT, R2, R20, PT ;  /* 0x000000140200720c */ /* 0x000fe20003f44070 */
[--C-:B------:R-:W-:Y:S02]  /*12b00*/  @!P5 IMAD.IADD R22, R22, 0x1, -R2.reuse ;  /* 0x000000011616d824 */ /* 0x100fe400078e0a02 */
[----:B------:R-:W-:Y:S02]  /*12b10*/  @!P3 IMAD.MOV R25, RZ, RZ, -R25 ;  /* 0x000000ffff19b224 */ /* 0x000fe400078e0a19 */
[----:B------:R-:W-:Y:S01]  /*12b20*/  @!P6 IMAD.IADD R21, R21, 0x1, -R2 ;  /* 0x000000011515e824 */ /* 0x000fe200078e0a02 */
[----:B------:R-:W-:Y:S01]  /*12b30*/  ISETP.GT.U32.AND P6, PT, R2, R22, PT ;  /* 0x000000160200720c */ /* 0x000fe20003fc4070 */
[----:B------:R-:W-:Y:S01]  /*12b40*/  STL [R1+0x64], R34 ;  /* 0x0000642201007387 */ /* 0x000fe20000100800 */
[----:B------:R-:W-:Y:S01]  /*12b50*/  IMAD.HI.U32 R24, R3, R27, RZ ;  /* 0x0000001b03187227 */ /* 0x000fe200078e00ff */
[----:B------:R-:W-:-:S02]  /*12b60*/  IABS R29, R16 ;  /* 0x00000010001d7213 */ /* 0x000fc40000000000 */
[----:B------:R-:W-:Y:S01]  /*12b70*/  STL [R1+0x60], R33 ;  /* 0x0000602101007387 */ /* 0x000fe20000100800 */
[----:B------:R-:W-:-:S03]  /*12b80*/  IMAD.MOV R24, RZ, RZ, -R24 ;  /* 0x000000ffff187224 */ /* 0x000fc600078e0a18 */
[----:B------:R-:W-:Y:S01]  /*12b90*/  STL [R1+0x5c], R28 ;  /* 0x00005c1c01007387 */ /* 0x000fe20000100800 */
[----:B------:R-:W-:-:S03]  /*12ba0*/  IMAD.MOV.U32 R26, RZ, RZ, R29 ;  /* 0x000000ffff1a7224 */ /* 0x000fc600078e001d */
[----:B------:R0:W-:Y:S01]  /*12bb0*/  STL [R1+0x58], R25 ;  /* 0x0000581901007387 */ /* 0x0001e20000100800 */
[--C-:B------:R-:W-:Y:S01]  /*12bc0*/  @!P1 IMAD.IADD R23, R23, 0x1, -R2.reuse ;  /* 0x0000000117179824 */ /* 0x100fe200078e0a02 */
[----:B------:R-:W-:Y:S01]  /*12bd0*/  ISETP.GE.AND P5, PT, R19, RZ, PT ;  /* 0x000000ff1300720c */ /* 0x000fe20003fa6270 */
[----:B------:R-:W-:Y:S01]  /*12be0*/  IMAD R19, R2, R24, R27 ;  /* 0x0000001802137224 */ /* 0x000fe200078e021b */
[----:B------:R-:W-:Y:S01]  /*12bf0*/  ISETP.GE.AND P1, PT, R18, RZ, PT ;  /* 0x000000ff1200720c */ /* 0x000fe20003f26270 */
[----:B------:R-:W-:Y:S02]  /*12c00*/  @!P2 IMAD.IADD R20, R20, 0x1, -R2 ;  /* 0x000000011414a824 */ /* 0x000fe400078e0a02 */
[----:B0-----:R-:W-:Y:S01]  /*12c10*/  IMAD.MOV.U32 R25, RZ, RZ, R4 ;  /* 0x000000ffff197224 */ /* 0x001fe200078e0004 */
[----:B------:R-:W-:Y:S01]  /*12c20*/  ISETP.GE.AND P3, PT, R17, RZ, PT ;  /* 0x000000ff1100720c */ /* 0x000fe20003f66270 */
[----:B------:R-:W-:Y:S01]  /*12c30*/  IMAD.HI.U32 R17, R3, R26, RZ ;  /* 0x0000001a03117227 */ /* 0x000fe200078e00ff */
[----:B------:R-:W-:-:S02]  /*12c40*/  IABS R18, R12 ;  /* 0x0000000c00127213 */ /* 0x000fc40000000000 */
[----:B------:R-:W-:Y:S01]  /*12c50*/  ISETP.GT.U32.AND P2, PT, R2, R21, PT ;  /* 0x000000150200720c */ /* 0x000fe20003f44070 */
[----:B------:R-:W-:Y:S02]  /*12c60*/  @!P0 IMAD.MOV R25, RZ, RZ, -R25 ;  /* 0x000000ffff198224 */ /* 0x000fe400078e0a19 */
[----:B------:R-:W-:Y:S01]  /*12c70*/  @!P6 IMAD.IADD R22, R22, 0x1, -R2 ;  /* 0x000000011616e824 */ /* 0x000fe200078e0a02 */
[C---:B------:R-:W-:Y:S01]  /*12c80*/  ISETP.GT.U32.AND P6, PT, R2.reuse, R19, PT ;  /* 0x000000130200720c */ /* 0x040fe20003fc4070 */
[----:B------:R-:W-:Y:S01]  /*12c90*/  IMAD.MOV R17, RZ, RZ, -R17 ;  /* 0x000000ffff117224 */ /* 0x000fe200078e0a11 */
[----:B------:R0:W-:Y:S03]  /*12ca0*/  STL [R1+0x54], R25 ;  /* 0x0000541901007387 */ /* 0x0001e60000100800 */
[----:B------:R-:W-:Y:S02]  /*12cb0*/  IMAD R17, R2, R17, R26 ;  /* 0x0000001102117224 */ /* 0x000fe400078e021a */
[----:B0-----:R-:W-:-:S04]  /*12cc0*/  IMAD.HI.U32 R25, R3, R18, RZ ;  /* 0x0000001203197227 */ /* 0x001fc800078e00ff */
[----:B------:R-:W-:Y:S02]  /*12cd0*/  IMAD.MOV R25, RZ, RZ, -R25 ;  /* 0x000000ffff197224 */ /* 0x000fe400078e0a19 */
[----:B------:R-:W-:Y:S01]  /*12ce0*/  @!P2 IMAD.IADD R21, R21, 0x1, -R2 ;  /* 0x000000011515a824 */ /* 0x000fe200078e0a02 */
[C---:B------:R-:W-:Y:S01]  /*12cf0*/  ISETP.GT.U32.AND P2, PT, R2.reuse, R17, PT ;  /* 0x000000110200720c */ /* 0x040fe20003f44070 */
[----:B------:R-:W-:Y:S02]  /*12d00*/  IMAD R18, R2, R25, R18 ;  /* 0x0000001902127224 */ /* 0x000fe400078e0212 */
[----:B------:R-:W-:-:S03]  /*12d10*/  @!P6 IMAD.IADD R19, R19, 0x1, -R2 ;  /* 0x000000011313e824 */ /* 0x000fc600078e0a02 */
[C---:B------:R-:W-:Y:S02]  /*12d20*/  ISETP.GT.U32.AND P6, PT, R2.reuse, R18, PT ;  /* 0x000000120200720c */ /* 0x040fe40003fc4070 */
[----:B------:R-:W-:-:S05]  /*12d30*/  ISETP.GT.U32.AND P0, PT, R2, R20, PT ;  /* 0x000000140200720c */ /* 0x000fca0003f04070 */
[----:B------:R-:W-:Y:S02]  /*12d40*/  @!P2 IMAD.IADD R17, R17, 0x1, -R2 ;  /* 0x000000011111a824 */ /* 0x000fe400078e0a02 */
[----:B------:R-:W-:-:S04]  /*12d50*/  @!P4 IMAD.MOV R23, RZ, RZ, -R23 ;  /* 0x000000ffff17c224 */ /* 0x000fc800078e0a17 */
[----:B------:R-:W-:Y:S01]  /*12d60*/  @!P6 IMAD.IADD R18, R18, 0x1, -R2 ;  /* 0x000000011212e824 */ /* 0x000fe200078e0a02 */
[C---:B------:R-:W-:Y:S02]  /*12d70*/  ISETP.GT.U32.AND P6, PT, R2.reuse, R17, PT ;  /* 0x000000110200720c */ /* 0x040fe40003fc4070 */
[----:B------:R-:W-:Y:S01]  /*12d80*/  ISETP.GT.U32.AND P4, PT, R2, R19, PT ;  /* 0x000000130200720c */ /* 0x000fe20003f84070 */
[----:B------:R-:W-:Y:S02]  /*12d90*/  IMAD.MOV.U32 R28, RZ, RZ, R22 ;  /* 0x000000ffff1c7224 */ /* 0x000fe400078e0016 */
[----:B------:R-:W-:Y:S02]  /*12da0*/  @!P0 IMAD.IADD R20, R20, 0x1, -R2 ;  /* 0x0000000114148824 */ /* 0x000fe400078e0a02 */
[----:B------:R-:W-:Y:S01]  /*12db0*/  @!P3 IMAD.MOV R28, RZ, RZ, -R28 ;  /* 0x000000ffff1cb224 */ /* 0x000fe200078e0a1c */
[----:B------:R-:W-:Y:S01]  /*12dc0*/  ISETP.GT.U32.AND P3, PT, R2, R18, PT ;  /* 0x000000120200720c */ /* 0x000fe20003f64070 */
[----:B------:R-:W-:Y:S01]  /*12dd0*/  IMAD.MOV.U32 R22, RZ, RZ, R20 ;  /* 0x000000ffff167224 */ /* 0x000fe200078e0014 */
[----:B------:R-:W-:Y:S01]  /*12de0*/  ISETP.GE.AND P0, PT, R15, RZ, PT ;  /* 0x000000ff0f00720c */ /* 0x000fe20003f06270 */
[----:B------:R-:W-:Y:S01]  /*12df0*/  @!P1 IMAD.MOV R21, RZ, RZ, -R21 ;  /* 0x000000ffff159224 */ /* 0x000fe200078e0a15 */
[----:B------:R-:W-:Y:S01]  /*12e00*/  ISETP.GE.AND P2, PT, R16, RZ, PT ;  /* 0x000000ff1000720c */ /* 0x000fe20003f46270 */
[----:B------:R-:W-:Y:S01]  /*12e10*/  @!P6 IMAD.IADD R17, R17, 0x1, -R2 ;  /* 0x000000011111e824 */ /* 0x000fe200078e0a02 */
[----:B------:R-:W-:Y:S01]  /*12e20*/  ISETP.GE.AND P6, PT, R12, RZ, PT ;  /* 0x000000ff0c00720c */ /* 0x000fe20003fc6270 */
[----:B------:R-:W-:Y:S01]  /*12e30*/  @!P5 IMAD.MOV R22, RZ, RZ, -R22 ;  /* 0x000000ffff16d224 */ /* 0x000fe200078e0a16 */
[----:B------:R-:W-:Y:S01]  /*12e40*/  STL [R1+0x50], R23 ;  /* 0x0000501701007387 */ /* 0x000fe20000100800 */
[----:B------:R-:W-:-:S02]  /*12e50*/  @!P4 IMAD.IADD R19, R19, 0x1, -R2 ;  /* 0x000000011313c824 */ /* 0x000fc400078e0a02 */
[----:B------:R-:W-:Y:S01]  /*12e60*/  IMAD.MOV.U32 R71, RZ, RZ, R66 ;  /* 0x000000ffff477224 */ /* 0x000fe200078e0042 */
[----:B------:R-:W-:Y:S01]  /*12e70*/  STL [R1+0x4c], R28 ;  /* 0x00004c1c01007387 */ /* 0x000fe20000100800 */
[----:B------:R-:W-:Y:S02]  /*12e80*/  IMAD.MOV.U32 R66, RZ, RZ, R65 ;  /* 0x000000ffff427224 */ /* 0x000fe400078e0041 */
[----:B------:R-:W-:Y:S01]  /*12e90*/  IMAD.MOV.U32 R65, RZ, RZ, R64 ;  /* 0x000000ffff417224 */ /* 0x000fe200078e0040 */
[----:B------:R-:W-:Y:S01]  /*12ea0*/  STL [R1+0x48], R21 ;  /* 0x0000481501007387 */ /* 0x000fe20000100800 */
[----:B------:R-:W-:-:S03]  /*12eb0*/  IMAD.MOV.U32 R64, RZ, RZ, R63 ;  /* 0x000000ffff407224 */ /* 0x000fc600078e003f */
[----:B------:R0:W-:Y:S01]  /*12ec0*/  STL [R1+0x44], R22 ;  /* 0x0000441601007387 */ /* 0x0001e20000100800 */
[----:B------:R-:W-:Y:S02]  /*12ed0*/  IMAD.MOV.U32 R63, RZ, RZ, R62 ;  /* 0x000000ffff3f7224 */ /* 0x000fe400078e003e */
[----:B------:R-:W-:Y:S02]  /*12ee0*/  IMAD.MOV.U32 R62, RZ, RZ, R57 ;  /* 0x000000ffff3e7224 */ /* 0x000fe400078e0039 */
[----:B------:R-:W-:Y:S02]  /*12ef0*/  @!P3 IMAD.IADD R18, R18, 0x1, -R2 ;  /* 0x000000011212b824 */ /* 0x000fe400078e0a02 */
[----:B------:R-:W-:Y:S02]  /*12f00*/  IMAD.MOV.U32 R57, RZ, RZ, R50 ;  /* 0x000000ffff397224 */ /* 0x000fe400078e0032 */
[----:B0-----:R-:W-:Y:S02]  /*12f10*/  IMAD.MOV.U32 R22, RZ, RZ, R19 ;  /* 0x000000ffff167224 */ /* 0x001fe400078e0013 */
[----:B------:R-:W-:-:S02]  /*12f20*/  IMAD.MOV.U32 R50, RZ, RZ, R45 ;  /* 0x000000ffff327224 */ /* 0x000fc400078e002d */
[----:B------:R-:W-:Y:S02]  /*12f30*/  @!P0 IMAD.MOV R22, RZ, RZ, -R22 ;  /* 0x000000ffff168224 */ /* 0x000fe400078e0a16 */
[----:B------:R-:W-:Y:S02]  /*12f40*/  IMAD.MOV.U32 R45, RZ, RZ, R127 ;  /* 0x000000ffff2d7224 */ /* 0x000fe400078e007f */
[----:B------:R-:W-:Y:S02]  /*12f50*/  IMAD.MOV.U32 R127, RZ, RZ, R251 ;  /* 0x000000ffff7f7224 */ /* 0x000fe400078e00fb */
[----:B------:R-:W-:Y:S02]  /*12f60*/  @!P2 IMAD.MOV R17, RZ, RZ, -R17 ;  /* 0x000000ffff11a224 */ /* 0x000fe400078e0a11 */
[----:B------:R-:W-:Y:S02]  /*12f70*/  IMAD.MOV.U32 R251, RZ, RZ, R129 ;  /* 0x000000fffffb7224 */ /* 0x000fe400078e0081 */
[----:B------:R-:W-:Y:S01]  /*12f80*/  @!P6 IMAD.MOV R18, RZ, RZ, -R18 ;  /* 0x000000ffff12e224 */ /* 0x000fe200078e0a12 */
[----:B------:R-:W-:Y:S01]  /*12f90*/  STL [R1+0x40], R22 ;  /* 0x0000401601007387 */ /* 0x000fe20000100800 */
[----:B------:R-:W-:-:S02]  /*12fa0*/  IMAD.MOV.U32 R129, RZ, RZ, R7 ;  /* 0x000000ffff817224 */ /* 0x000fc400078e0007 */
[----:B------:R-:W-:Y:S02]  /*12fb0*/  IMAD.MOV.U32 R7, RZ, RZ, R6 ;  /* 0x000000ffff077224 */ /* 0x000fe400078e0006 */
[----:B------:R-:W4:Y:S01]  /*12fc0*/  LDL.LU R6, [R1+0x18c] ;  /* 0x00018c0001067983 */ /* 0x000f220000300800 */
[----:B------:R-:W-:Y:S02]  /*12fd0*/  IMAD.MOV.U32 R67, RZ, RZ, R66 ;  /* 0x000000ffff437224 */ /* 0x000fe400078e0042 */
[----:B------:R-:W-:Y:S01]  /*12fe0*/  IMAD.MOV.U32 R66, RZ, RZ, R61 ;  /* 0x000000ffff427224 */ /* 0x000fe200078e003d */
[----:B------:R0:W-:Y:S04]  /*12ff0*/  STL [R1+0x3c], R17 ;  /* 0x00003c1101007387 */ /* 0x0001e80000100800 */
[----:B------:R-:W-:Y:S04]  /*13000*/  STL [R1+0x38], R18 ;  /* 0x0000381201007387 */ /* 0x000fe80000100800 */
[----:B------:R-:W3:Y:S01]  /*13010*/  LDL.LU R61, [R1+0x130] ;  /* 0x00013000013d7983 */ /* 0x000ee20000300800 */
[----:B------:R-:W-:-:S02]  /*13020*/  IABS R26, R13 ;  /* 0x0000000d001a7213 */ /* 0x000fc40000000000 */
[----:B------:R-:W-:-:S03]  /*13030*/  IABS R24, R14 ;  /* 0x0000000e00187213 */ /* 0x000fc60000000000 */
[----:B------:R-:W-:-:S04]  /*13040*/  IMAD.HI.U32 R27, R3, R26, RZ ;  /* 0x0000001a031b7227 */ /* 0x000fc800078e00ff */
[----:B------:R-:W-:-:S04]  /*13050*/  IMAD.HI.U32 R15, R3, R24, RZ ;  /* 0x00000018030f7227 */ /* 0x000fc800078e00ff */
[----:B------:R-:W-:Y:S02]  /*13060*/  IMAD.MOV R27, RZ, RZ, -R27 ;  /* 0x000000ffff1b7224 */ /* 0x000fe400078e0a1b */
[----:B------:R-:W-:Y:S02]  /*13070*/  IMAD.MOV R15, RZ, RZ, -R15 ;  /* 0x000000ffff0f7224 */ /* 0x000fe400078e0a0f */
[C---:B------:R-:W-:Y:S01]  /*13080*/  IMAD R16, R2.reuse, R27, R26 ;  /* 0x0000001b02107224 */ /* 0x040fe200078e021a */
[----:B------:R-:W-:Y:S01]  /*13090*/  IABS R4, R8 ;  /* 0x0000000800047213 */ /* 0x000fe20000000000 */
[----:B------:R-:W-:-:S03]  /*130a0*/  IMAD R15, R2, R15, R24 ;  /* 0x0000000f020f7224 */ /* 0x000fc600078e0218 */
[C---:B------:R-:W-:Y:S01]  /*130b0*/  ISETP.GT.U32.AND P1, PT, R2.reuse, R16, PT ;  /* 0x000000100200720c */ /* 0x040fe20003f24070 */
[----:B------:R-:W-:Y:S01]  /*130c0*/  IMAD.HI.U32 R25, R3, R4, RZ ;  /* 0x0000000403197227 */ /* 0x000fe200078e00ff */
[----:B------:R-:W-:Y:S02]  /*130d0*/  ISETP.GT.U32.AND P5, PT, R2, R15, PT ;  /* 0x0000000f0200720c */ /* 0x000fe40003fa4070 */
[----:B------:R-:W-:Y:S01]  /*130e0*/  IABS R26, R9 ;  /* 0x00000009001a7213 */ /* 0x000fe20000000000 */
[----:B------:R-:W-:-:S04]  /*130f0*/  IMAD.MOV R25, RZ, RZ, -R25 ;  /* 0x000000ffff197224 */ /* 0x000fc800078e0a19 */
[----:B------:R-:W-:Y:S01]  /*13100*/  IMAD.HI.U32 R21, R3, R26, RZ ;  /* 0x0000001a03157227 */ /* 0x000fe200078e00ff */
[----:B------:R-:W-:-:S03]  /*13110*/  IABS R24, R10 ;  /* 0x0000000a00187213 */ /* 0x000fc60000000000 */
[----:B------:R-:W-:Y:S02]  /*13120*/  IMAD R4, R2, R25, R4 ;  /* 0x0000001902047224 */ /* 0x000fe400078e0204 */
[--C-:B------:R-:W-:Y:S02]  /*13130*/  @!P1 IMAD.IADD R16, R16, 0x1, -R2.reuse ;  /* 0x0000000110109824 */ /* 0x100fe400078e0a02 */
[----:B------:R-:W-:Y:S01]  /*13140*/  IMAD.MOV R21, RZ, RZ, -R21 ;  /* 0x000000ffff157224 */ /* 0x000fe200078e0a15 */
[----:B------:R-:W-:Y:S01]  /*13150*/  ISETP.GE.AND P3, PT, R13, RZ, PT ;  /* 0x000000ff0d00720c */ /* 0x000fe20003f66270 */
[----:B------:R-:W-:Y:S01]  /*13160*/  @!P5 IMAD.IADD R15, R15, 0x1, -R2 ;  /* 0x000000010f0fd824 */ /* 0x000fe200078e0a02 */
[C---:B------:R-:W-:Y:S01]  /*13170*/  ISETP.GT.U32.AND P4, PT, R2.reuse, R4, PT ;  /* 0x000000040200720c */ /* 0x040fe20003f84070 */
[C---:B------:R-:W-:Y:S01]  /*13180*/  IMAD R13, R2.reuse, R21, R26 ;  /* 0x00000015020d7224 */ /* 0x040fe200078e021a */
[----:B------:R-:W-:Y:S01]  /*13190*/  ISETP.GT.U32.AND P5, PT, R2, R16, PT ;  /* 0x000000100200720c */ /* 0x000fe20003fa4070 */
[----:B------:R-:W-:-:S03]  /*131a0*/  IMAD.HI.U32 R20, R3, R24, RZ ;  /* 0x0000001803147227 */ /* 0x000fc600078e00ff */
[----:B------:R-:W-:Y:S01]  /*131b0*/  ISETP.GT.U32.AND P2, PT, R2, R13, PT ;  /* 0x0000000d0200720c */ /* 0x000fe20003f44070 */
[----:B------:R-:W-:-:S04]  /*131c0*/  IMAD.MOV R20, RZ, RZ, -R20 ;  /* 0x000000ffff147224 */ /* 0x000fc800078e0a14 */
[C---:B------:R-:W-:Y:S01]  /*131d0*/  IMAD R12, R2.reuse, R20, R24 ;  /* 0x00000014020c7224 */ /* 0x040fe200078e0218 */
[----:B------:R-:W-:Y:S01]  /*131e0*/  ISETP.GT.U32.AND P0, PT, R2, R15, PT ;  /* 0x0000000f0200720c */ /* 0x000fe20003f04070 */
[--C-:B------:R-:W-:Y:S02]  /*131f0*/  @!P4 IMAD.IADD R4, R4, 0x1, -R2.reuse ;  /* 0x000000010404c824 */ /* 0x100fe400078e0a02 */
[--C-:B------:R-:W-:Y:S01]  /*13200*/  @!P5 IMAD.IADD R16, R16, 0x1, -R2.reuse ;  /* 0x000000011010d824 */ /* 0x100fe200078e0a02 */
[----:B------:R-:W-:Y:S02]  /*13210*/  ISETP.GT.U32.AND P5, PT, R2, R12, PT ;  /* 0x0000000c0200720c */ /* 0x000fe40003fa4070 */
[----:B------:R-:W-:Y:S01]  /*13220*/  ISETP.GE.AND P1, PT, R14, RZ, PT ;  /* 0x000000ff0e00720c */ /* 0x000fe20003f26270 */
[----:B------:R-:W-:Y:S01]  /*13230*/  @!P2 IMAD.IADD R13, R13, 0x1, -R2 ;  /* 0x000000010d0da824 */ /* 0x000fe200078e0a02 */
[----:B------:R-:W-:Y:S01]  /*13240*/  ISETP.GT.U32.AND P4, PT, R2, R4, PT ;  /* 0x000000040200720c */ /* 0x000fe20003f84070 */
[----:B0-----:R-:W-:Y:S01]  /*13250*/  IMAD.MOV.U32 R17, RZ, RZ, R16 ;  /* 0x000000ffff117224 */ /* 0x001fe200078e0010 */
[----:B------:R-:W-:-:S02]  /*13260*/  IABS R14, R11 ;  /* 0x0000000b000e7213 */ /* 0x000fc40000000000 */
[----:B------:R-:W-:Y:S01]  /*13270*/  ISETP.GE.AND P6, PT, R8, RZ, PT ;  /* 0x000000ff0800720c */ /* 0x000fe20003fc6270 */
[----:B------:R-:W-:Y:S01]  /*13280*/  @!P3 IMAD.MOV R17, RZ, RZ, -R17 ;  /* 0x000000ffff11b224 */ /* 0x000fe200078e0a11 */
[----:B------:R-:W-:Y:S01]  /*13290*/  ISETP.GT.U32.AND P3, PT, R2, R13, PT ;  /* 0x0000000d0200720c */ /* 0x000fe20003f64070 */
[----:B------:R-:W-:-:S04]  /*132a0*/  IMAD.HI.U32 R8, R3, R14, RZ ;  /* 0x0000000e03087227 */ /* 0x000fc800078e00ff */
[----:B------:R-:W-:Y:S01]  /*132b0*/  @!P0 IMAD.IADD R15, R15, 0x1, -R2 ;  /* 0x000000010f0f8824 */ /* 0x000fe200078e0a02 */
[----:B------:R-:W-:Y:S01]  /*132c0*/  ISETP.GE.AND P0, PT, R9, RZ, PT ;  /* 0x000000ff0900720c */ /* 0x000fe20003f06270 */
[----:B------:R-:W-:Y:S01]  /*132d0*/  IMAD.MOV R8, RZ, RZ, -R8 ;  /* 0x000000ffff087224 */ /* 0x000fe200078e0a08 */
[----:B--2---:R-:W-:Y:S01]  /*132e0*/  IABS R9, R252 ;  /* 0x000000fc00097213 */ /* 0x004fe20000000000 */
[--C-:B------:R-:W-:Y:S02]  /*132f0*/  @!P5 IMAD.IADD R12, R12, 0x1, -R2.reuse ;  /* 0x000000010c0cd824 */ /* 0x100fe400078e0a02 */
[----:B------:R-:W-:Y:S01]  /*13300*/  @!P4 IMAD.IADD R4, R4, 0x1, -R2 ;  /* 0x000000010404c824 */ /* 0x000fe200078e0a02 */
[----:B------:R-:W-:Y:S01]  /*13310*/  ISETP.GE.AND P4, PT, R10, RZ, PT ;  /* 0x000000ff0a00720c */ /* 0x000fe20003f86270 */
[C---:B------:R-:W-:Y:S01]  /*13320*/  IMAD R8, R2.reuse, R8, R14 ;  /* 0x0000000802087224 */ /* 0x040fe200078e020e */
[----:B------:R-:W-:Y:S01]  /*13330*/  ISETP.GT.U32.AND P5, PT, R2, R12, PT ;  /* 0x0000000c0200720c */ /* 0x000fe20003fa4070 */
[----:B------:R-:W-:-:S02]  /*13340*/  IMAD.MOV.U32 R14, RZ, RZ, R15 ;  /* 0x000000ffff0e7224 */ /* 0x000fc400078e000f */
[----:B------:R-:W-:Y:S01]  /*13350*/  IMAD.HI.U32 R10, R3, R9, RZ ;  /* 0x00000009030a7227 */ /* 0x000fe200078e00ff */
[----:B------:R-:W-:Y:S02]  /*13360*/  ISETP.GE.AND P2, PT, R11, RZ, PT ;  /* 0x000000ff0b00720c */ /* 0x000fe40003f46270 */
[----:B------:R-:W-:Y:S01]  /*13370*/  IABS R11, R71 ;  /* 0x00000047000b7213 */ /* 0x000fe20000000000 */
[----:B------:R-:W-:Y:S02]  /*13380*/  IMAD.MOV.U32 R70, RZ, RZ, R65 ;  /* 0x000000ffff467224 */ /* 0x000fe400078e0041 */
[----:B------:R-:W-:Y:S02]  /*13390*/  @!P1 IMAD.MOV R14, RZ, RZ, -R14 ;  /* 0x000000ffff0e9224 */ /* 0x000fe400078e0a0e */
[----:B------:R-:W-:Y:S02]  /*133a0*/  @!P3 IMAD.IADD R13, R13, 0x1, -R2 ;  /* 0x000000010d0db824 */ /* 0x000fe400078e0a02 */
[----:B------:R-:W-:-:S02]  /*133b0*/  IMAD.MOV.U32 R65, RZ, RZ, R51 ;  /* 0x000000ffff417224 */ /* 0x000fc400078e0033 */
[----:B------:R-:W-:Y:S02]  /*133c0*/  IMAD.MOV R10, RZ, RZ, -R10 ;  /* 0x000000ffff0a7224 */ /* 0x000fe400078e0a0a */
[----:B------:R-:W-:Y:S02]  /*133d0*/  IMAD.MOV.U32 R51, RZ, RZ, R250 ;  /* 0x000000ffff337224 */ /* 0x000fe400078e00fa */
[----:B------:R-:W2:Y:S01]  /*133e0*/  LDL.LU R250, [R1+0x23c] ;  /* 0x00023c0001fa7983 */ /* 0x000ea20000300800 */
[----:B------:R-:W-:Y:S02]  /*133f0*/  IMAD.MOV.U32 R15, RZ, RZ, R13 ;  /* 0x000000ffff0f7224 */ /* 0x000fe400078e000d */
[----:B------:R-:W-:Y:S01]  /*13400*/  @!P6 IMAD.MOV R4, RZ, RZ, -R4 ;  /* 0x000000ffff04e224 */ /* 0x000fe200078e0a04 */
[----:B------:R-:W-:Y:S01]  /*13410*/  STL [R1+0x34], R17 ;  /* 0x0000341101007387 */ /* 0x000fe20000100800 */
[----:B------:R-:W-:-:S03]  /*13420*/  IMAD R9, R2, R10, R9 ;  /* 0x0000000a02097224 */ /* 0x000fc600078e0209 */
[----:B------:R0:W-:Y:S01]  /*13430*/  STL [R1+0x30], R14 ;  /* 0x0000300e01007387 */ /* 0x0001e20000100800 */
[----:B------:R-:W-:Y:S02]  /*13440*/  IMAD.MOV.U32 R68, RZ, RZ, R66 ;  /* 0x000000ffff447224 */ /* 0x000fe400078e0042 */
[----:B------:R-:W-:Y:S01]  /*13450*/  @!P0 IMAD.MOV R15, RZ, RZ, -R15 ;  /* 0x000000ffff0f8224 */ /* 0x000fe200078e0a0f */
[----:B------:R-:W-:Y:S01]  /*13460*/  STL [R1+0x2c], R4 ;  /* 0x00002c0401007387 */ /* 0x000fe20000100800 */
[----:B------:R-:W-:Y:S02]  /*13470*/  IMAD.MOV.U32 R66, RZ, RZ, R64 ;  /* 0x000000ffff427224 */ /* 0x000fe400078e0040 */
[----:B------:R-:W-:Y:S02]  /*13480*/  @!P5 IMAD.IADD R12, R12, 0x1, -R2 ;  /* 0x000000010c0cd824 */ /* 0x000fe400078e0a02 */
[----:B0-----:R-:W-:Y:S01]  /*13490*/  IMAD.HI.U32 R14, R3, R11, RZ ;  /* 0x0000000b030e7227 */ /* 0x001fe200078e00ff */
[----:B------:R-:W-:-:S02]  /*134a0*/  ISETP.GT.U32.AND P5, PT, R2, R9, PT ;  /* 0x000000090200720c */ /* 0x000fc40003fa4070 */
[----:B------:R-:W-:Y:S01]  /*134b0*/  ISETP.GT.U32.AND P1, PT, R2, R8, PT ;  /* 0x000000080200720c */ /* 0x000fe20003f24070 */
[----:B------:R-:W-:Y:S02]  /*134c0*/  IMAD.MOV.U32 R69, RZ, RZ, R65 ;  /* 0x000000ffff457224 */ /* 0x000fe400078e0041 */
[----:B------:R-:W-:Y:S02]  /*134d0*/  IMAD.MOV.U32 R64, RZ, RZ, R128 ;  /* 0x000000ffff407224 */ /* 0x000fe400078e0080 */
[----:B------:R-:W-:Y:S01]  /*134e0*/  IMAD.MOV R13, RZ, RZ, -R14 ;  /* 0x000000ffff0d7224 */ /* 0x000fe200078e0a0e */
[----:B------:R-:W2:Y:S01]  /*134f0*/  LDL.LU R128, [R1+0x410] ;  /* 0x0004100001807983 */ /* 0x000ea20000300800 */
[----:B------:R-:W-:-:S03]  /*13500*/  IMAD.MOV.U32 R65, RZ, RZ, R127 ;  /* 0x000000ffff417224 */ /* 0x000fc600078e007f */
[----:B------:R-:W2:Y:S01]  /*13510*/  LDL.LU R127, [R1+0x51c] ;  /* 0x00051c00017f7983 */ /* 0x000ea20000300800 */
[----:B------:R-:W-:-:S03]  /*13520*/  IMAD R11, R2, R13, R11 ;  /* 0x0000000d020b7224 */ /* 0x000fc600078e020b */
[----:B------:R0:W-:Y:S01]  /*13530*/  STL [R1+0x28], R15 ;  /* 0x0000280f01007387 */ /* 0x0001e20000100800 */
[----:B------:R-:W-:Y:S01]  /*13540*/  ISETP.GE.AND P3, PT, R71, RZ, PT ;  /* 0x000000ff4700720c */ /* 0x000fe20003f66270 */
[----:B------:R-:W-:Y:S01]  /*13550*/  IMAD.MOV.U32 R71, RZ, RZ, R66 ;  /* 0x000000ffff477224 */ /* 0x000fe200078e0042 */
[----:B------:R-:W-:Y:S01]  /*13560*/  IABS R10, R70 ;  /* 0x00000046000a7213 */ /* 0x000fe20000000000 */
[----:B0-----:R-:W-:-:S04]  /*13570*/  IMAD.MOV.U32 R15, RZ, RZ, R12 ;  /* 0x000000ffff0f7224 */ /* 0x001fc800078e000c */
[----:B------:R-:W-:Y:S01]  /*13580*/  @!P4 IMAD.MOV R15, RZ, RZ, -R15 ;  /* 0x000000ffff0fc224 */ /* 0x000fe200078e0a0f */
[----:B------:R-:W-:Y:S01]  /*13590*/  ISETP.GT.U32.AND P4, PT, R2, R11, PT ;  /* 0x0000000b0200720c */ /* 0x000fe20003f84070 */
[----:B------:R-:W-:Y:S01]  /*135a0*/  IMAD.MOV.U32 R66, RZ, RZ, R65 ;  /* 0x000000ffff427224 */ /* 0x000fe200078e0041 */
[----:B------:R-:W-:Y:S01]  /*135b0*/  IABS R4, R67 ;  /* 0x0000004300047213 */ /* 0x000fe20000000000 */
[----:B------:R-:W-:Y:S02]  /*135c0*/  IMAD.MOV.U32 R65, RZ, RZ, R64 ;  /* 0x000000ffff417224 */ /* 0x000fe400078e0040 */
[--C-:B------:R-:W-:Y:S02]  /*135d0*/  @!P5 IMAD.IADD R9, R9, 0x1, -R2.reuse ;  /* 0x000000010909d824 */ /* 0x100fe400078e0a02 */
[----:B------:R-:W-:Y:S02]  /*135e0*/  @!P1 IMAD.IADD R8, R8, 0x1, -R2 ;  /* 0x0000000108089824 */ /* 0x000fe400078e0a02 */
[----:B------:R-:W-:-:S02]  /*135f0*/  IMAD.MOV.U32 R64, RZ, RZ, R63 ;  /* 0x000000ffff407224 */ /* 0x000fc400078e003f */
[----:B------:R-:W-:Y:S02]  /*13600*/  IMAD.MOV.U32 R63, RZ, RZ, R62 ;  /* 0x000000ffff3f7224 */ /* 0x000fe400078e003e */
[----:B------:R-:W-:Y:S01]  /*13610*/  IMAD.HI.U32 R12, R3, R10, RZ ;  /* 0x0000000a030c7227 */ /* 0x000fe200078e00ff */
[----:B------:R-:W-:-:S03]  /*13620*/  ISETP.GT.U32.AND P5, PT, R2, R9, PT ;  /* 0x000000090200720c */ /* 0x000fc60003fa4070 */
[----:B------:R-:W-:Y:S02]  /*13630*/  IMAD.MOV.U32 R62, RZ, RZ, R45 ;  /* 0x000000ffff3e7224 */ /* 0x000fe400078e002d */
[----:B------:R-:W4:Y:S01]  /*13640*/  LDL.LU R45, [R1+0xec] ;  /* 0x0000ec00012d7983 */ /* 0x000f220000300800 */
[----:B------:R-:W-:Y:S01]  /*13650*/  ISETP.GT.U32.AND P0, PT, R2, R8, PT ;  /* 0x000000080200720c */ /* 0x000fe20003f04070 */
[----:B------:R-:W-:Y:S02]  /*13660*/  IMAD.HI.U32 R14, R3, R4, RZ ;  /* 0x00000004030e7227 */ /* 0x000fe400078e00ff */
[----:B------:R0:W-:Y:S02]  /*13670*/  STL [R1+0x24], R15 ;  /* 0x0000240f01007387 */ /* 0x0001e40000100800 */
[----:B------:R-:W-:Y:S02]  /*13680*/  IMAD.MOV R12, RZ, RZ, -R12 ;  /* 0x000000ffff0c7224 */ /* 0x000fe400078e0a0c */
[----:B------:R-:W-:-:S02]  /*13690*/  @!P4 IMAD.IADD R11, R11, 0x1, -R2 ;  /* 0x000000010b0bc824 */ /* 0x000fc400078e0a02 */
[----:B------:R-:W-:Y:S01]  /*136a0*/  IMAD.MOV R14, RZ, RZ, -R14 ;  /* 0x000000ffff0e7224 */ /* 0x000fe200078e0a0e */
[----:B0-----:R-:W-:Y:S01]  /*136b0*/  IABS R15, R69 ;  /* 0x00000045000f7213 */ /* 0x001fe20000000000 */
[C---:B------:R-:W-:Y:S01]  /*136c0*/  IMAD R12, R2.reuse, R12, R10 ;  /* 0x0000000c020c7224 */ /* 0x040fe200078e020a */
[----:B------:R-:W-:-:S03]  /*136d0*/  ISETP.GT.U32.AND P4, PT, R2, R11, PT ;  /* 0x0000000b0200720c */ /* 0x000fc60003f84070 */
[----:B------:R-:W-:Y:S02]  /*136e0*/  IMAD.MOV.U32 R10, RZ, RZ, R15 ;  /* 0x000000ffff0a7224 */ /* 0x000fe400078e000f */
[----:B------:R-:W-:Y:S02]  /*136f0*/  IMAD R4, R2, R14, R4 ;  /* 0x0000000e02047224 */ /* 0x000fe400078e0204 */
[----:B------:R-:W-:-:S04]  /*13700*/  IMAD.HI.U32 R14, R3, R10, RZ ;  /* 0x0000000a030e7227 */ /* 0x000fc800078e00ff */
[--C-:B------:R-:W-:Y:S01]  /*13710*/  @!P5 IMAD.IADD R9, R9, 0x1, -R2.reuse ;  /* 0x000000010909d824 */ /* 0x100fe200078e0a02 */
[----:B------:R-:W-:Y:S01]  /*13720*/  ISETP.GT.U32.AND P5, PT, R2, R12, PT ;  /* 0x0000000c0200720c */ /* 0x000fe20003fa4070 */
[----:B------:R-:W-:Y:S02]  /*13730*/  @!P0 IMAD.IADD R8, R8, 0x1, -R2 ;  /* 0x0000000108088824 */ /* 0x000fe400078e0a02 */
[----:B------:R-:W-:Y:S02]  /*13740*/  IMAD.MOV R14, RZ, RZ, -R14 ;  /* 0x000000ffff0e7224 */ /* 0x000fe400078e0a0e */
[----:B------:R-:W-:Y:S02]  /*13750*/  IMAD.MOV.U32 R17, RZ, RZ, R8 ;  /* 0x000000ffff117224 */ /* 0x000fe400078e0008 */
[C---:B------:R-:W-:Y:S02]  /*13760*/  IMAD R10, R2.reuse, R14, R10 ;  /* 0x0000000e020a7224 */ /* 0x040fe400078e020a */
[----:B------:R-:W-:Y:S01]  /*13770*/  @!P2 IMAD.MOV R17, RZ, RZ, -R17 ;  /* 0x000000ffff11a224 */ /* 0x000fe200078e0a11 */
[C---:B------:R-:W-:Y:S01]  /*13780*/  ISETP.GT.U32.AND P2, PT, R2.reuse, R4, PT ;  /* 0x000000040200720c */ /* 0x040fe20003f44070 */
[----:B------:R-:W-:Y:S01]  /*13790*/  @!P4 IMAD.IADD R11, R11, 0x1, -R2 ;  /* 0x000000010b0bc824 */ /* 0x000fe200078e0a02 */
[----:B------:R-:W-:-:S02]  /*137a0*/  ISETP.GT.U32.AND P4, PT, R2, R10, PT ;  /* 0x0000000a0200720c */ /* 0x000fc40003f84070 */
[----:B------:R-:W-:Y:S01]  /*137b0*/  ISETP.GE.AND P6, PT, R252, RZ, PT ;  /* 0x000000fffc00720c */ /* 0x000fe20003fc6270 */
[----:B------:R-:W-:Y:S01]  /*137c0*/  @!P5 IMAD.IADD R12, R12, 0x1, -R2 ;  /* 0x000000010c0cd824 */ /* 0x000fe200078e0a02 */
[----:B------:R-:W-:Y:S01]  /*137d0*/  ISETP.GE.AND P0, PT, R67, RZ, PT ;  /* 0x000000ff4300720c */ /* 0x000fe20003f06270 */
[----:B------:R-:W-:-:S03]  /*137e0*/  IMAD.MOV.U32 R16, RZ, RZ, R9 ;  /* 0x000000ffff107224 */ /* 0x000fc600078e0009 */
[----:B------:R-:W-:Y:S01]  /*137f0*/  ISETP.GT.U32.AND P5, PT, R2, R12, PT ;  /* 0x0000000c0200720c */ /* 0x000fe20003fa4070 */
[----:B------:R-:W-:Y:S01]  /*13800*/  IMAD.MOV.U32 R67, RZ, RZ, R66 ;  /* 0x000000ffff437224 */ /* 0x000fe200078e0042 */
[----:B------:R-:W-:Y:S01]  /*13810*/  ISETP.GE.AND P1, PT, R70, RZ, PT ;  /* 0x000000ff4600720c */ /* 0x000fe20003f26270 */
[----:B------:R-:W-:Y:S02]  /*13820*/  IMAD.MOV.U32 R70, RZ, RZ, R65 ;  /* 0x000000ffff467224 */ /* 0x000fe400078e0041 */
[----:B------:R-:W-:Y:S02]  /*13830*/  IMAD.MOV.U32 R66, RZ, RZ, R62 ;  /* 0x000000ffff427224 */ /* 0x000fe400078e003e */
[--C-:B------:R-:W-:Y:S02]  /*13840*/  @!P2 IMAD.IADD R4, R4, 0x1, -R2.reuse ;  /* 0x000000010404a824 */ /* 0x100fe400078e0a02 */
[----:B------:R-:W-:Y:S02]  /*13850*/  @!P4 IMAD.IADD R10, R10, 0x1, -R2 ;  /* 0x000000010a0ac824 */ /* 0x000fe400078e0a02 */
[----:B------:R-:W-:-:S02]  /*13860*/  IMAD.MOV.U32 R65, RZ, RZ, R63 ;  /* 0x000000ffff417224 */ /* 0x000fc400078e003f */
[----:B------:R-:W-:Y:S02]  /*13870*/  IMAD.MOV.U32 R63, RZ, RZ, R60 ;  /* 0x000000ffff3f7224 */ /* 0x000fe400078e003c */
[----:B------:R-:W-:Y:S01]  /*13880*/  @!P6 IMAD.MOV R16, RZ, RZ, -R16 ;  /* 0x000000ffff10e224 */ /* 0x000fe200078e0a10 */
[----:B------:R-:W-:Y:S01]  /*13890*/  ISETP.GE.AND P6, PT, R69, RZ, PT ;  /* 0x000000ff4500720c */ /* 0x000fe20003fc6270 */
[----:B------:R-:W-:Y:S01]  /*138a0*/  IMAD.MOV.U32 R60, RZ, RZ, R7 ;  /* 0x000000ffff3c7224 */ /* 0x000fe200078e0007 */
[C---:B------:R-:W-:Y:S01]  /*138b0*/  ISETP.GT.U32.AND P2, PT, R2.reuse, R4, PT ;  /* 0x000000040200720c */ /* 0x040fe20003f44070 */
[----:B------:R-:W-:Y:S01]  /*138c0*/  IMAD.MOV.U32 R69, RZ, RZ, R66 ;  /* 0x000000ffff457224 */ /* 0x000fe200078e0042 */
[----:B------:R-:W-:Y:S01]  /*138d0*/  ISETP.GT.U32.AND P4, PT, R2, R10, PT ;  /* 0x0000000a0200720c */ /* 0x000fe20003f84070 */
[----:B------:R-:W-:Y:S01]  /*138e0*/  IMAD.MOV.U32 R66, RZ, RZ, R65 ;  /* 0x000000ffff427224 */ /* 0x000fe200078e0041 */
[----:B------:R-:W-:Y:S01]  /*138f0*/  IABS R13, R68 ;  /* 0x00000044000d7213 */ /* 0x000fe20000000000 */
[----:B------:R-:W-:Y:S01]  /*13900*/  IMAD.MOV.U32 R65, RZ, RZ, R64 ;  /* 0x000000ffff417224 */ /* 0x000fe200078e0040 */
[----:B------:R-:W2:Y:S01]  /*13910*/  LDL.LU R7, [R1+0x19c] ;  /* 0x00019c0001077983 */ /* 0x000ea20000300800 */
[----:B------:R-:W-:-:S02]  /*13920*/  IMAD.MOV.U32 R64, RZ, RZ, R60 ;  /* 0x000000ffff407224 */ /* 0x000fc400078e003c */
[----:B------:R-:W-:Y:S01]  /*13930*/  @!P5 IMAD.IADD R12, R12, 0x1, -R2 ;  /* 0x000000010c0cd824 */ /* 0x000fe200078e0a02 */
[----:B------:R-:W-:Y:S01]  /*13940*/  ISETP.GE.AND P5, PT, R68, RZ, PT ;  /* 0x000000ff4400720c */ /* 0x000fe20003fa6270 */
[----:B------:R-:W-:Y:S02]  /*13950*/  IMAD.MOV.U32 R75, RZ, RZ, R66 ;  /* 0x000000ffff4b7224 */ /* 0x000fe400078e0042 */
[----:B------:R-:W-:Y:S02]  /*13960*/  IMAD.MOV.U32 R62, RZ, RZ, R59 ;  /* 0x000000ffff3e7224 */ /* 0x000fe400078e003b */
[----:B------:R-:W-:Y:S02]  /*13970*/  IMAD.MOV.U32 R15, RZ, RZ, R11 ;  /* 0x000000ffff0f7224 */ /* 0x000fe400078e000b */
[----:B------:R-:W-:Y:S02]  /*13980*/  IMAD.MOV.U32 R68, RZ, RZ, R65 ;  /* 0x000000ffff447224 */ /* 0x000fe400078e0041 */
[----:B------:R-:W-:-:S02]  /*13990*/  IMAD.MOV.U32 R66, RZ, RZ, R64 ;  /* 0x000000ffff427224 */ /* 0x000fc400078e0040 */
[----:B------:R-:W-:Y:S02]  /*139a0*/  IMAD.MOV.U32 R59, RZ, RZ, R58 ;  /* 0x000000ffff3b7224 */ /* 0x000fe400078e003a */
[----:B------:R-:W-:-:S04]  /*139b0*/  IMAD.HI.U32 R8, R3, R13, RZ ;  /* 0x0000000d03087227 */ /* 0x000fc800078e00ff */
[----:B------:R-:W-:Y:S02]  /*139c0*/  IMAD.MOV.U32 R65, RZ, RZ, R57 ;  /* 0x000000ffff417224 */ /* 0x000fe400078e0039 */
[----:B------:R-:W-:Y:S02]  /*139d0*/  IMAD.MOV.U32 R58, RZ, RZ, R47 ;  /* 0x000000ffff3a7224 */ /* 0x000fe400078e002f */
[----:B------:R-:W-:Y:S02]  /*139e0*/  IMAD.MOV.U32 R64, RZ, RZ, R50 ;  /* 0x000000ffff407224 */ /* 0x000fe400078e0032 */
[----:B------:R-:W-:Y:S01]  /*139f0*/  IMAD.MOV.U32 R47, RZ, RZ, R46 ;  /* 0x000000ffff2f7224 */ /* 0x000fe200078e002e */
[----:B------:R-:W-:Y:S01]  /*13a00*/  IABS R14, R71 ;  /* 0x00000047000e7213 */ /* 0x000fe20000000000 */
[----:B------:R-:W-:Y:S02]  /*13a10*/  IMAD.MOV.U32 R46, RZ, RZ, R251 ;  /* 0x000000ffff2e7224 */ /* 0x000fe400078e00fb */
[----:B------:R-:W-:-:S02]  /*13a20*/  @!P3 IMAD.MOV R15, RZ, RZ, -R15 ;  /* 0x000000ffff0fb224 */ /* 0x000fc400078e0a0f */
[----:B------:R-:W-:Y:S02]  /*13a30*/  IMAD.MOV.U32 R72, RZ, RZ, R66 ;  /* 0x000000ffff487224 */ /* 0x000fe400078e0042 */
[----:B------:R-:W-:Y:S02]  /*13a40*/  IMAD.MOV.U32 R251, RZ, RZ, R129 ;  /* 0x000000fffffb7224 */ /* 0x000fe400078e0081 */
[----:B------:R-:W-:Y:S01]  /*13a50*/  IMAD.MOV R8, RZ, RZ, -R8 ;  /* 0x000000ffff087224 */ /* 0x000fe200078e0a08 */
[----:B------:R-:W2:Y:S01]  /*13a60*/  LDL.LU R129, [R1+0x204] ;  /* 0x0002040001817983 */ /* 0x000ea20000300800 */
[----:B------:R-:W-:Y:S02]  /*13a70*/  IMAD.MOV.U32 R66, RZ, RZ, R65 ;  /* 0x000000ffff427224 */ /* 0x000fe400078e0041 */
[----:B------:R-:W-:Y:S01]  /*13a80*/  IMAD.MOV.U32 R65, RZ, RZ, R64 ;  /* 0x000000ffff417224 */ /* 0x000fe200078e0040 */
[----:B------:R-:W-:Y:S01]  /*13a90*/  STL [R1+0x20], R17 ;  /* 0x0000201101007387 */ /* 0x000fe20000100800 */
[--C-:B------:R-:W-:Y:S01]  /*13aa0*/  @!P2 IMAD.IADD R4, R4, 0x1, -R2.reuse ;  /* 0x000000010404a824 */ /* 0x100fe200078e0a02 */
[----:B------:R-:W-:Y:S01]  /*13ab0*/  IABS R252, R67 ;  /* 0x0000004300fc7213 */ /* 0x000fe20000000000 */
[----:B------:R-:W-:Y:S01]  /*13ac0*/  IMAD.MOV.U32 R64, RZ, RZ, R63 ;  /* 0x000000ffff407224 */ /* 0x000fe200078e003f */
[----:B------:R-:W-:Y:S01]  /*13ad0*/  STL [R1+0x1c], R16 ;  /* 0x00001c1001007387 */ /* 0x000fe20000100800 */
[----:B------:R-:W-:Y:S01]  /*13ae0*/  @!P4 IMAD.IADD R10, R10, 0x1, -R2 ;  /* 0x000000010a0ac824 */ /* 0x000fe200078e0a02 */
[----:B------:R-:W-:Y:S01]  /*13af0*/  ISETP.GE.AND P4, PT, R67, RZ, PT ;  /* 0x000000ff4300720c */ /* 0x000fe20003f86270 */
[----:B------:R-:W-:Y:S01]  /*13b00*/  IMAD.MOV.U32 R63, RZ, RZ, R62 ;  /* 0x000000ffff3f7224 */ /* 0x000fe200078e003e */
[----:B------:R0:W-:Y:S01]  /*13b10*/  STL [R1+0x18], R15 ;  /* 0x0000180f01007387 */ /* 0x0001e20000100800 */
[----:B------:R-:W-:-:S02]  /*13b20*/  IMAD R9, R2, R8, R13 ;  /* 0x0000000802097224 */ /* 0x000fc400078e020d */
[----:B------:R-:W-:Y:S02]  /*13b30*/  IMAD.MOV.U32 R67, RZ, RZ, R66 ;  /* 0x000000ffff437224 */ /* 0x000fe400078e0042 */
[----:B------:R-:W-:Y:S02]  /*13b40*/  IMAD.MOV.U32 R8, RZ, RZ, R14 ;  /* 0x000000ffff087224 */ /* 0x000fe400078e000e */
[----:B---3--:R-:W-:Y:S02]  /*13b50*/  IMAD.MOV.U32 R62, RZ, RZ, R61 ;  /* 0x000000ffff3e7224 */ /* 0x008fe400078e003d */
[----:B------:R-:W-:Y:S02]  /*13b60*/  IMAD.MOV.U32 R61, RZ, RZ, R51 ;  /* 0x000000ffff3d7224 */ /* 0x000fe400078e0033 */
[----:B0-----:R-:W-:Y:S02]  /*13b70*/  IMAD.MOV.U32 R15, RZ, RZ, R12 ;  /* 0x000000ffff0f7224 */ /* 0x001fe400078e000c */
[----:B------:R-:W-:-:S02]  /*13b80*/  IMAD.MOV.U32 R66, RZ, RZ, R65 ;  /* 0x000000ffff427224 */ /* 0x000fc400078e0041 */
[----:B------:R-:W-:Y:S02]  /*13b90*/  IMAD.MOV.U32 R14, RZ, RZ, R4 ;  /* 0x000000ffff0e7224 */ /* 0x000fe400078e0004 */
[----:B------:R-:W-:Y:S02]  /*13ba0*/  IMAD.MOV.U32 R65, RZ, RZ, R64 ;  /* 0x000000ffff417224 */ /* 0x000fe400078e0040 */
[----:B------:R-:W-:Y:S02]  /*13bb0*/  IMAD.MOV.U32 R64, RZ, RZ, R63 ;  /* 0x000000ffff407224 */ /* 0x000fe400078e003f */
[----:B------:R-:W-:Y:S02]  /*13bc0*/  IMAD.MOV.U32 R63, RZ, RZ, R62 ;  /* 0x000000ffff3f7224 */ /* 0x000fe400078e003e */
[----:B------:R-:W-:Y:S02]  /*13bd0*/  IMAD.MOV.U32 R60, RZ, RZ, R56 ;  /* 0x000000ffff3c7224 */ /* 0x000fe400078e0038 */
[----:B------:R-:W-:-:S02]  /*13be0*/  @!P1 IMAD.MOV R15, RZ, RZ, -R15 ;  /* 0x000000ffff0f9224 */ /* 0x000fc400078e0a0f */
[----:B------:R-:W-:Y:S02]  /*13bf0*/  IMAD.MOV.U32 R62, RZ, RZ, R61 ;  /* 0x000000ffff3e7224 */ /* 0x000fe400078e003d */
[----:B------:R-:W-:Y:S02]  /*13c00*/  IMAD.MOV.U32 R56, RZ, RZ, R54 ;  /* 0x000000ffff387224 */ /* 0x000fe400078e0036 */
[----:B------:R-:W-:Y:S01]  /*13c10*/  @!P0 IMAD.MOV R14, RZ, RZ, -R14 ;  /* 0x000000ffff0e8224 */ /* 0x000fe200078e0a0e */
[----:B------:R-:W3:Y:S01]  /*13c20*/  LDL.LU R54, [R1+0x230] ;  /* 0x0002300001367983 */ /* 0x000ee20000300800 */
[----:B------:R-:W-:Y:S02]  /*13c30*/  IMAD.MOV.U32 R61, RZ, RZ, R251 ;  /* 0x000000ffff3d7224 */ /* 0x000fe400078e00fb */
[----:B------:R-:W-:Y:S01]  /*13c40*/  IMAD.MOV.U32 R74, RZ, RZ, R67 ;  /* 0x000000ffff4a7224 */ /* 0x000fe200078e0043 */
[----:B------:R-:W2:Y:S01]  /*13c50*/  LDL.LU R50, [R1+0xe8] ;  /* 0x0000e80001327983 */ /* 0x000ea20000300800 */
[----:B------:R-:W-:-:S02]  /*13c60*/  IMAD.MOV.U32 R67, RZ, RZ, R66 ;  /* 0x000000ffff437224 */ /* 0x000fc400078e0042 */
[----:B------:R-:W-:Y:S01]  /*13c70*/  @!P6 IMAD.MOV R10, RZ, RZ, -R10 ;  /* 0x000000ffff0ae224 */ /* 0x000fe200078e0a0a */
[----:B------:R-:W3:Y:S01]  /*13c80*/  LDL.LU R57, [R1+0xe4] ;  /* 0x0000e40001397983 */ /* 0x000ee20000300800 */
[----:B------:R-:W-:Y:S02]  /*13c90*/  IMAD.MOV.U32 R66, RZ, RZ, R65 ;  /* 0x000000ffff427224 */ /* 0x000fe400078e0041 */
[----:B------:R-:W-:Y:S01]  /*13ca0*/  IMAD.MOV.U32 R65, RZ, RZ, R64 ;  /* 0x000000ffff417224 */ /* 0x000fe200078e0040 */
[----:B------:R-:W-:Y:S01]  /*13cb0*/  STL [R1+0x14], R15 ;  /* 0x0000140f01007387 */ /* 0x000fe20000100800 */
[----:B------:R-:W-:Y:S02]  /*13cc0*/  IMAD.MOV.U32 R64, RZ, RZ, R61 ;  /* 0x000000ffff407224 */ /* 0x000fe400078e003d */
[----:B------:R-:W-:Y:S01]  /*13cd0*/  IMAD.MOV.U32 R51, RZ, RZ, R49 ;  /* 0x000000ffff337224 */ /* 0x000fe200078e0031 */
[----:B------:R0:W-:Y:S01]  /*13ce0*/  STL [R1+0x10], R14 ;  /* 0x0000100e01007387 */ /* 0x0001e20000100800 */
[----:B------:R-:W-:-:S02]  /*13cf0*/  IMAD.MOV.U32 R61, RZ, RZ, R60 ;  /* 0x000000ffff3d7224 */ /* 0x000fc400078e003c */
[----:B------:R-:W-:Y:S01]  /*13d00*/  IMAD.MOV.U32 R60, RZ, RZ, R59 ;  /* 0x000000ffff3c7224 */ /* 0x000fe200078e003b */
[----:B------:R-:W3:Y:S01]  /*13d10*/  LDL.LU R49, [R1+0x1a4] ;  /* 0x0001a40001317983 */ /* 0x000ee20000300800 */
[----:B------:R-:W-:-:S03]  /*13d20*/  IMAD.MOV.U32 R59, RZ, RZ, R58 ;  /* 0x000000ffff3b7224 */ /* 0x000fc600078e003a */
[----:B------:R1:W-:Y:S04]  /*13d30*/  STL [R1+0xc], R10 ;  /* 0x00000c0a01007387 */ /* 0x0003e80000100800 */
[----:B------:R-:W4:Y:S01]  /*13d40*/  LDL.LU R58, [R1+0x220] ;  /* 0x00022000013a7983 */ /* 0x000f220000300800 */
[----:B------:R-:W-:Y:S01]  /*13d50*/  ISETP.GE.AND P1, PT, R71, RZ, PT ;  /* 0x000000ff4700720c */ /* 0x000fe20003f26270 */
[----:B------:R-:W-:Y:S02]  /*13d60*/  IMAD.MOV.U32 R71, RZ, RZ, R67 ;  /* 0x000000ffff477224 */ /* 0x000fe400078e0043 */
[----:B------:R-:W-:Y:S02]  /*13d70*/  IMAD.MOV.U32 R67, RZ, RZ, R66 ;  /* 0x000000ffff437224 */ /* 0x000fe400078e0042 */
[----:B------:R-:W-:-:S02]  /*13d80*/  IMAD.MOV.U32 R66, RZ, RZ, R65 ;  /* 0x000000ffff427224 */ /* 0x000fc400078e0041 */
[----:B------:R-:W-:Y:S02]  /*13d90*/  IMAD.MOV.U32 R65, RZ, RZ, R64 ;  /* 0x000000ffff417224 */ /* 0x000fe400078e0040 */
[----:B------:R-:W-:Y:S02]  /*13da0*/  IMAD.MOV.U32 R64, RZ, RZ, R61 ;  /* 0x000000ffff407224 */ /* 0x000fe400078e003d */
[----:B------:R-:W-:Y:S02]  /*13db0*/  IMAD.MOV.U32 R61, RZ, RZ, R60 ;  /* 0x000000ffff3d7224 */ /* 0x000fe400078e003c */
[----:B------:R-:W-:Y:S01]  /*13dc0*/  IMAD.MOV.U32 R60, RZ, RZ, R59 ;  /* 0x000000ffff3c7224 */ /* 0x000fe200078e003b */
[----:B------:R-:W-:-:S13]  /*13dd0*/  ISETP.GT.U32.AND P3, PT, R2, R9, PT ;  /* 0x000000090200720c */ /* 0x000fda0003f64070 */
[----:B------:R-:W-:Y:S02]  /*13de0*/  @!P3 IMAD.IADD R9, R9, 0x1, -R2 ;  /* 0x000000010909b824 */ /* 0x000fe400078e0a02 */
[----:B----4-:R-:W-:Y:S02]  /*13df0*/  IMAD.MOV.U32 R59, RZ, RZ, R58 ;  /* 0x000000ffff3b7224 */ /* 0x010fe400078e003a */
[----:B------:R-:W4:Y:S01]  /*13e00*/  LDL.LU R58, [R1+0x15c] ;  /* 0x00015c00013a7983 */ /* 0x000f220000300800 */
[----:B------:R-:W-:Y:S02]  /*13e10*/  ISETP.GT.U32.AND P3, PT, R2, R9, PT ;  /* 0x000000090200720c */ /* 0x000fe40003f64070 */
[----:B------:R-:W-:Y:S02]  /*13e20*/  IABS R11, R70 ;  /* 0x00000046000b7213 */ /* 0x000fe40000000000 */
[----:B------:R-:W-:-:S09]  /*13e30*/  ISETP.GE.AND P0, PT, R70, RZ, PT ;  /* 0x000000ff4600720c */ /* 0x000fd20003f06270 */
[----:B------:R-:W-:-:S04]  /*13e40*/  @!P3 IMAD.IADD R9, R9, 0x1, -R2 ;  /* 0x000000010909b824 */ /* 0x000fc800078e0a02 */
[----:B0-----:R-:W-:Y:S02]  /*13e50*/  IMAD.MOV.U32 R14, RZ, RZ, R9 ;  /* 0x000000ffff0e7224 */ /* 0x001fe400078e0009 */
[----:B------:R-:W-:Y:S02]  /*13e60*/  IMAD.MOV.U32 R70, RZ, RZ, R66 ;  /* 0x000000ffff467224 */ /* 0x000fe400078e0042 */
[----:B------:R-:W-:Y:S02]  /*13e70*/  @!P5 IMAD.MOV R14, RZ, RZ, -R14 ;  /* 0x000000ffff0ed224 */ /* 0x000fe400078e0a0e */
[----:B------:R-:W-:Y:S01]  /*13e80*/  IMAD.MOV.U32 R66, RZ, RZ, R65 ;  /* 0x000000ffff427224 */ /* 0x000fe200078e0041 */
[----:B------:R-:W-:Y:S01]  /*13e90*/  IABS R251, R69 ;  /* 0x0000004500fb7213 */ /* 0x000fe20000000000 */
[----:B------:R-:W-:Y:S01]  /*13ea0*/  IMAD.MOV.U32 R65, RZ, RZ, R61 ;  /* 0x000000ffff417224 */ /* 0x000fe200078e003d */
[----:B------:R-:W-:Y:S01]  /*13eb0*/  ISETP.GE.AND P6, PT, R69, RZ, PT ;  /* 0x000000ff4500720c */ /* 0x000fe20003fc6270 */
[----:B------:R-:W-:Y:S01]  /*13ec0*/  IMAD.MOV.U32 R61, RZ, RZ, R60 ;  /* 0x000000ffff3d7224 */ /* 0x000fe200078e003c */
[----:B------:R0:W-:Y:S01]  /*13ed0*/  STL [R1+0x8], R14 ;  /* 0x0000080e01007387 */ /* 0x0001e20000100800 */
[----:B------:R-:W-:-:S02]  /*13ee0*/  IMAD.MOV.U32 R60, RZ, RZ, R59 ;  /* 0x000000ffff3c7224 */ /* 0x000fc400078e003b */
[----:B------:R-:W-:Y:S02]  /*13ef0*/  IMAD.MOV.U32 R69, RZ, RZ, R45 ;  /* 0x000000ffff457224 */ /* 0x000fe400078e002d */
[----:B------:R-:W3:Y:S01]  /*13f00*/  LDL.LU R45, [R1+0x114] ;  /* 0x00011400012d7983 */ /* 0x000ee20000300800 */
[----:B------:R-:W-:-:S04]  /*13f10*/  IMAD.HI.U32 R13, R3, R8, RZ ;  /* 0x00000008030d7227 */ /* 0x000fc800078e00ff */
[----:B------:R-:W-:-:S04]  /*13f20*/  IMAD.MOV R13, RZ, RZ, -R13 ;  /* 0x000000ffff0d7224 */ /* 0x000fc800078e0a0d */
[----:B------:R-:W-:Y:S02]  /*13f30*/  IMAD R8, R2, R13, R8 ;  /* 0x0000000d02087224 */ /* 0x000fe400078e0208 */
[----:B------:R-:W-:-:S04]  /*13f40*/  IMAD.HI.U32 R13, R3, R11, RZ ;  /* 0x0000000b030d7227 */ /* 0x000fc800078e00ff */
[----:B------:R-:W-:-:S04]  /*13f50*/  IMAD.MOV R13, RZ, RZ, -R13 ;  /* 0x000000ffff0d7224 */ /* 0x000fc800078e0a0d */
[C---:B------:R-:W-:Y:S02]  /*13f60*/  IMAD R4, R2.reuse, R13, R11 ;  /* 0x0000000d02047224 */ /* 0x040fe400078e020b */
[----:B----4-:R-:W-:Y:S02]  /*13f70*/  IMAD.MOV.U32 R59, RZ, RZ, R58 ;  /* 0x000000ffff3b7224 */ /* 0x010fe400078e003a */
[----:B------:R-:W4:Y:S01]  /*13f80*/  LDL.LU R58, [R1+0x108] ;  /* 0x00010800013a7983 */ /* 0x000f220000300800 */
[C---:B------:R-:W-:Y:S01]  /*13f90*/  ISETP.GT.U32.AND P3, PT, R2.reuse, R4, PT ;  /* 0x000000040200720c */ /* 0x040fe20003f64070 */
[----:B------:R-:W-:Y:S01]  /*13fa0*/  IMAD.HI.U32 R12, R3, R252, RZ ;  /* 0x000000fc030c7227 */ /* 0x000fe200078e00ff */
[----:B------:R-:W-:-:S03]  /*13fb0*/  ISETP.GT.U32.AND P2, PT, R2, R8, PT ;  /* 0x000000080200720c */ /* 0x000fc60003f44070 */
[----:B------:R-:W-:-:S04]  /*13fc0*/  IMAD.MOV R12, RZ, RZ, -R12 ;  /* 0x000000ffff0c7224 */ /* 0x000fc800078e0a0c */
[----:B------:R-:W-:Y:S01]  /*13fd0*/  IMAD R252, R2, R12, R252 ;  /* 0x0000000c02fc7224 */ /* 0x000fe200078e02fc */
[----:B------:R-:W-:-:S03]  /*13fe0*/  IABS R12, R68 ;  /* 0x00000044000c7213 */ /* 0x000fc60000000000 */
[--C-:B------:R-:W-:Y:S02]  /*13ff0*/  @!P3 IMAD.IADD R4, R4, 0x1, -R2.reuse ;  /* 0x000000010404b824 */ /* 0x100fe400078e0a02 */
[----:B------:R-:W-:Y:S02]  /*14000*/  @!P2 IMAD.IADD R8, R8, 0x1, -R2 ;  /* 0x000000010808a824 */ /* 0x000fe400078e0a02 */
[----:B-1----:R-:W-:Y:S01]  /*14010*/  IMAD.HI.U32 R10, R3, R12, RZ ;  /* 0x0000000c030a7227 */ /* 0x002fe200078e00ff */
[C---:B------:R-:W-:Y:S02]  /*14020*/  ISETP.GT.U32.AND P3, PT, R2.reuse, R4, PT ;  /* 0x000000040200720c */ /* 0x040fe40003f64070 */
[----:B------:R-:W-:Y:S01]  /*14030*/  ISETP.GT.U32.AND P2, PT, R2, R8, PT ;  /* 0x000000080200720c */ /* 0x000fe20003f44070 */
[----:B------:R-:W-:-:S04]  /*14040*/  IMAD.MOV R10, RZ, RZ, -R10 ;  /* 0x000000ffff0a7224 */ /* 0x000fc800078e0a0a */
[----:B------:R-:W-:-:S06]  /*14050*/  IMAD R12, R2, R10, R12 ;  /* 0x0000000a020c7224 */ /* 0x000fcc00078e020c */
[--C-:B------:R-:W-:Y:S01]  /*14060*/  @!P3 IMAD.IADD R4, R4, 0x1, -R2.reuse ;  /* 0x000000010404b824 */ /* 0x100fe200078e0a02 */
[----:B------:R-:W-:Y:S01]  /*14070*/  ISETP.GT.U32.AND P3, PT, R2, R12, PT ;  /* 0x0000000c0200720c */ /* 0x000fe20003f64070 */
[----:B------:R-:W-:Y:S01]  /*14080*/  @!P2 IMAD.IADD R8, R8, 0x1, -R2 ;  /* 0x000000010808a824 */ /* 0x000fe200078e0a02 */
[----:B------:R-:W-:Y:S01]  /*14090*/  ISETP.GE.AND P2, PT, R68, RZ, PT ;  /* 0x000000ff4400720c */ /* 0x000fe20003f46270 */
[----:B------:R-:W-:Y:S02]  /*140a0*/  IMAD.MOV.U32 R73, RZ, RZ, R67 ;  /* 0x000000ffff497224 */ /* 0x000fe400078e0043 */
[----:B--2---:R-:W-:Y:S02]  /*140b0*/  IMAD.MOV.U32 R68, RZ, RZ, R50 ;  /* 0x000000ffff447224 */ /* 0x004fe400078e0032 */
[----:B---3--:R-:W-:Y:S02]  /*140c0*/  IMAD.MOV.U32 R67, RZ, RZ, R57 ;  /* 0x000000ffff437224 */ /* 0x008fe400078e0039 */
[----:B------:R-:W-:-:S02]  /*140d0*/  IMAD.MOV.U32 R50, RZ, RZ, R7 ;  /* 0x000000ffff327224 */ /* 0x000fc400078e0007 */
[----:B------:R-:W-:Y:S02]  /*140e0*/  IMAD.MOV.U32 R57, RZ, RZ, R6 ;  /* 0x000000ffff397224 */ /* 0x000fe400078e0006 */
[----:B------:R-:W-:Y:S02]  /*140f0*/  IMAD.MOV.U32 R7, RZ, RZ, R8 ;  /* 0x000000ffff077224 */ /* 0x000fe400078e0008 */
[----:B------:R-:W-:Y:S02]  /*14100*/  IMAD.MOV.U32 R6, RZ, RZ, R4 ;  /* 0x000000ffff067224 */ /* 0x000fe400078e0004 */
[----:B------:R-:W-:Y:S02]  /*14110*/  @!P1 IMAD.MOV R7, RZ, RZ, -R7 ;  /* 0x000000ffff079224 */ /* 0x000fe400078e0a07 */
[----:B------:R-:W-:Y:S01]  /*14120*/  @!P0 IMAD.MOV R6, RZ, RZ, -R6 ;  /* 0x000000ffff068224 */ /* 0x000fe200078e0a06 */
[----:B0-----:R-:W-:Y:S01]  /*14130*/  IABS R14, R72 ;  /* 0x00000048000e7213 */ /* 0x001fe20000000000 */
[----:B------:R-:W-:Y:S01]  /*14140*/  @!P3 IMAD.IADD R12, R12, 0x1, -R2 ;  /* 0x000000010c0cb824 */ /* 0x000fe200078e0a02 */
[----:B------:R-:W-:Y:S01]  /*14150*/  ISETP.GE.AND P3, PT, R72, RZ, PT ;  /* 0x000000ff4800720c */ /* 0x000fe20003f66270 */
[----:B------:R-:W-:Y:S01]  /*14160*/  IMAD.MOV.U32 R72, RZ, RZ, R67 ;  /* 0x000000ffff487224 */ /* 0x000fe200078e0043 */
[----:B------:R-:W-:Y:S01]  /*14170*/  STL [R1+0x2c00], R7 ;  /* 0x002c000701007387 */ /* 0x000fe20000100800 */
[----:B------:R-:W-:-:S02]  /*14180*/  IMAD.MOV.U32 R67, RZ, RZ, R66 ;  /* 0x000000ffff437224 */ /* 0x000fc400078e0042 */
[----:B------:R-:W-:Y:S01]  /*14190*/  IMAD.MOV.U32 R76, RZ, RZ, R69 ;  /* 0x000000ffff4c7224 */ /* 0x000fe200078e0045 */
[----:B------:R0:W-:Y:S01]  /*141a0*/  STL [R1+0x2c04], R6 ;  /* 0x002c040601007387 */ /* 0x0001e20000100800 */
[----:B------:R-:W-:Y:S01]  /*141b0*/  IMAD.MOV.U32 R77, RZ, RZ, R68 ;  /* 0x000000ffff4d7224 */ /* 0x000fe200078e0044 */
[----:B------:R-:W-:Y:S01]  /*141c0*/  ISETP.GT.U32.AND P5, PT, R2, R252, PT ;  /* 0x000000fc0200720c */ /* 0x000fe20003fa4070 */
[----:B----4-:R-:W-:Y:S02]  /*141d0*/  IMAD.MOV.U32 R66, RZ, RZ, R58 ;  /* 0x000000ffff427224 */ /* 0x010fe400078e003a */
[----:B------:R-:W2:Y:S04]  /*141e0*/  LDL.LU R58, [R1+0x26c] ;  /* 0x00026c00013a7983 */ /* 0x000ea80000300800 */
[----:B------:R-:W3:Y:S04]  /*141f0*/  LDL.LU R69, [R1+0xf0] ;  /* 0x0000f00001457983 */ /* 0x000ee80000300800 */
[----:B------:R-:W4:Y:S01]  /*14200*/  LDL.LU R68, [R1+0x124] ;  /* 0x0001240001447983 */ /* 0x000f220000300800 */
[----:B------:R-:W-:-:S04]  /*14210*/  IMAD.HI.U32 R9, R3, R251, RZ ;  /* 0x000000fb03097227 */ /* 0x000fc800078e00ff */
[----:B------:R-:W-:Y:S01]  /*14220*/  IMAD.MOV R9, RZ, RZ, -R9 ;  /* 0x000000ffff097224 */ /* 0x000fe200078e0a09 */
[----:B------:R-:W-:Y:S01]  /*14230*/  IABS R13, R75 ;  /* 0x0000004b000d7213 */ /* 0x000fe20000000000 */
[----:B------:R-:W-:Y:S02]  /*14240*/  @!P5 IMAD.IADD R252, R252, 0x1, -R2 ;  /* 0x00000001fcfcd824 */ /* 0x000fe400078e0a02 */
[C---:B------:R-:W-:Y:S02]  /*14250*/  IMAD R251, R2.reuse, R9, R251 ;  /* 0x0000000902fb7224 */ /* 0x040fe400078e02fb */
[----:B------:R-:W-:Y:S01]  /*14260*/  IMAD.HI.U32 R9, R3, R13, RZ ;  /* 0x0000000d03097227 */ /* 0x000fe200078e00ff */
[C---:B------:R-:W-:Y:S02]  /*14270*/  ISETP.GT.U32.AND P5, PT, R2.reuse, R252, PT ;  /* 0x000000fc0200720c */ /* 0x040fe40003fa4070 */
[----:B------:R-:W-:Y:S01]  /*14280*/  ISETP.GT.U32.AND P1, PT, R2, R251, PT ;  /* 0x000000fb0200720c */ /* 0x000fe20003f24070 */
[----:B------:R-:W-:-:S04]  /*14290*/  IMAD.MOV R9, RZ, RZ, -R9 ;  /* 0x000000ffff097224 */ /* 0x000fc800078e0a09 */
[----:B------:R-:W-:-:S06]  /*142a0*/  IMAD R13, R2, R9, R13 ;  /* 0x00000009020d7224 */ /* 0x000fcc00078e020d */
[--C-:B------:R-:W-:Y:S01]  /*142b0*/  @!P5 IMAD.IADD R252, R252, 0x1, -R2.reuse ;  /* 0x00000001fcfcd824 */ /* 0x100fe200078e0a02 */
[----:B------:R-:W-:Y:S01]  /*142c0*/  ISETP.GT.U32.AND P5, PT, R2, R13, PT ;  /* 0x0000000d0200720c */ /* 0x000fe20003fa4070 */
[----:B------:R-:W-:Y:S02]  /*142d0*/  @!P1 IMAD.IADD R251, R251, 0x1, -R2 ;  /* 0x00000001fbfb9824 */ /* 0x000fe400078e0a02 */
[----:B------:R-:W-:-:S03]  /*142e0*/  IMAD.HI.U32 R8, R3, R14, RZ ;  /* 0x0000000e03087227 */ /* 0x000fc600078e00ff */
[C---:B------:R-:W-:Y:S01]  /*142f0*/  ISETP.GT.U32.AND P0, PT, R2.reuse, R251, PT ;  /* 0x000000fb0200720c */ /* 0x040fe20003f04070 */
[----:B------:R-:W-:Y:S02]  /*14300*/  IMAD.MOV R9, RZ, RZ, -R8 ;  /* 0x000000ffff097224 */ /* 0x000fe400078e0a08 */
[----:B------:R-:W-:Y:S02]  /*14310*/  @!P4 IMAD.MOV R252, RZ, RZ, -R252 ;  /* 0x000000fffffcc224 */ /* 0x000fe400078e0afc */
[C---:B------:R-:W-:Y:S02]  /*14320*/  IMAD R14, R2.reuse, R9, R14 ;  /* 0x00000009020e7224 */ /* 0x040fe400078e020e */
[----:B------:R-:W-:Y:S01]  /*14330*/  @!P5 IMAD.IADD R13, R13, 0x1, -R2 ;  /* 0x000000010d0dd824 */ /* 0x000fe200078e0a02 */
[----:B------:R-:W-:-:S04]  /*14340*/  ISETP.GT.U32.AND P4, PT, R2, R12, PT ;  /* 0x0000000c0200720c */ /* 0x000fc80003f84070 */
[C---:B------:R-:W-:Y:S01]  /*14350*/  ISETP.GT.U32.AND P5, PT, R2.reuse, R13, PT ;  /* 0x0000000d0200720c */ /* 0x040fe20003fa4070 */
[----:B------:R-:W-:Y:S01]  /*14360*/  @!P0 IMAD.IADD R251, R251, 0x1, -R2 ;  /* 0x00000001fbfb8824 */ /* 0x000fe200078e0a02 */
[----:B------:R-:W-:Y:S02]  /*14370*/  ISETP.GT.U32.AND P0, PT, R2, R14, PT ;  /* 0x0000000e0200720c */ /* 0x000fe40003f04070 */
[----:B------:R-:W-:Y:S01]  /*14380*/  ISETP.GE.AND P1, PT, R75, RZ, PT ;  /* 0x000000ff4b00720c */ /* 0x000fe20003f26270 */
[----:B------:R-:W-:Y:S01]  /*14390*/  @!P6 IMAD.MOV R251, RZ, RZ, -R251 ;  /* 0x000000fffffbe224 */ /* 0x000fe200078e0afb */
[----:B------:R-:W-:-:S03]  /*143a0*/  IABS R16, R71 ;  /* 0x0000004700107213 */ /* 0x000fc60000000000 */
[----:B------:R-:W-:-:S04]  /*143b0*/  @!P4 IMAD.IADD R12, R12, 0x1, -R2 ;  /* 0x000000010c0cc824 */ /* 0x000fc800078e0a02 */
[--C-:B------:R-:W-:Y:S02]  /*143c0*/  @!P5 IMAD.IADD R13, R13, 0x1, -R2.reuse ;  /* 0x000000010d0dd824 */ /* 0x100fe400078e0a02 */
[----:B------:R-:W-:Y:S01]  /*143d0*/  @!P0 IMAD.IADD R14, R14, 0x1, -R2 ;  /* 0x000000010e0e8824 */ /* 0x000fe200078e0a02 */
[----:B------:R-:W-:Y:S01]  /*143e0*/  ISETP.GE.AND P0, PT, R71, RZ, PT ;  /* 0x000000ff4700720c */ /* 0x000fe20003f06270 */
[----:B------:R-:W-:Y:S01]  /*143f0*/  @!P2 IMAD.MOV R12, RZ, RZ, -R12 ;  /* 0x000000ffff0ca224 */ /* 0x000fe200078e0a0c */
[----:B------:R-:W-:Y:S01]  /*14400*/  STL [R1+0x2c08], R252 ;  /* 0x002c08fc01007387 */ /* 0x000fe20000100800 */
[----:B------:R-:W-:Y:S01]  /*14410*/  @!P1 IMAD.MOV R13, RZ, RZ, -R13 ;  /* 0x000000ffff0d9224 */ /* 0x000fe200078e0a0d */
[----:B------:R-:W-:Y:S02]  /*14420*/  IABS R17, R70 ;  /* 0x0000004600117213 */ /* 0x000fe40000000000 */
[----:B------:R-:W-:Y:S01]  /*14430*/  STL [R1+0x2c0c], R251 ;  /* 0x002c0cfb01007387 */ /* 0x000fe20000100800 */
[----:B------:R-:W-:-:S02]  /*14440*/  ISETP.GE.AND P1, PT, R70, RZ, PT ;  /* 0x000000ff4600720c */ /* 0x000fc40003f26270 */
[----:B------:R-:W-:Y:S01]  /*14450*/  IABS R15, R74 ;  /* 0x0000004a000f7213 */ /* 0x000fe20000000000 */
[----:B---3--:R-:W-:Y:S02]  /*14460*/  IMAD.MOV.U32 R71, RZ, RZ, R69 ;  /* 0x000000ffff477224 */ /* 0x008fe400078e0045 */
[----:B------:R-:W-:Y:S02]  /*14470*/  IMAD.MOV.U32 R69, RZ, RZ, R67 ;  /* 0x000000ffff457224 */ /* 0x000fe400078e0043 */
[----:B------:R-:W-:Y:S02]  /*14480*/  IMAD.MOV.U32 R67, RZ, RZ, R45 ;  /* 0x000000ffff437224 */ /* 0x000fe400078e002d */
[----:B------:R-:W3:Y:S01]  /*14490*/  LDL.LU R45, [R1+0x22c] ;  /* 0x00022c00012d7983 */ /* 0x000ee20000300800 */
[----:B------:R-:W-:Y:S02]  /*144a0*/  IMAD.MOV.U32 R70, RZ, RZ, R69 ;  /* 0x000000ffff467224 */ /* 0x000fe400078e0045 */
[----:B----4-:R-:W-:Y:S01]  /*144b0*/  IMAD.MOV.U32 R69, RZ, RZ, R68 ;  /* 0x000000ffff457224 */ /* 0x010fe200078e0044 */
[----:B------:R-:W-:Y:S04]  /*144c0*/  STL [R1+0x2c10], R12 ;  /* 0x002c100c01007387 */ /* 0x000fe80000100800 */
[----:B------:R-:W-:Y:S04]  /*144d0*/  STL [R1+0x2c14], R13 ;  /* 0x002c140d01007387 */ /* 0x000fe80000100800 */
[----:B------:R-:W4:Y:S01]  /*144e0*/  LDL.LU R68, [R1+0x11c] ;  /* 0x00011c0001447983 */ /* 0x000f220000300800 */
[----:B------:R-:W-:-:S04]  /*144f0*/  IMAD.HI.U32 R4, R3, R15, RZ ;  /* 0x0000000f03047227 */ /* 0x000fc800078e00ff */
[----:B------:R-:W-:-:S04]  /*14500*/  IMAD.MOV R4, RZ, RZ, -R4 ;  /* 0x000000ffff047224 */ /* 0x000fc800078e0a04 */
[----:B------:R-:W-:Y:S02]  /*14510*/  IMAD R15, R2, R4, R15 ;  /* 0x00000004020f7224 */ /* 0x000fe400078e020f */
[----:B------:R-:W-:-:S03]  /*14520*/  IMAD.HI.U32 R8, R3, R16, RZ ;  /* 0x0000001003087227 */ /* 0x000fc600078e00ff */
[----:B------:R-:W-:Y:S01]  /*14530*/  ISETP.GT.U32.AND P6, PT, R2, R15, PT ;  /* 0x0000000f0200720c */ /* 0x000fe20003fc4070 */
[----:B------:R-:W-:-:S04]  /*14540*/  IMAD.MOV R8, RZ, RZ, -R8 ;  /* 0x000000ffff087224 */ /* 0x000fc800078e0a08 */
[----:B------:R-:W-:Y:S01]  /*14550*/  IMAD R16, R2, R8, R16 ;  /* 0x0000000802107224 */ /* 0x000fe200078e0210 */
[----:B------:R-:W-:Y:S01]  /*14560*/  IABS R18, R73 ;  /* 0x0000004900127213 */ /* 0x000fe20000000000 */
[----:B------:R-:W-:-:S03]  /*14570*/  IMAD.HI.U32 R8, R3, R17, RZ ;  /* 0x0000001103087227 */ /* 0x000fc600078e00ff */
[----:B------:R-:W-:-:S03]  /*14580*/  ISETP.GT.U32.AND P4, PT, R2, R16, PT ;  /* 0x000000100200720c */ /* 0x000fc60003f84070 */
[----:B------:R-:W-:Y:S01]  /*14590*/  @!P6 IMAD.IADD R15, R15, 0x1, -R2 ;  /* 0x000000010f0fe824 */ /* 0x000fe200078e0a02 */
[----:B------:R-:W-:Y:S01]  /*145a0*/  ISETP.GT.U32.AND P6, PT, R2, R14, PT ;  /* 0x0000000e0200720c */ /* 0x000fe20003fc4070 */
[----:B------:R-:W-:Y:S02]  /*145b0*/  IMAD.MOV R8, RZ, RZ, -R8 ;  /* 0x000000ffff087224 */ /* 0x000fe400078e0a08 */
[----:B------:R-:W-:Y:S01]  /*145c0*/  IMAD.HI.U32 R4, R3, R18, RZ ;  /* 0x0000001203047227 */ /* 0x000fe200078e00ff */
[----:B------:R-:W-:-:S03]  /*145d0*/  IABS R19, R72 ;  /* 0x0000004800137213 */ /* 0x000fc60000000000 */
[----:B------:R-:W-:Y:S02]  /*145e0*/  IMAD R17, R2, R8, R17 ;  /* 0x0000000802117224 */ /* 0x000fe400078e0211 */
[----:B------:R-:W-:Y:S02]  /*145f0*/  IMAD.MOV R4, RZ, RZ, -R4 ;  /* 0x000000ffff047224 */ /* 0x000fe400078e0a04 */
[--C-:B------:R-:W-:Y:S01]  /*14600*/  @!P4 IMAD.IADD R16, R16, 0x1, -R2.reuse ;  /* 0x000000011010c824 */ /* 0x100fe200078e0a02 */
[----:B------:R-:W-:Y:S01]  /*14610*/  ISETP.GT.U32.AND P4, PT, R2, R15, PT ;  /* 0x0000000f0200720c */ /* 0x000fe20003f84070 */
[----:B------:R-:W-:Y:S01]  /*14620*/  @!P6 IMAD.IADD R14, R14, 0x1, -R2 ;  /* 0x000000010e0ee824 */ /* 0x000fe200078e0a02 */
[C---:B------:R-:W-:Y:S01]  /*14630*/  ISETP.GT.U32.AND P6, PT, R2.reuse, R17, PT ;  /* 0x000000110200720c */ /* 0x040fe20003fc4070 */
[----:B------:R-:W-:Y:S02]  /*14640*/  IMAD R18, R2, R4, R18 ;  /* 0x0000000402127224 */ /* 0x000fe400078e0212 */
[----:B------:R-:W-:-:S04]  /*14650*/  IMAD.HI.U32 R4, R3, R19, RZ ;  /* 0x0000001303047227 */ /* 0x000fc800078e00ff */
[----:B------:R-:W-:-:S04]  /*14660*/  IMAD.MOV R4, RZ, RZ, -R4 ;  /* 0x000000ffff047224 */ /* 0x000fc800078e0a04 */
[C---:B------:R-:W-:Y:S02]  /*14670*/  IMAD R19, R2.reuse, R4, R19 ;  /* 0x0000000402137224 */ /* 0x040fe400078e0213 */
[--C-:B------:R-:W-:Y:S01]  /*14680*/  @!P4 IMAD.IADD R15, R15, 0x1, -R2.reuse ;  /* 0x000000010f0fc824 */ /* 0x100fe200078e0a02 */
[C---:B------:R-:W-:Y:S01]  /*14690*/  ISETP.GT.U32.AND P4, PT, R2.reuse, R18, PT ;  /* 0x000000120200720c */ /* 0x040fe20003f84070 */
[----:B------:R-:W-:Y:S01]  /*146a0*/  @!P6 IMAD.IADD R17, R17, 0x1, -R2 ;  /* 0x000000011111e824 */ /* 0x000fe200078e0a02 */
[----:B------:R-:W-:Y:S02]  /*146b0*/  ISETP.GT.U32.AND P6, PT, R2, R19, PT ;  /* 0x000000130200720c */ /* 0x000fe40003fc4070 */
[----:B------:R-:W-:Y:S02]  /*146c0*/  ISETP.GE.AND P5, PT, R74, RZ, PT ;  /* 0x000000ff4a00720c */ /* 0x000fe40003fa6270 */
[C---:B------:R-:W-:Y:S02]  /*146d0*/  ISETP.GT.U32.AND P2, PT, R2.reuse, R16, PT ;  /* 0x000000100200720c */ /* 0x040fe40003f44070 */
[----:B------:R-:W-:Y:S01]  /*146e0*/  IABS R20, R77 ;  /* 0x0000004d00147213 */ /* 0x000fe20000000000 */
[----:B------:R-:W-:Y:S01]  /*146f0*/  @!P3 IMAD.MOV R14, RZ, RZ, -R14 ;  /* 0x000000ffff0eb224 */ /* 0x000fe200078e0a0e */
[----:B------:R-:W-:-:S03]  /*14700*/  ISETP.GT.U32.AND P3, PT, R2, R17, PT ;  /* 0x000000110200720c */ /* 0x000fc60003f64070 */
[----:B------:R-:W-:Y:S02]  /*14710*/  @!P4 IMAD.IADD R18, R18, 0x1, -R2 ;  /* 0x000000011212c824 */ /* 0x000fe400078e0a02 */
[----:B------:R-:W-:-:S04]  /*14720*/  IMAD.HI.U32 R4, R3, R20, RZ ;  /* 0x0000001403047227 */ /* 0x000fc800078e00ff */
[----:B------:R-:W-:Y:S01]  /*14730*/  @!P6 IMAD.IADD R19, R19, 0x1, -R2 ;  /* 0x000000011313e824 */ /* 0x000fe200078e0a02 */
[C---:B------:R-:W-:Y:S01]  /*14740*/  ISETP.GT.U32.AND P6, PT, R2.reuse, R18, PT ;  /* 0x000000120200720c */ /* 0x040fe20003fc4070 */
[----:B------:R-:W-:Y:S02]  /*14750*/  IMAD.MOV R4, RZ, RZ, -R4 ;  /* 0x000000ffff047224 */ /* 0x000fe400078e0a04 */
[----:B------:R-:W-:Y:S01]  /*14760*/  @!P5 IMAD.MOV R15, RZ, RZ, -R15 ;  /* 0x000000ffff0fd224 */ /* 0x000fe200078e0a0f */
[----:B------:R-:W-:Y:S01]  /*14770*/  ISETP.GT.U32.AND P5, PT, R2, R19, PT ;  /* 0x000000130200720c */ /* 0x000fe20003fa4070 */
[----:B------:R-:W-:Y:S01]  /*14780*/  @!P2 IMAD.IADD R16, R16, 0x1, -R2 ;  /* 0x000000011010a824 */ /* 0x000fe200078e0a02 */
[----:B------:R-:W-:Y:S01]  /*14790*/  ISETP.GE.AND P2, PT, R73, RZ, PT ;  /* 0x000000ff4900720c */ /* 0x000fe20003f46270 */
[----:B------:R-:W-:Y:S01]  /*147a0*/  IMAD R20, R2, R4, R20 ;  /* 0x0000000402147224 */ /* 0x000fe200078e0214 */
[----:B------:R-:W-:Y:S01]  /*147b0*/  ISETP.GE.AND P4, PT, R72, RZ, PT ;  /* 0x000000ff4800720c */ /* 0x000fe20003f86270 */
[----:B------:R-:W-:-:S03]  /*147c0*/  @!P3 IMAD.IADD R17, R17, 0x1, -R2 ;  /* 0x000000011111b824 */ /* 0x000fc600078e0a02 */
[----:B------:R-:W-:Y:S01]  /*147d0*/  ISETP.GT.U32.AND P3, PT, R2, R20, PT ;  /* 0x000000140200720c */ /* 0x000fe20003f64070 */
[----:B------:R-:W-:Y:S01]  /*147e0*/  IMAD.MOV.U32 R72, RZ, RZ, R69 ;  /* 0x000000ffff487224 */ /* 0x000fe200078e0045 */
[----:B------:R-:W-:Y:S01]  /*147f0*/  STL [R1+0x2c18], R14 ;  /* 0x002c180e01007387 */ /* 0x000fe20000100800 */
[----:B------:R-:W-:Y:S02]  /*14800*/  @!P6 IMAD.IADD R18, R18, 0x1, -R2 ;  /* 0x000000011212e824 */ /* 0x000fe400078e0a02 */
[----:B------:R-:W-:Y:S02]  /*14810*/  IMAD.MOV.U32 R75, RZ, RZ, R66 ;  /* 0x000000ffff4b7224 */ /* 0x000fe400078e0042 */
[----:B------:R-:W-:Y:S02]  /*14820*/  IMAD.MOV.U32 R69, RZ, RZ, R51 ;  /* 0x000000ffff457224 */ /* 0x000fe400078e0033 */
[----:B------:R-:W-:Y:S01]  /*14830*/  @!P5 IMAD.IADD R19, R19, 0x1, -R2 ;  /* 0x000000011313d824 */ /* 0x000fe200078e0a02 */
[----:B------:R-:W2:Y:S01]  /*14840*/  LDL.LU R51, [R1+0x1f0] ;  /* 0x0001f00001337983 */ /* 0x000ea20000300800 */
[----:B------:R-:W-:-:S02]  /*14850*/  IMAD.MOV.U32 R74, RZ, RZ, R67 ;  /* 0x000000ffff4a7224 */ /* 0x000fc400078e0043 */
[----:B------:R-:W-:Y:S02]  /*14860*/  IMAD.MOV.U32 R66, RZ, RZ, R65 ;  /* 0x000000ffff427224 */ /* 0x000fe400078e0041 */
[----:B------:R-:W-:Y:S02]  /*14870*/  @!P0 IMAD.MOV R16, RZ, RZ, -R16 ;  /* 0x000000ffff108224 */ /* 0x000fe400078e0a10 */
[----:B------:R-:W-:Y:S02]  /*14880*/  IMAD.MOV.U32 R65, RZ, RZ, R64 ;  /* 0x000000ffff417224 */ /* 0x000fe400078e0040 */
[----:B------:R-:W-:Y:S02]  /*14890*/  IMAD.MOV.U32 R67, RZ, RZ, R63 ;  /* 0x000000ffff437224 */ /* 0x000fe400078e003f */
[----:B------:R-:W-:Y:S02]  /*148a0*/  @!P1 IMAD.MOV R17, RZ, RZ, -R17 ;  /* 0x000000ffff119224 */ /* 0x000fe400078e0a11 */
[----:B------:R-:W-:-:S02]  /*148b0*/  IMAD.MOV.U32 R64, RZ, RZ, R49 ;  /* 0x000000ffff407224 */ /* 0x000fc400078e0031 */
[----:B------:R-:W-:Y:S02]  /*148c0*/  @!P2 IMAD.MOV R18, RZ, RZ, -R18 ;  /* 0x000000ffff12a224 */ /* 0x000fe400078e0a12 */
[----:B------:R-:W-:Y:S01]  /*148d0*/  @!P4 IMAD.MOV R19, RZ, RZ, -R19 ;  /* 0x000000ffff13c224 */ /* 0x000fe200078e0a13 */
[----:B------:R-:W-:Y:S02]  /*148e0*/  IABS R21, R76 ;  /* 0x0000004c00157213 */ /* 0x000fe40000000000 */
[----:B------:R-:W-:Y:S01]  /*148f0*/  ISETP.GE.AND P6, PT, R76, RZ, PT ;  /* 0x000000ff4c00720c */ /* 0x000fe20003fc6270 */
[----:B------:R-:W-:Y:S01]  /*14900*/  IMAD.MOV.U32 R76, RZ, RZ, R69 ;  /* 0x000000ffff4c7224 */ /* 0x000fe200078e0045 */
[----:B------:R-:W-:Y:S01]  /*14910*/  IABS R22, R71 ;  /* 0x0000004700167213 */ /* 0x000fe20000000000 */
[----:B------:R-:W-:Y:S01]  /*14920*/  @!P3 IMAD.IADD R20, R20, 0x1, -R2 ;  /* 0x000000011414b824 */ /* 0x000fe200078e0a02 */
[----:B------:R-:W-:Y:S01]  /*14930*/  ISETP.GE.AND P3, PT, R71, RZ, PT ;  /* 0x000000ff4700720c */ /* 0x000fe20003f66270 */
[----:B------:R-:W-:-:S02]  /*14940*/  IMAD.MOV.U32 R69, RZ, RZ, R66 ;  /* 0x000000ffff457224 */ /* 0x000fc400078e0042 */
[----:B------:R-:W-:Y:S02]  /*14950*/  IMAD.MOV.U32 R66, RZ, RZ, R50 ;  /* 0x000000ffff427224 */ /* 0x000fe400078e0032 */
[----:B------:R-:W-:Y:S02]  /*14960*/  IMAD.MOV.U32 R71, RZ, RZ, R67 ;  /* 0x000000ffff477224 */ /* 0x000fe400078e0043 */
[----:B----4-:R-:W-:Y:S02]  /*14970*/  IMAD.MOV.U32 R73, RZ, RZ, R68 ;  /* 0x000000ffff497224 */ /* 0x010fe400078e0044 */
[----:B------:R-:W-:Y:S02]  /*14980*/  IMAD.MOV.U32 R68, RZ, RZ, R62 ;  /* 0x000000ffff447224 */ /* 0x000fe400078e003e */
[----:B------:R-:W-:Y:S02]  /*14990*/  IMAD.MOV.U32 R62, RZ, RZ, R46 ;  /* 0x000000ffff3e7224 */ /* 0x000fe400078e002e */
[----:B---3--:R-:W-:-:S02]  /*149a0*/  IMAD.MOV.U32 R46, RZ, RZ, R45 ;  /* 0x000000ffff2e7224 */ /* 0x008fc400078e002d */
[----:B------:R-:W3:Y:S04]  /*149b0*/  LDL.LU R45, [R1+0x240] ;  /* 0x00024000012d7983 */ /* 0x000ee80000300800 */
[----:B------:R-:W4:Y:S04]  /*149c0*/  LDL.LU R63, [R1+0x184] ;  /* 0x00018400013f7983 */ /* 0x000f280000300800 */
[----:B------:R-:W2:Y:S04]  /*149d0*/  LDL.LU R49, [R1+0x1c0] ;  /* 0x0001c00001317983 */ /* 0x000ea80000300800 */
[----:B------:R-:W-:Y:S04]  /*149e0*/  STL [R1+0x2c1c], R15 ;  /* 0x002c1c0f01007387 */ /* 0x000fe80000100800 */
[----:B------:R-:W-:Y:S04]  /*149f0*/  STL [R1+0x2c20], R16 ;  /* 0x002c201001007387 */ /* 0x000fe80000100800 */
[----:B------:R-:W-:Y:S04]  /*14a00*/  STL [R1+0x2c24], R17 ;  /* 0x002c241101007387 */ /* 0x000fe80000100800 */
[----:B------:R-:W-:Y:S04]  /*14a10*/  STL [R1+0x2c28], R18 ;  /* 0x002c281201007387 */ /* 0x000fe80000100800 */
[----:B------:R-:W-:Y:S04]  /*14a20*/  STL [R1+0x2c2c], R19 ;  /* 0x002c2c1301007387 */ /* 0x000fe80000100800 */
[----:B------:R-:W3:Y:S04]  /*14a30*/  LDL.LU R50, [R1+0x250] ;  /* 0x0002500001327983 */ /* 0x000ee80000300800 */
[----:B------:R-:W3:Y:S01]  /*14a40*/  LDL.LU R67, [R1+0x164] ;  /* 0x0001640001437983 */ /* 0x000ee20000300800 */
        /* <DEDUP_REMOVED lines=8> */
[----:B------:R-:W-:Y:S01]  /*14ad0*/  IMAD.HI.U32 R8, R3, R4, RZ ;  /* 0x0000000403087227 */ /* 0x000fe200078e00ff */
[----:B------:R-:W-:-:S03]  /*14ae0*/  IABS R24, R75 ;  /* 0x0000004b00187213 */ /* 0x000fc60000000000 */
[----:B------:R-:W-:Y:S02]  /*14af0*/  IMAD.MOV R8, RZ, RZ, -R8 ;  /* 0x000000ffff087224 */ /* 0x000fe400078e0a08 */
[----:B------:R-:W-:Y:S02]  /*14b00*/  @!P1 IMAD.IADD R21, R21, 0x1, -R2 ;  /* 0x0000000115159824 */ /* 0x000fe400078e0a02 */
[C---:B------:R-:W-:Y:S02]  /*14b10*/  IMAD R23, R2.reuse, R8, R4 ;  /* 0x0000000802177224 */ /* 0x040fe400078e0204 */
[----:B------:R-:W-:Y:S01]  /*14b20*/  IMAD.HI.U32 R4, R3, R24, RZ ;  /* 0x0000001803047227 */ /* 0x000fe200078e00ff */
[----:B------:R-:W-:-:S03]  /*14b30*/  ISETP.GT.U32.AND P2, PT, R2, R21, PT ;  /* 0x000000150200720c */ /* 0x000fc60003f44070 */
[----:B------:R-:W-:Y:S01]  /*14b40*/  IMAD.MOV R4, RZ, RZ, -R4 ;  /* 0x000000ffff047224 */ /* 0x000fe200078e0a04 */
[----:B------:R-:W-:-:S03]  /*14b50*/  ISETP.GT.U32.AND P5, PT, R2, R22, PT ;  /* 0x000000160200720c */ /* 0x000fc60003fa4070 */
[----:B------:R-:W-:-:S06]  /*14b60*/  IMAD R24, R2, R4, R24 ;  /* 0x0000000402187224 */ /* 0x000fcc00078e0218 */
[--C-:B------:R-:W-:Y:S01]  /*14b70*/  @!P2 IMAD.IADD R21, R21, 0x1, -R2.reuse ;  /* 0x000000011515a824 */ /* 0x100fe200078e0a02 */
[C---:B------:R-:W-:Y:S02]  /*14b80*/  ISETP.GT.U32.AND P2, PT, R2.reuse, R24, PT ;  /* 0x000000180200720c */ /* 0x040fe40003f44070 */
[----:B------:R-:W-:Y:S01]  /*14b90*/  ISETP.GT.U32.AND P1, PT, R2, R20, PT ;  /* 0x000000140200720c */ /* 0x000fe20003f24070 */
[----:B------:R-:W-:Y:S01]  /*14ba0*/  @!P5 IMAD.IADD R22, R22, 0x1, -R2 ;  /* 0x000000011616d824 */ /* 0x000fe200078e0a02 */
[C---:B------:R-:W-:Y:S02]  /*14bb0*/  ISETP.GT.U32.AND P4, PT, R2.reuse, R23, PT ;  /* 0x000000170200720c */ /* 0x040fe40003f84070 */
[----:B------:R-:W-:Y:S02]  /*14bc0*/  ISETP.GE.AND P0, PT, R77, RZ, PT ;  /* 0x000000ff4d00720c */ /* 0x000fe40003f06270 */
[----:B------:R-:W-:-:S05]  /*14bd0*/  ISETP.GT.U32.AND P5, PT, R2, R22, PT ;  /* 0x000000160200720c */ /* 0x000fca0003fa4070 */
[----:B------:R-:W-:-:S05]  /*14be0*/  @!P2 IMAD.IADD R24, R24, 0x1, -R2 ;  /* 0x000000011818a824 */ /* 0x000fca00078e0a02 */
[----:B------:R-:W-:Y:S01]  /*14bf0*/  ISETP.GT.U32.AND P2, PT, R2, R24, PT ;  /* 0x000000180200720c */ /* 0x000fe20003f44070 */
[----:B------:R-:W-:Y:S01]  /*14c00*/  @!P1 IMAD.IADD R20, R20, 0x1, -R2 ;  /* 0x0000000114149824 */ /* 0x000fe200078e0a02 */
[----:B------:R-:W-:Y:S01]  /*14c10*/  ISETP.GE.AND P1, PT, R70, RZ, PT ;  /* 0x000000ff4600720c */ /* 0x000fe20003f26270 */
[----:B------:R-:W-:Y:S02]  /*14c20*/  IMAD.MOV.U32 R70, RZ, RZ, R68 ;  /* 0x000000ffff467224 */ /* 0x000fe400078e0044 */
[----:B------:R-:W-:Y:S01]  /*14c30*/  IMAD.MOV.U32 R68, RZ, RZ, R65 ;  /* 0x000000ffff447224 */ /* 0x000fe200078e0041 */
[----:B------:R-:W-:Y:S01]  /*14c40*/  IABS R25, R74 ;  /* 0x0000004a00197213 */ /* 0x000fe20000000000 */
[--C-:B------:R-:W-:Y:S01]  /*14c50*/  @!P4 IMAD.IADD R23, R23, 0x1, -R2.reuse ;  /* 0x000000011717c824 */ /* 0x100fe200078e0a02 */
[----:B------:R-:W-:Y:S01]  /*14c60*/  ISETP.GE.AND P4, PT, R74, RZ, PT ;  /* 0x000000ff4a00720c */ /* 0x000fe20003f86270 */
[----:B------:R-:W-:Y:S01]  /*14c70*/  @!P5 IMAD.IADD R22, R22, 0x1, -R2 ;  /* 0x000000011616d824 */ /* 0x000fe200078e0a02 */
[----:B------:R-:W-:Y:S01]  /*14c80*/  ISETP.GE.AND P5, PT, R75, RZ, PT ;  /* 0x000000ff4b00720c */ /* 0x000fe20003fa6270 */
[----:B------:R-:W-:-:S02]  /*14c90*/  IMAD.MOV.U32 R74, RZ, RZ, R69 ;  /* 0x000000ffff4a7224 */ /* 0x000fc400078e0045 */
[----:B------:R-:W-:Y:S02]  /*14ca0*/  IMAD.MOV.U32 R75, RZ, RZ, R68 ;  /* 0x000000ffff4b7224 */ /* 0x000fe400078e0044 */
[----:B------:R-:W-:Y:S02]  /*14cb0*/  IMAD.MOV.U32 R69, RZ, RZ, R59 ;  /* 0x000000ffff457224 */ /* 0x000fe400078e003b */
[----:B------:R-:W-:Y:S02]  /*14cc0*/  @!P0 IMAD.MOV R20, RZ, RZ, -R20 ;  /* 0x000000ffff148224 */ /* 0x000fe400078e0a14 */
[----:B------:R-:W-:Y:S01]  /*14cd0*/  @!P6 IMAD.MOV R21, RZ, RZ, -R21 ;  /* 0x000000ffff15e224 */ /* 0x000fe200078e0a15 */
[----:B------:R-:W-:Y:S01]  /*14ce0*/  IABS R26, R73 ;  /* 0x00000049001a7213 */ /* 0x000fe20000000000 */
[----:B------:R-:W-:Y:S02]  /*14cf0*/  @!P3 IMAD.MOV R22, RZ, RZ, -R22 ;  /* 0x000000ffff16b224 */ /* 0x000fe400078e0a16 */
[----:B------:R-:W-:Y:S01]  /*14d00*/  @!P2 IMAD.IADD R24, R24, 0x1, -R2 ;  /* 0x000000011818a824 */ /* 0x000fe200078e0a02 */
[----:B------:R-:W-:Y:S01]  /*14d10*/  ISETP.GE.AND P2, PT, R73, RZ, PT ;  /* 0x000000ff4900720c */ /* 0x000fe20003f46270 */
[----:B------:R-:W-:-:S02]  /*14d20*/  IMAD.MOV.U32 R73, RZ, RZ, R69 ;  /* 0x000000ffff497224 */ /* 0x000fc400078e0045 */
[----:B----4-:R-:W-:Y:S02]  /*14d30*/  IMAD.MOV.U32 R68, RZ, RZ, R63 ;  /* 0x000000ffff447224 */ /* 0x010fe400078e003f */
[----:B------:R-:W-:Y:S02]  /*14d40*/  IMAD.MOV.U32 R63, RZ, RZ, R61 ;  /* 0x000000ffff3f7224 */ /* 0x000fe400078e003d */
[----:B--2---:R-:W-:Y:S02]  /*14d50*/  IMAD.MOV.U32 R65, RZ, RZ, R49 ;  /* 0x000000ffff417224 */ /* 0x004fe400078e0031 */
[----:B------:R-:W2:Y:S01]  /*14d60*/  LDL.LU R49, [R1+0x1e4] ;  /* 0x0001e40001317983 */ /* 0x000ea20000300800 */
[----:B------:R-:W-:-:S03]  /*14d70*/  IMAD.MOV.U32 R61, RZ, RZ, R60 ;  /* 0x000000ffff3d7224 */ /* 0x000fc600078e003c */
[----:B------:R-:W4:Y:S04]  /*14d80*/  LDL.LU R59, [R1+0x214] ;  /* 0x00021400013b7983 */ /* 0x000f280000300800 */
[----:B------:R-:W4:Y:S04]  /*14d90*/  LDL.LU R60, [R1+0x3c4] ;  /* 0x0003c400013c7983 */ /* 0x000f280000300800 */
[----:B------:R-:W-:Y:S04]  /*14da0*/  STL [R1+0x2c30], R20 ;  /* 0x002c301401007387 */ /* 0x000fe80000100800 */
[----:B------:R-:W-:Y:S04]  /*14db0*/  STL [R1+0x2c34], R21 ;  /* 0x002c341501007387 */ /* 0x000fe80000100800 */
[----:B------:R-:W-:Y:S01]  /*14dc0*/  STL [R1+0x2c38], R22 ;  /* 0x002c381601007387 */ /* 0x000fe20000100800 */
[----:B---3--:R-:W-:-:S02]  /*14dd0*/  IMAD.MOV.U32 R69, RZ, RZ, R67 ;  /* 0x000000ffff457224 */ /* 0x008fc400078e0043 */
[----:B------:R-:W-:Y:S02]  /*14de0*/  IMAD.MOV.U32 R67, RZ, RZ, R57 ;  /* 0x000000ffff437224 */ /* 0x000fe400078e0039 */
[----:B------:R-:W-:Y:S02]  /*14df0*/  IMAD.MOV.U32 R57, RZ, RZ, R48 ;  /* 0x000000ffff397224 */ /* 0x000fe400078e0030 */
[----:B------:R-:W3:Y:S01]  /*14e00*/  LDL.LU R48, [R1+0x224] ;  /* 0x0002240001307983 */ /* 0x000ee20000300800 */
[----:B------:R-:W-:-:S04]  /*14e10*/  IMAD.HI.U32 R9, R3, R25, RZ ;  /* 0x0000001903097227 */ /* 0x000fc800078e00ff */
[----:B------:R-:W-:-:S04]  /*14e20*/  IMAD.MOV R9, RZ, RZ, -R9 ;  /* 0x000000ffff097224 */ /* 0x000fc800078e0a09 */
[----:B------:R-:W-:-:S05]  /*14e30*/  IMAD R25, R2, R9, R25 ;  /* 0x0000000902197224 */ /* 0x000fca00078e0219 */
[----:B------:R-:W-:Y:S02]  /*14e40*/  ISETP.GT.U32.AND P6, PT, R2, R25, PT ;  /* 0x000000190200720c */ /* 0x000fe40003fc4070 */
[----:B------:R-:W-:Y:S01]  /*14e50*/  IABS R27, R72 ;  /* 0x00000048001b7213 */ /* 0x000fe20000000000 */
[----:B------:R-:W-:-:S04]  /*14e60*/  IMAD.HI.U32 R8, R3, R26, RZ ;  /* 0x0000001a03087227 */ /* 0x000fc800078e00ff */
[----:B------:R-:W-:Y:S01]  /*14e70*/  IMAD.HI.U32 R4, R3, R27, RZ ;  /* 0x0000001b03047227 */ /* 0x000fe200078e00ff */
[----:B------:R-:W-:Y:S02]  /*14e80*/  IABS R28, R71 ;  /* 0x00000047001c7213 */ /* 0x000fe40000000000 */
[C---:B------:R-:W-:Y:S01]  /*14e90*/  ISETP.GT.U32.AND P0, PT, R2.reuse, R23, PT ;  /* 0x000000170200720c */ /* 0x040fe20003f04070 */
[----:B------:R-:W-:Y:S02]  /*14ea0*/  IMAD.MOV R8, RZ, RZ, -R8 ;  /* 0x000000ffff087224 */ /* 0x000fe400078e0a08 */
[----:B------:R-:W-:Y:S02]  /*14eb0*/  @!P6 IMAD.IADD R25, R25, 0x1, -R2 ;  /* 0x000000011919e824 */ /* 0x000fe400078e0a02 */
[----:B------:R-:W-:Y:S02]  /*14ec0*/  IMAD.MOV R4, RZ, RZ, -R4 ;  /* 0x000000ffff047224 */ /* 0x000fe400078e0a04 */
[C---:B------:R-:W-:Y:S01]  /*14ed0*/  IMAD R26, R2.reuse, R8, R26 ;  /* 0x00000008021a7224 */ /* 0x040fe200078e021a */
[C---:B------:R-:W-:Y:S01]  /*14ee0*/  ISETP.GT.U32.AND P6, PT, R2.reuse, R25, PT ;  /* 0x000000190200720c */ /* 0x040fe20003fc4070 */
[----:B------:R-:W-:-:S02]  /*14ef0*/  IMAD R27, R2, R4, R27 ;  /* 0x00000004021b7224 */ /* 0x000fc400078e021b */
[----:B------:R-:W-:Y:S01]  /*14f00*/  IMAD.HI.U32 R4, R3, R28, RZ ;  /* 0x0000001c03047227 */ /* 0x000fe200078e00ff */
[----:B------:R-:W-:-:S03]  /*14f10*/  ISETP.GT.U32.AND P3, PT, R2, R26, PT ;  /* 0x0000001a0200720c */ /* 0x000fc60003f64070 */
[----:B------:R-:W-:Y:S02]  /*14f20*/  IMAD.MOV R4, RZ, RZ, -R4 ;  /* 0x000000ffff047224 */ /* 0x000fe400078e0a04 */
[----:B------:R-:W-:Y:S02]  /*14f30*/  @!P0 IMAD.IADD R23, R23, 0x1, -R2 ;  /* 0x0000000117178824 */ /* 0x000fe400078e0a02 */
[C---:B------:R-:W-:Y:S01]  /*14f40*/  IMAD R28, R2.reuse, R4, R28 ;  /* 0x00000004021c7224 */ /* 0x040fe200078e021c */
[----:B------:R-:W-:Y:S01]  /*14f50*/  ISETP.GT.U32.AND P0, PT, R2, R27, PT ;  /* 0x0000001b0200720c */ /* 0x000fe20003f04070 */
[----:B------:R-:W-:-:S03]  /*14f60*/  @!P6 IMAD.IADD R25, R25, 0x1, -R2 ;  /* 0x000000011919e824 */ /* 0x000fc600078e0a02 */
[----:B------:R-:W-:Y:S01]  /*14f70*/  ISETP.GT.U32.AND P6, PT, R2, R28, PT ;  /* 0x0000001c0200720c */ /* 0x000fe20003fc4070 */
[----:B------:R-:W-:Y:S01]  /*14f80*/  @!P3 IMAD.IADD R26, R26, 0x1, -R2 ;  /* 0x000000011a1ab824 */ /* 0x000fe200078e0a02 */
[----:B------:R-:W-:Y:S02]  /*14f90*/  IABS R29, R70 ;  /* 0x00000046001d7213 */ /* 0x000fe40000000000 */
[----:B------:R-:W-:Y:S02]  /*14fa0*/  IABS R30, R76 ;  /* 0x0000004c001e7213 */ /* 0x000fe40000000000 */
[----:B------:R-:W-:Y:S01]  /*14fb0*/  ISETP.GT.U32.AND P3, PT, R2, R26, PT ;  /* 0x0000001a0200720c */ /* 0x000fe20003f64070 */
[----:B------:R-:W-:-:S04]  /*14fc0*/  IMAD.HI.U32 R8, R3, R29, RZ ;  /* 0x0000001d03087227 */ /* 0x000fc800078e00ff */
[----:B------:R-:W-:Y:S02]  /*14fd0*/  @!P0 IMAD.IADD R27, R27, 0x1, -R2 ;  /* 0x000000011b1b8824 */ /* 0x000fe400078e0a02 */
[----:B------:R-:W-:Y:S01]  /*14fe0*/  IMAD.HI.U32 R4, R3, R30, RZ ;  /* 0x0000001e03047227 */ /* 0x000fe200078e00ff */
[----:B------:R-:W-:-:S03]  /*14ff0*/  IABS R32, R74 ;  /* 0x0000004a00207213 */ /* 0x000fc60000000000 */
[----:B------:R-:W-:Y:S01]  /*15000*/  @!P6 IMAD.IADD R28, R28, 0x1, -R2 ;  /* 0x000000011c1ce824 */ /* 0x000fe200078e0a02 */
[C---:B------:R-:W-:Y:S01]  /*15010*/  ISETP.GT.U32.AND P0, PT, R2.reuse, R27, PT ;  /* 0x0000001b0200720c */ /* 0x040fe20003f04070 */
[----:B------:R-:W-:Y:S02]  /*15020*/  IMAD.MOV R8, RZ, RZ, -R8 ;  /* 0x000000ffff087224 */ /* 0x000fe400078e0a08 */
[----:B------:R-:W-:Y:S02]  /*15030*/  IMAD.MOV R4, RZ, RZ, -R4 ;  /* 0x000000ffff047224 */ /* 0x000fe400078e0a04 */
[----:B------:R-:W-:Y:S01]  /*15040*/  @!P5 IMAD.MOV R24, RZ, RZ, -R24 ;  /* 0x000000ffff18d224 */ /* 0x000fe200078e0a18 */
[C---:B------:R-:W-:Y:S01]  /*15050*/  ISETP.GT.U32.AND P5, PT, R2.reuse, R28, PT ;  /* 0x0000001c0200720c */ /* 0x040fe20003fa4070 */
[C---:B------:R-:W-:Y:S02]  /*15060*/  IMAD R29, R2.reuse, R8, R29 ;  /* 0x00000008021d7224 */ /* 0x040fe400078e021d */
[----:B------:R-:W-:-:S02]  /*15070*/  IMAD R30, R2, R4, R30 ;  /* 0x00000004021e7224 */ /* 0x000fc400078e021e */
[----:B------:R-:W-:-:S04]  /*15080*/  IMAD.HI.U32 R4, R3, R32, RZ ;  /* 0x0000002003047227 */ /* 0x000fc800078e00ff */
[----:B------:R-:W-:Y:S01]  /*15090*/  @!P3 IMAD.IADD R26, R26, 0x1, -R2 ;  /* 0x000000011a1ab824 */ /* 0x000fe200078e0a02 */
[----:B------:R-:W-:Y:S01]  /*150a0*/  ISETP.GT.U32.AND P3, PT, R2, R29, PT ;  /* 0x0000001d0200720c */ /* 0x000fe20003f64070 */
[----:B------:R-:W-:Y:S02]  /*150b0*/  IMAD.MOV R4, RZ, RZ, -R4 ;  /* 0x000000ffff047224 */ /* 0x000fe400078e0a04 */
[----:B------:R-:W-:Y:S01]  /*150c0*/  @!P1 IMAD.MOV R23, RZ, RZ, -R23 ;  /* 0x000000ffff179224 */ /* 0x000fe200078e0a17 */
[----:B------:R-:W-:Y:S01]  /*150d0*/  ISETP.GE.AND P1, PT, R72, RZ, PT ;  /* 0x000000ff4800720c */ /* 0x000fe20003f26270 */
[----:B------:R-:W-:Y:S02]  /*150e0*/  IMAD R32, R2, R4, R32 ;  /* 0x0000000402207224 */ /* 0x000fe400078e0220 */
[----:B------:R-:W-:Y:S01]  /*150f0*/  @!P0 IMAD.IADD R27, R27, 0x1, -R2 ;  /* 0x000000011b1b8824 */ /* 0x000fe200078e0a02 */
[----:B------:R-:W-:Y:S01]  /*15100*/  ISETP.GE.AND P0, PT, R71, RZ, PT ;  /* 0x000000ff4700720c */ /* 0x000fe20003f06270 */
[----:B------:R-:W-:-:S02]  /*15110*/  IMAD.MOV.U32 R72, RZ, RZ, R69 ;  /* 0x000000ffff487224 */ /* 0x000fc400078e0045 */
[----:B------:R-:W-:Y:S02]  /*15120*/  IMAD.MOV.U32 R69, RZ, RZ, R68 ;  /* 0x000000ffff457224 */ /* 0x000fe400078e0044 */
[--C-:B------:R-:W-:Y:S01]  /*15130*/  @!P5 IMAD.IADD R28, R28, 0x1, -R2.reuse ;  /* 0x000000011c1cd824 */ /* 0x100fe200078e0a02 */
[----:B------:R-:W-:Y:S01]  /*15140*/  ISETP.GT.U32.AND P5, PT, R2, R32, PT ;  /* 0x000000200200720c */ /* 0x000fe20003fa4070 */
[----:B------:R-:W-:Y:S02]  /*15150*/  IMAD.MOV.U32 R68, RZ, RZ, R63 ;  /* 0x000000ffff447224 */ /* 0x000fe400078e003f */
[----:B------:R-:W-:Y:S02]  /*15160*/  IMAD.MOV.U32 R63, RZ, RZ, R61 ;  /* 0x000000ffff3f7224 */ /* 0x000fe400078e003d */
[----:B------:R-:W-:Y:S01]  /*15170*/  @!P3 IMAD.IADD R29, R29, 0x1, -R2 ;  /* 0x000000011d1db824 */ /* 0x000fe200078e0a02 */
[----:B------:R-:W-:Y:S01]  /*15180*/  ISETP.GE.AND P3, PT, R70, RZ, PT ;  /* 0x000000ff4600720c */ /* 0x000fe20003f66270 */
[----:B------:R-:W-:-:S02]  /*15190*/  IMAD.MOV.U32 R71, RZ, RZ, R68 ;  /* 0x000000ffff477224 */ /* 0x000fc400078e0044 */
[----:B------:R-:W-:Y:S01]  /*151a0*/  IMAD.MOV.U32 R68, RZ, RZ, R67 ;  /* 0x000000ffff447224 */ /* 0x000fe200078e0043 */
[----:B------:R-:W-:Y:S01]  /*151b0*/  STL [R1+0x2c3c], R23 ;  /* 0x002c3c1701007387 */ /* 0x000fe20000100800 */
[----:B------:R-:W-:Y:S02]  /*151c0*/  IMAD.MOV.U32 R70, RZ, RZ, R69 ;  /* 0x000000ffff467224 */ /* 0x000fe400078e0045 */
[----:B------:R-:W-:Y:S02]  /*151d0*/  IMAD.MOV.U32 R67, RZ, RZ, R65 ;  /* 0x000000ffff437224 */ /* 0x000fe400078e0041 */
[----:B------:R-:W-:Y:S02]  /*151e0*/  IMAD.MOV.U32 R69, RZ, RZ, R66 ;  /* 0x000000ffff457224 */ /* 0x000fe400078e0042 */
[----:B------:R-:W-:Y:S02]  /*151f0*/  IMAD.MOV.U32 R65, RZ, RZ, R62 ;  /* 0x000000ffff417224 */ /* 0x000fe400078e003e */
[----:B------:R-:W-:-:S02]  /*15200*/  @!P4 IMAD.MOV R25, RZ, RZ, -R25 ;  /* 0x000000ffff19c224 */ /* 0x000fc400078e0a19 */
[----:B------:R-:W-:Y:S02]  /*15210*/  IMAD.MOV.U32 R66, RZ, RZ, R64 ;  /* 0x000000ffff427224 */ /* 0x000fe400078e0040 */
[----:B------:R-:W-:Y:S02]  /*15220*/  @!P2 IMAD.MOV R26, RZ, RZ, -R26 ;  /* 0x000000ffff1aa224 */ /* 0x000fe400078e0a1a */
[----:B------:R-:W-:Y:S02]  /*15230*/  @!P1 IMAD.MOV R27, RZ, RZ, -R27 ;  /* 0x000000ffff1b9224 */ /* 0x000fe400078e0a1b */
[----:B------:R-:W-:Y:S01]  /*15240*/  @!P0 IMAD.MOV R28, RZ, RZ, -R28 ;  /* 0x000000ffff1c8224 */ /* 0x000fe200078e0a1c */
[----:B------:R-:W-:Y:S01]  /*15250*/  IABS R33, R73 ;  /* 0x0000004900217213 */ /* 0x000fe20000000000 */
[----:B------:R-:W-:Y:S01]  /*15260*/  @!P5 IMAD.IADD R32, R32, 0x1, -R2 ;  /* 0x000000012020d824 */ /* 0x000fe200078e0a02 */
[----:B------:R-:W-:Y:S01]  /*15270*/  ISETP.GE.AND P5, PT, R73, RZ, PT ;  /* 0x000000ff4900720c */ /* 0x000fe20003fa6270 */
[----:B------:R-:W-:-:S02]  /*15280*/  IMAD.MOV.U32 R73, RZ, RZ, R68 ;  /* 0x000000ffff497224 */ /* 0x000fc400078e0044 */
[----:B--2---:R-:W-:Y:S02]  /*15290*/  IMAD.MOV.U32 R64, RZ, RZ, R49 ;  /* 0x000000ffff407224 */ /* 0x004fe400078e0031 */
[----:B----4-:R-:W-:Y:S02]  /*152a0*/  IMAD.MOV.U32 R61, RZ, RZ, R60 ;  /* 0x000000ffff3d7224 */ /* 0x010fe400078e003c */
[----:B------:R-:W-:Y:S02]  /*152b0*/  IMAD.MOV.U32 R60, RZ, RZ, R59 ;  /* 0x000000ffff3c7224 */ /* 0x000fe400078e003b */
[----:B------:R-:W-:Y:S02]  /*152c0*/  IMAD.MOV.U32 R59, RZ, RZ, R58 ;  /* 0x000000ffff3b7224 */ /* 0x000fe400078e003a */
[----:B------:R-:W2:Y:S01]  /*152d0*/  LDL.LU R58, [R1+0x314] ;  /* 0x00031400013a7983 */ /* 0x000ea20000300800 */
[----:B---3--:R-:W-:-:S03]  /*152e0*/  IMAD.MOV.U32 R62, RZ, RZ, R48 ;  /* 0x000000ffff3e7224 */ /* 0x008fc600078e0030 */
[----:B------:R-:W3:Y:S04]  /*152f0*/  LDL.LU R48, [R1+0x1a0] ;  /* 0x0001a00001307983 */ /* 0x000ee80000300800 */
[----:B------:R-:W4:Y:S04]  /*15300*/  LDL.LU R49, [R1+0x218] ;  /* 0x0002180001317983 */ /* 0x000f280000300800 */
[----:B------:R-:W-:Y:S04]  /*15310*/  STL [R1+0x2c40], R24 ;  /* 0x002c401801007387 */ /* 0x000fe80000100800 */
[----:B------:R-:W-:Y:S04]  /*15320*/  STL [R1+0x2c44], R25 ;  /* 0x002c441901007387 */ /* 0x000fe80000100800 */
[----:B------:R-:W-:Y:S04]  /*15330*/  STL [R1+0x2c48], R26 ;  /* 0x002c481a01007387 */ /* 0x000fe80000100800 */
[----:B------:R-:W-:Y:S04]  /*15340*/  STL [R1+0x2c4c], R27 ;  /* 0x002c4c1b01007387 */ /* 0x000fe80000100800 */
[----:B------:R-:W-:Y:S04]  /*15350*/  STL [R1+0x2c50], R28 ;  /* 0x002c501c01007387 */ /* 0x000fe80000100800 */
[----:B------:R-:W2:Y:S01]  /*15360*/  LDL.LU R68, [R1+0x20c] ;  /* 0x00020c0001447983 */ /* 0x000ea20000300800 */
[----:B------:R-:W-:-:S02]  /*15370*/  ISETP.GT.U32.AND P6, PT, R2, R30, PT ;  /* 0x0000001e0200720c */ /* 0x000fc40003fc4070 */
[----:B------:R-:W-:-:S05]  /*15380*/  IABS R31, R75 ;  /* 0x0000004b001f7213 */ /* 0x000fca0000000000 */
[----:B------:R-:W-:-:S04]  /*15390*/  IMAD.HI.U32 R8, R3, R31, RZ ;  /* 0x0000001f03087227 */ /* 0x000fc800078e00ff */
[----:B------:R-:W-:Y:S02]  /*153a0*/  IMAD.MOV R8, RZ, RZ, -R8 ;  /* 0x000000ffff087224 */ /* 0x000fe400078e0a08 */
[----:B------:R-:W-:Y:S02]  /*153b0*/  @!P6 IMAD.IADD R30, R30, 0x1, -R2 ;  /* 0x000000011e1ee824 */ /* 0x000fe400078e0a02 */
[C---:B------:R-:W-:Y:S02]  /*153c0*/  IMAD R31, R2.reuse, R8, R31 ;  /* 0x00000008021f7224 */ /* 0x040fe400078e021f */
[----:B------:R-:W-:Y:S01]  /*153d0*/  IMAD.HI.U32 R8, R3, R33, RZ ;  /* 0x0000002103087227 */ /* 0x000fe200078e00ff */
[----:B------:R-:W-:-:S03]  /*153e0*/  ISETP.GT.U32.AND P6, PT, R2, R30, PT ;  /* 0x0000001e0200720c */ /* 0x000fc60003fc4070 */
[----:B------:R-:W-:Y:S01]  /*153f0*/  IMAD.MOV R8, RZ, RZ, -R8 ;  /* 0x000000ffff087224 */ /* 0x000fe200078e0a08 */
[----:B------:R-:W-:-:S03]  /*15400*/  ISETP.GT.U32.AND P2, PT, R2, R31, PT ;  /* 0x0000001f0200720c */ /* 0x000fc60003f44070 */
[C---:B------:R-:W-:Y:S01]  /*15410*/  IMAD R33, R2.reuse, R8, R33 ;  /* 0x0000000802217224 */ /* 0x040fe200078e0221 */
[----:B------:R-:W-:-:S05]  /*15420*/  ISETP.GT.U32.AND P4, PT, R2, R29, PT ;  /* 0x0000001d0200720c */ /* 0x000fca0003f84070 */
[----:B------:R-:W-:Y:S01]  /*15430*/  @!P6 IMAD.IADD R30, R30, 0x1, -R2 ;  /* 0x000000011e1ee824 */ /* 0x000fe200078e0a02 */
[----:B------:R-:W-:-:S03]  /*15440*/  ISETP.GT.U32.AND P6, PT, R2, R33, PT ;  /* 0x000000210200720c */ /* 0x000fc60003fc4070 */
[----:B------:R-:W-:Y:S01]  /*15450*/  @!P2 IMAD.IADD R31, R31, 0x1, -R2 ;  /* 0x000000011f1fa824 */ /* 0x000fe200078e0a02 */
[----:B------:R-:W-:-:S04]  /*15460*/  ISETP.GE.AND P1, PT, R76, RZ, PT ;  /* 0x000000ff4c00720c */ /* 0x000fc80003f26270 */
[----:B------:R-:W-:Y:S01]  /*15470*/  ISETP.GT.U32.AND P0, PT, R2, R31, PT ;  /* 0x0000001f0200720c */ /* 0x000fe20003f04070 */
[----:B------:R-:W-:Y:S01]  /*15480*/  @!P4 IMAD.IADD R29, R29, 0x1, -R2 ;  /* 0x000000011d1dc824 */ /* 0x000fe200078e0a02 */
[----:B------:R-:W-:-:S03]  /*15490*/  ISETP.GE.AND P4, PT, R75, RZ, PT ;  /* 0x000000ff4b00720c */ /* 0x000fc60003f86270 */
[----:B------:R-:W-:Y:S01]  /*154a0*/  @!P6 IMAD.IADD R33, R33, 0x1, -R2 ;  /* 0x000000012121e824 */ /* 0x000fe200078e0a02 */
[----:B------:R-:W-:Y:S02]  /*154b0*/  ISETP.GT.U32.AND P6, PT, R2, R32, PT ;  /* 0x000000200200720c */ /* 0x000fe40003fc4070 */
[----:B------:R-:W-:Y:S01]  /*154c0*/  IABS R4, R72 ;  /* 0x0000004800047213 */ /* 0x000fe20000000000 */
[----:B------:R-:W-:-:S04]  /*154d0*/  @!P3 IMAD.MOV R29, RZ, RZ, -R29 ;  /* 0x000000ffff1db224 */ /* 0x000fc800078e0a1d */
[----:B------:R-:W-:-:S04]  /*154e0*/  IMAD.HI.U32 R8, R3, R4, RZ ;  /* 0x0000000403087227 */ /* 0x000fc800078e00ff */
[----:B------:R-:W-:Y:S02]  /*154f0*/  @!P0 IMAD.IADD R31, R31, 0x1, -R2 ;  /* 0x000000011f1f8824 */ /* 0x000fe400078e0a02 */
[----:B------:R-:W-:Y:S01]  /*15500*/  IMAD.MOV R34, RZ, RZ, -R8 ;  /* 0x000000ffff227224 */ /* 0x000fe200078e0a08 */
[----:B------:R-:W-:Y:S01]  /*15510*/  IABS R8, R70 ;  /* 0x0000004600087213 */ /* 0x000fe20000000000 */
[----:B------:R-:W-:Y:S01]  /*15520*/  @!P6 IMAD.IADD R32, R32, 0x1, -R2 ;  /* 0x000000012020e824 */ /* 0x000fe200078e0a02 */
[----:B------:R-:W-:Y:S01]  /*15530*/  ISETP.GE.AND P6, PT, R70, RZ, PT ;  /* 0x000000ff4600720c */ /* 0x000fe20003fc6270 */
[----:B------:R-:W-:Y:S02]  /*15540*/  @!P1 IMAD.MOV R30, RZ, RZ, -R30 ;  /* 0x000000ffff1e9224 */ /* 0x000fe400078e0a1e */
[----:B------:R-:W-:Y:S02]  /*15550*/  IMAD.MOV.U32 R76, RZ, RZ, R69 ;  /* 0x000000ffff4c7224 */ /* 0x000fe400078e0045 */
[----:B------:R-:W-:-:S02]  /*15560*/  @!P4 IMAD.MOV R31, RZ, RZ, -R31 ;  /* 0x000000ffff1fc224 */ /* 0x000fc400078e0a1f */
[----:B---3--:R-:W-:Y:S02]  /*15570*/  IMAD.MOV.U32 R69, RZ, RZ, R48 ;  /* 0x000000ffff457224 */ /* 0x008fe400078e0030 */
[----:B------:R-:W3:Y:S04]  /*15580*/  LDL.LU R48, [R1+0x608] ;  /* 0x0006080001307983 */ /* 0x000ee80000300800 */
[----:B------:R-:W-:Y:S04]  /*15590*/  STL [R1+0x2c54], R29 ;  /* 0x002c541d01007387 */ /* 0x000fe80000100800 */
[----:B------:R-:W-:Y:S04]  /*155a0*/  STL [R1+0x2c58], R30 ;  /* 0x002c581e01007387 */ /* 0x000fe80000100800 */
[----:B------:R-:W-:Y:S01]  /*155b0*/  STL [R1+0x2c5c], R31 ;  /* 0x002c5c1f01007387 */ /* 0x000fe20000100800 */
[----:B--2---:R-:W-:-:S02]  /*155c0*/  IMAD.MOV.U32 R70, RZ, RZ, R68 ;  /* 0x000000ffff467224 */ /* 0x004fc400078e0044 */
[----:B------:R-:W-:Y:S02]  /*155d0*/  IMAD.MOV.U32 R68, RZ, RZ, R66 ;  /* 0x000000ffff447224 */ /* 0x000fe400078e0042 */
[----:B------:R-:W-:Y:S02]  /*155e0*/  IMAD.MOV.U32 R66, RZ, RZ, R64 ;  /* 0x000000ffff427224 */ /* 0x000fe400078e0040 */
[----:B------:R-:W-:Y:S02]  /*155f0*/  IMAD.MOV.U32 R64, RZ, RZ, R61 ;  /* 0x000000ffff407224 */ /* 0x000fe400078e003d */
[----:B------:R-:W-:Y:S02]  /*15600*/  IMAD.MOV.U32 R61, RZ, RZ, R53 ;  /* 0x000000ffff3d7224 */ /* 0x000fe400078e0035 */
[----:B----4-:R-:W-:Y:S02]  /*15610*/  IMAD.MOV.U32 R53, RZ, RZ, R49 ;  /* 0x000000ffff357224 */ /* 0x010fe400078e0031 */
[----:B------:R-:W2:Y:S01]  /*15620*/  LDL.LU R49, [R1+0x228] ;  /* 0x0002280001317983 */ /* 0x000ea20000300800 */
[----:B------:R-:W-:-:S02]  /*15630*/  IMAD R34, R2, R34, R4 ;  /* 0x0000002202227224 */ /* 0x000fc400078e0204 */
[----:B------:R-:W-:Y:S02]  /*15640*/  IMAD.MOV.U32 R75, RZ, RZ, R69 ;  /* 0x000000ffff4b7224 */ /* 0x000fe400078e0045 */
[----:B------:R-:W-:Y:S01]  /*15650*/  IMAD.MOV.U32 R69, RZ, RZ, R67 ;  /* 0x000000ffff457224 */ /* 0x000fe200078e0043 */
[----:B------:R-:W-:Y:S01]  /*15660*/  ISETP.GT.U32.AND P0, PT, R2, R34, PT ;  /* 0x000000220200720c */ /* 0x000fe20003f04070 */
[----:B------:R-:W-:Y:S02]  /*15670*/  IMAD.MOV.U32 R67, RZ, RZ, R65 ;  /* 0x000000ffff437224 */ /* 0x000fe400078e0041 */
[----:B------:R-:W-:Y:S02]  /*15680*/  IMAD.MOV.U32 R65, RZ, RZ, R60 ;  /* 0x000000ffff417224 */ /* 0x000fe400078e003c */
[----:B------:R-:W-:Y:S01]  /*15690*/  IMAD.MOV.U32 R60, RZ, RZ, R59 ;  /* 0x000000ffff3c7224 */ /* 0x000fe200078e003b */
[----:B------:R-:W-:Y:S01]  /*156a0*/  ISETP.GE.AND P1, PT, R72, RZ, PT ;  /* 0x000000ff4800720c */ /* 0x000fe20003f26270 */
[----:B------:R-:W-:-:S02]  /*156b0*/  IMAD.MOV.U32 R59, RZ, RZ, R51 ;  /* 0x000000ffff3b7224 */ /* 0x000fc400078e0033 */
[----:B------:R-:W-:Y:S02]  /*156c0*/  IMAD.MOV.U32 R51, RZ, RZ, R50 ;  /* 0x000000ffff337224 */ /* 0x000fe400078e0032 */
[----:B------:R-:W-:Y:S02]  /*156d0*/  IMAD.MOV.U32 R50, RZ, RZ, R46 ;  /* 0x000000ffff327224 */ /* 0x000fe400078e002e */
[----:B------:R-:W-:Y:S01]  /*156e0*/  IMAD.MOV.U32 R72, RZ, RZ, R67 ;  /* 0x000000ffff487224 */ /* 0x000fe200078e0043 */
[----:B------:R-:W4:Y:S01]  /*156f0*/  LDL.LU R46, [R1+0x3d0] ;  /* 0x0003d000012e7983 */ /* 0x000f220000300800 */
[----:B------:R-:W-:Y:S02]  /*15700*/  IMAD.MOV.U32 R67, RZ, RZ, R66 ;  /* 0x000000ffff437224 */ /* 0x000fe400078e0042 */
[----:B------:R-:W-:Y:S02]  /*15710*/  IMAD.MOV.U32 R66, RZ, RZ, R61 ;  /* 0x000000ffff427224 */ /* 0x000fe400078e003d */
[----:B------:R-:W-:-:S02]  /*15720*/  IMAD.MOV.U32 R61, RZ, RZ, R59 ;  /* 0x000000ffff3d7224 */ /* 0x000fc400078e003b */
[----:B------:R-:W-:Y:S01]  /*15730*/  IMAD.MOV.U32 R59, RZ, RZ, R50 ;  /* 0x000000ffff3b7224 */ /* 0x000fe200078e0032 */
[----:B------:R-:W-:Y:S01]  /*15740*/  IABS R37, R70 ;  /* 0x0000004600257213 */ /* 0x000fe20000000000 */
[----:B------:R-:W-:Y:S01]  /*15750*/  @!P0 IMAD.IADD R34, R34, 0x1, -R2 ;  /* 0x0000000122228824 */ /* 0x000fe200078e0a02 */
[----:B------:R-:W-:Y:S01]  /*15760*/  ISETP.GE.AND P0, PT, R70, RZ, PT ;  /* 0x000000ff4600720c */ /* 0x000fe20003f06270 */
[----:B------:R-:W-:Y:S01]  /*15770*/  IMAD.MOV.U32 R70, RZ, RZ, R68 ;  /* 0x000000ffff467224 */ /* 0x000fe200078e0044 */
[----:B------:R-:W-:Y:S02]  /*15780*/  IABS R35, R71 ;  /* 0x0000004700237213 */ /* 0x000fe40000000000 */
[----:B------:R-:W-:Y:S01]  /*15790*/  ISETP.GE.AND P4, PT, R71, RZ, PT ;  /* 0x000000ff4700720c */ /* 0x000fe20003f86270 */
[----:B------:R-:W-:Y:S02]  /*157a0*/  IMAD.MOV.U32 R71, RZ, RZ, R69 ;  /* 0x000000ffff477224 */ /* 0x000fe400078e0045 */
[----:B--2---:R-:W-:-:S02]  /*157b0*/  IMAD.MOV.U32 R50, RZ, RZ, R49 ;  /* 0x000000ffff327224 */ /* 0x004fc400078e0031 */
[----:B------:R-:W-:Y:S02]  /*157c0*/  IMAD.MOV.U32 R49, RZ, RZ, R127 ;  /* 0x000000ffff317224 */ /* 0x000fe400078e007f */
[----:B------:R-:W-:Y:S02]  /*157d0*/  IMAD.MOV.U32 R127, RZ, RZ, R128 ;  /* 0x000000ffff7f7224 */ /* 0x000fe400078e0080 */
[----:B------:R-:W-:Y:S02]  /*157e0*/  IMAD.MOV.U32 R128, RZ, RZ, R129 ;  /* 0x000000ffff807224 */ /* 0x000fe400078e0081 */
[----:B------:R-:W2:Y:S04]  /*157f0*/  LDL.LU R129, [R1+0x210] ;  /* 0x0002100001817983 */ /* 0x000ea80000300800 */
[----:B------:R-:W3:Y:S04]  /*15800*/  LDL.LU R68, [R1+0x1c4] ;  /* 0x0001c40001447983 */ /* 0x000ee80000300800 */
[----:B------:R-:W4:Y:S01]  /*15810*/  LDL.LU R69, [R1+0x1d0] ;  /* 0x0001d00001457983 */ /* 0x000f220000300800 */
[----:B------:R-:W-:Y:S01]  /*15820*/  ISETP.GT.U32.AND P3, PT, R2, R33, PT ;  /* 0x000000210200720c */ /* 0x000fe20003f64070 */
[----:B------:R-:W-:Y:S01]  /*15830*/  IMAD.HI.U32 R9, R3, R8, RZ ;  /* 0x0000000803097227 */ /* 0x000fe200078e00ff */
[----:B------:R-:W-:-:S03]  /*15840*/  ISETP.GE.AND P2, PT, R74, RZ, PT ;  /* 0x000000ff4a00720c */ /* 0x000fc60003f46270 */
[----:B------:R-:W-:-:S04]  /*15850*/  IMAD.MOV R9, RZ, RZ, -R9 ;  /* 0x000000ffff097224 */ /* 0x000fc800078e0a09 */
[----:B------:R-:W-:-:S04]  /*15860*/  IMAD R36, R2, R9, R8 ;  /* 0x0000000902247224 */ /* 0x000fc800078e0208 */
[----:B------:R-:W-:-:S04]  /*15870*/  @!P3 IMAD.IADD R33, R33, 0x1, -R2 ;  /* 0x000000012121b824 */ /* 0x000fc800078e0a02 */
[----:B------:R-:W-:Y:S01]  /*15880*/  @!P5 IMAD.MOV R33, RZ, RZ, -R33 ;  /* 0x000000ffff21d224 */ /* 0x000fe200078e0a21 */
[----:B------:R-:W-:Y:S01]  /*15890*/  ISETP.GT.U32.AND P5, PT, R2, R36, PT ;  /* 0x000000240200720c */ /* 0x000fe20003fa4070 */
[----:B------:R-:W-:-:S05]  /*158a0*/  @!P2 IMAD.MOV R32, RZ, RZ, -R32 ;  /* 0x000000ffff20a224 */ /* 0x000fca00078e0a20 */
[----:B------:R-:W-:Y:S04]  /*158b0*/  STL [R1+0x2c60], R32 ;  /* 0x002c602001007387 */ /* 0x000fe80000100800 */
[----:B------:R-:W-:Y:S01]  /*158c0*/  STL [R1+0x2c64], R33 ;  /* 0x002c642101007387 */ /* 0x000fe20000100800 */
[----:B------:R-:W-:Y:S02]  /*158d0*/  IABS R38, R72 ;  /* 0x0000004800267213 */ /* 0x000fe40000000000 */
[----:B------:R-:W-:Y:S01]  /*158e0*/  @!P5 IMAD.IADD R36, R36, 0x1, -R2 ;  /* 0x000000012424d824 */ /* 0x000fe200078e0a02 */
[----:B------:R-:W-:Y:S01]  /*158f0*/  ISETP.GE.AND P5, PT, R72, RZ, PT ;  /* 0x000000ff4800720c */ /* 0x000fe20003fa6270 */
[----:B------:R-:W-:-:S04]  /*15900*/  IMAD.HI.U32 R4, R3, R35, RZ ;  /* 0x0000002303047227 */ /* 0x000fc800078e00ff */
[----:B------:R-:W-:-:S04]  /*15910*/  IMAD.MOV R4, RZ, RZ, -R4 ;  /* 0x000000ffff047224 */ /* 0x000fc800078e0a04 */
[----:B------:R-:W-:-:S05]  /*15920*/  IMAD R35, R2, R4, R35 ;  /* 0x0000000402237224 */ /* 0x000fca00078e0223 */
[----:B------:R-:W-:Y:S01]  /*15930*/  ISETP.GT.U32.AND P3, PT, R2, R35, PT ;  /* 0x000000230200720c */ /* 0x000fe20003f64070 */
[----:B----4-:R-:W-:Y:S02]  /*15940*/  IMAD.MOV.U32 R74, RZ, RZ, R69 ;  /* 0x000000ffff4a7224 */ /* 0x010fe400078e0045 */
[----:B------:R-:W4:Y:S01]  /*15950*/  LDL.LU R69, [R1+0x1d8] ;  /* 0x0001d80001457983 */ /* 0x000f220000300800 */
[----:B---3--:R-:W-:-:S03]  /*15960*/  IMAD.MOV.U32 R72, RZ, RZ, R68 ;  /* 0x000000ffff487224 */ /* 0x008fc600078e0044 */
[----:B------:R-:W3:Y:S06]  /*15970*/  LDL.LU R68, [R1+0x1f8] ;  /* 0x0001f80001447983 */ /* 0x000eec0000300800 */
[----:B------:R-:W-:Y:S02]  /*15980*/  @!P3 IMAD.IADD R35, R35, 0x1, -R2 ;  /* 0x000000012323b824 */ /* 0x000fe400078e0a02 */
[----:B------:R-:W-:-:S03]  /*15990*/  IMAD.HI.U32 R4, R3, R38, RZ ;  /* 0x0000002603047227 */ /* 0x000fc600078e00ff */
[----:B------:R-:W-:Y:S01]  /*159a0*/  ISETP.GT.U32.AND P2, PT, R2, R35, PT ;  /* 0x000000230200720c */ /* 0x000fe20003f44070 */
[----:B------:R-:W-:-:S04]  /*159b0*/  IMAD.MOV R4, RZ, RZ, -R4 ;  /* 0x000000ffff047224 */ /* 0x000fc800078e0a04 */
[----:B------:R-:W-:-:S08]  /*159c0*/  IMAD R38, R2, R4, R38 ;  /* 0x0000000402267224 */ /* 0x000fd000078e0226 */
[----:B------:R-:W-:Y:S01]  /*159d0*/  @!P2 IMAD.IADD R35, R35, 0x1, -R2 ;  /* 0x000000012323a824 */ /* 0x000fe200078e0a02 */
[C---:B------:R-:W-:Y:S02]  /*159e0*/  ISETP.GT.U32.AND P2, PT, R2.reuse, R38, PT ;  /* 0x000000260200720c */ /* 0x040fe40003f44070 */
[----:B------:R-:W-:-:S11]  /*159f0*/  ISETP.GT.U32.AND P3, PT, R2, R34, PT ;  /* 0x000000220200720c */ /* 0x000fd60003f64070 */
[----:B------:R-:W-:-:S05]  /*15a00*/  @!P2 IMAD.IADD R38, R38, 0x1, -R2 ;  /* 0x000000012626a824 */ /* 0x000fca00078e0a02 */
[----:B------:R-:W-:Y:S01]  /*15a10*/  ISETP.GT.U32.AND P2, PT, R2, R38, PT ;  /* 0x000000260200720c */ /* 0x000fe20003f44070 */
[----:B------:R-:W-:Y:S01]  /*15a20*/  @!P3 IMAD.IADD R34, R34, 0x1, -R2 ;  /* 0x000000012222b824 */ /* 0x000fe200078e0a02 */
[----:B------:R-:W-:Y:S01]  /*15a30*/  IABS R39, R73 ;  /* 0x0000004900277213 */ /* 0x000fe20000000000 */
[----:B------:R-:W-:Y:S02]  /*15a40*/  @!P4 IMAD.MOV R35, RZ, RZ, -R35 ;  /* 0x000000ffff23c224 */ /* 0x000fe400078e0a23 */
[----:B------:R-:W-:-:S08]  /*15a50*/  @!P1 IMAD.MOV R34, RZ, RZ, -R34 ;  /* 0x000000ffff229224 */ /* 0x000fd000078e0a22 */
[----:B------:R-:W-:Y:S01]  /*15a60*/  @!P2 IMAD.IADD R38, R38, 0x1, -R2 ;  /* 0x000000012626a824 */ /* 0x000fe200078e0a02 */
[----:B------:R-:W-:Y:S01]  /*15a70*/  ISETP.GE.AND P2, PT, R73, RZ, PT ;  /* 0x000000ff4900720c */ /* 0x000fe20003f46270 */
[----:B------:R-:W-:Y:S04]  /*15a80*/  STL [R1+0x2c68], R34 ;  /* 0x002c682201007387 */ /* 0x000fe80000100800 */
[----:B------:R-:W-:Y:S01]  /*15a90*/  STL [R1+0x2c6c], R35 ;  /* 0x002c6c2301007387 */ /* 0x000fe20000100800 */
[----:B------:R-:W-:-:S04]  /*15aa0*/  IMAD.HI.U32 R8, R3, R37, RZ ;  /* 0x0000002503087227 */ /* 0x000fc800078e00ff */
[----:B------:R-:W-:-:S04]  /*15ab0*/  IMAD.MOV R8, RZ, RZ, -R8 ;  /* 0x000000ffff087224 */ /* 0x000fc800078e0a08 */
[----:B------:R-:W-:Y:S02]  /*15ac0*/  IMAD R37, R2, R8, R37 ;  /* 0x0000000802257224 */ /* 0x000fe400078e0225 */
[----:B----4-:R-:W-:Y:S02]  /*15ad0*/  IMAD.MOV.U32 R73, RZ, RZ, R69 ;  /* 0x000000ffff497224 */ /* 0x010fe400078e0045 */
[----:B------:R-:W-:Y:S02]  /*15ae0*/  IMAD.MOV.U32 R69, RZ, RZ, R67 ;  /* 0x000000ffff457224 */ /* 0x000fe400078e0043 */
[----:B------:R-:W-:Y:S02]  /*15af0*/  IMAD.MOV.U32 R67, RZ, RZ, R61 ;  /* 0x000000ffff437224 */ /* 0x000fe400078e003d */
[----:B------:R-:W-:Y:S02]  /*15b00*/  IMAD.MOV.U32 R61, RZ, RZ, R50 ;  /* 0x000000ffff3d7224 */ /* 0x000fe400078e0032 */
[----:B------:R-:W-:-:S02]  /*15b10*/  IMAD.MOV.U32 R50, RZ, RZ, R127 ;  /* 0x000000ffff327224 */ /* 0x000fc400078e007f */
[----:B--2---:R-:W-:Y:S02]  /*15b20*/  IMAD.MOV.U32 R127, RZ, RZ, R129 ;  /* 0x000000ffff7f7224 */ /* 0x004fe400078e0081 */
[----:B------:R-:W-:Y:S01]  /*15b30*/  IMAD.MOV.U32 R80, RZ, RZ, R69 ;  /* 0x000000ffff507224 */ /* 0x000fe200078e0045 */
[----:B------:R-:W2:Y:S01]  /*15b40*/  LDL.LU R129, [R1+0x2b4] ;  /* 0x0002b40001817983 */ /* 0x000ea20000300800 */
[----:B---3--:R-:W-:-:S03]  /*15b50*/  IMAD.MOV.U32 R69, RZ, RZ, R68 ;  /* 0x000000ffff457224 */ /* 0x008fc600078e0044 */
[----:B------:R-:W3:Y:S01]  /*15b60*/  LDL.LU R68, [R1+0x1f4] ;  /* 0x0001f40001447983 */ /* 0x000ee20000300800 */
[----:B------:R-:W-:Y:S02]  /*15b70*/  ISETP.GT.U32.AND P3, PT, R2, R37, PT ;  /* 0x000000250200720c */ /* 0x000fe40003f64070 */
[----:B------:R-:W-:-:S05]  /*15b80*/  IABS R40, R76 ;  /* 0x0000004c00287213 */ /* 0x000fca0000000000 */
[----:B------:R-:W-:Y:S01]  /*15b90*/  IMAD.HI.U32 R4, R3, R40, RZ ;  /* 0x0000002803047227 */ /* 0x000fe200078e00ff */
[----:B------:R-:W-:-:S03]  /*15ba0*/  IABS R41, R75 ;  /* 0x0000004b00297213 */ /* 0x000fc60000000000 */
[----:B------:R-:W-:Y:S02]  /*15bb0*/  IMAD.MOV R4, RZ, RZ, -R4 ;  /* 0x000000ffff047224 */ /* 0x000fe400078e0a04 */
[----:B------:R-:W-:Y:S01]  /*15bc0*/  @!P3 IMAD.IADD R37, R37, 0x1, -R2 ;  /* 0x000000012525b824 */ /* 0x000fe200078e0a02 */
[C---:B------:R-:W-:Y:S01]  /*15bd0*/  ISETP.GT.U32.AND P3, PT, R2.reuse, R36, PT ;  /* 0x000000240200720c */ /* 0x040fe20003f64070 */
[C---:B------:R-:W-:Y:S02]  /*15be0*/  IMAD R40, R2.reuse, R4, R40 ;  /* 0x0000000402287224 */ /* 0x040fe400078e0228 */
[----:B------:R-:W-:Y:S01]  /*15bf0*/  IMAD.HI.U32 R4, R3, R41, RZ ;  /* 0x0000002903047227 */ /* 0x000fe200078e00ff */
[----:B------:R-:W-:-:S03]  /*15c00*/  ISETP.GT.U32.AND P1, PT, R2, R37, PT ;  /* 0x000000250200720c */ /* 0x000fc60003f24070 */
[----:B------:R-:W-:Y:S02]  /*15c10*/  IMAD.MOV R4, RZ, RZ, -R4 ;  /* 0x000000ffff047224 */ /* 0x000fe400078e0a04 */
[----:B------:R-:W-:-:S04]  /*15c20*/  IMAD.HI.U32 R8, R3, R39, RZ ;  /* 0x0000002703087227 */ /* 0x000fc800078e00ff */
[----:B------:R-:W-:Y:S02]  /*15c30*/  IMAD R41, R2, R4, R41 ;  /* 0x0000000402297224 */ /* 0x000fe400078e0229 */
[----:B------:R-:W-:Y:S01]  /*15c40*/  @!P3 IMAD.IADD R36, R36, 0x1, -R2 ;  /* 0x000000012424b824 */ /* 0x000fe200078e0a02 */
[C---:B------:R-:W-:Y:S01]  /*15c50*/  ISETP.GT.U32.AND P3, PT, R2.reuse, R40, PT ;  /* 0x000000280200720c */ /* 0x040fe20003f64070 */
[----:B------:R-:W-:Y:S02]  /*15c60*/  IMAD.MOV R8, RZ, RZ, -R8 ;  /* 0x000000ffff087224 */ /* 0x000fe400078e0a08 */
[----:B------:R-:W-:Y:S01]  /*15c70*/  @!P1 IMAD.IADD R37, R37, 0x1, -R2 ;  /* 0x0000000125259824 */ /* 0x000fe200078e0a02 */
[C---:B------:R-:W-:Y:S01]  /*15c80*/  ISETP.GT.U32.AND P1, PT, R2.reuse, R41, PT ;  /* 0x000000290200720c */ /* 0x040fe20003f24070 */
[----:B------:R-:W-:Y:S01]  /*15c90*/  IMAD R39, R2, R8, R39 ;  /* 0x0000000802277224 */ /* 0x000fe200078e0227 */
[----:B------:R-:W-:-:S04]  /*15ca0*/  IABS R43, R71 ;  /* 0x00000047002b7213 */ /* 0x000fc80000000000 */
[----:B------:R-:W-:-:S03]  /*15cb0*/  ISETP.GT.U32.AND P4, PT, R2, R39, PT ;  /* 0x000000270200720c */ /* 0x000fc60003f84070 */
[----:B------:R-:W-:Y:S02]  /*15cc0*/  @!P3 IMAD.IADD R40, R40, 0x1, -R2 ;  /* 0x000000012828b824 */ /* 0x000fe400078e0a02 */
[----:B------:R-:W-:-:S04]  /*15cd0*/  IMAD.HI.U32 R8, R3, R43, RZ ;  /* 0x0000002b03087227 */ /* 0x000fc800078e00ff */
[----:B------:R-:W-:Y:S01]  /*15ce0*/  @!P1 IMAD.IADD R41, R41, 0x1, -R2 ;  /* 0x0000000129299824 */ /* 0x000fe200078e0a02 */
[C---:B------:R-:W-:Y:S01]  /*15cf0*/  ISETP.GT.U32.AND P1, PT, R2.reuse, R40, PT ;  /* 0x000000280200720c */ /* 0x040fe20003f24070 */
[----:B------:R-:W-:Y:S02]  /*15d00*/  IMAD.MOV R8, RZ, RZ, -R8 ;  /* 0x000000ffff087224 */ /* 0x000fe400078e0a08 */
[----:B------:R-:W-:Y:S02]  /*15d10*/  @!P4 IMAD.IADD R39, R39, 0x1, -R2 ;  /* 0x000000012727c824 */ /* 0x000fe400078e0a02 */
[----:B------:R-:W-:-:S03]  /*15d20*/  IMAD R43, R2, R8, R43 ;  /* 0x00000008022b7224 */ /* 0x000fc600078e022b */
[----:B------:R-:W-:Y:S01]  /*15d30*/  ISETP.GT.U32.AND P3, PT, R2, R39, PT ;  /* 0x000000270200720c */ /* 0x000fe20003f64070 */
[----:B------:R-:W-:Y:S01]  /*15d40*/  @!P6 IMAD.MOV R36, RZ, RZ, -R36 ;  /* 0x000000ffff24e224 */ /* 0x000fe200078e0a24 */
[----:B------:R-:W-:-:S03]  /*15d50*/  IABS R42, R70 ;  /* 0x00000046002a7213 */ /* 0x000fc60000000000 */
[----:B------:R-:W-:Y:S01]  /*15d60*/  @!P1 IMAD.IADD R40, R40, 0x1, -R2 ;  /* 0x0000000128289824 */ /* 0x000fe200078e0a02 */
[C---:B------:R-:W-:Y:S02]  /*15d70*/  ISETP.GT.U32.AND P1, PT, R2.reuse, R43, PT ;  /* 0x0000002b0200720c */ /* 0x040fe40003f24070 */
[----:B------:R-:W-:Y:S01]  /*15d80*/  ISETP.GT.U32.AND P6, PT, R2, R41, PT ;  /* 0x000000290200720c */ /* 0x000fe20003fc4070 */
[----:B------:R-:W-:-:S04]  /*15d90*/  IMAD.HI.U32 R4, R3, R42, RZ ;  /* 0x0000002a03047227 */ /* 0x000fc800078e00ff */
[----:B------:R-:W-:Y:S02]  /*15da0*/  IMAD.MOV R4, RZ, RZ, -R4 ;  /* 0x000000ffff047224 */ /* 0x000fe400078e0a04 */
[--C-:B------:R-:W-:Y:S01]  /*15db0*/  @!P3 IMAD.IADD R39, R39, 0x1, -R2.reuse ;  /* 0x000000012727b824 */ /* 0x100fe200078e0a02 */
[----:B------:R-:W-:Y:S01]  /*15dc0*/  ISETP.GE.AND P3, PT, R70, RZ, PT ;  /* 0x000000ff4600720c */ /* 0x000fe20003f66270 */
[----:B------:R-:W-:Y:S02]  /*15dd0*/  IMAD.MOV.U32 R70, RZ, RZ, R69 ;  /* 0x000000ffff467224 */ /* 0x000fe400078e0045 */
[----:B------:R-:W-:Y:S02]  /*15de0*/  @!P1 IMAD.IADD R43, R43, 0x1, -R2 ;  /* 0x000000012b2b9824 */ /* 0x000fe400078e0a02 */
[C---:B------:R-:W-:Y:S02]  /*15df0*/  IMAD R42, R2.reuse, R4, R42 ;  /* 0x00000004022a7224 */ /* 0x040fe400078e022a */
[----:B------:R-:W-:Y:S01]  /*15e00*/  @!P6 IMAD.IADD R41, R41, 0x1, -R2 ;  /* 0x000000012929e824 */ /* 0x000fe200078e0a02 */
[----:B------:R-:W-:Y:S01]  /*15e10*/  ISETP.GE.AND P6, PT, R71, RZ, PT ;  /* 0x000000ff4700720c */ /* 0x000fe20003fc6270 */
[----:B------:R-:W-:Y:S01]  /*15e20*/  @!P2 IMAD.MOV R39, RZ, RZ, -R39 ;  /* 0x000000ffff27a224 */ /* 0x000fe200078e0a27 */
[----:B------:R-:W-:Y:S01]  /*15e30*/  ISETP.GT.U32.AND P2, PT, R2, R43, PT ;  /* 0x0000002b0200720c */ /* 0x000fe20003f44070 */
[----:B------:R-:W-:-:S02]  /*15e40*/  IMAD.MOV.U32 R71, RZ, RZ, R70 ;  /* 0x000000ffff477224 */ /* 0x000fc400078e0046 */
[----:B------:R-:W-:Y:S01]  /*15e50*/  @!P5 IMAD.MOV R38, RZ, RZ, -R38 ;  /* 0x000000ffff26d224 */ /* 0x000fe200078e0a26 */
[----:B------:R-:W-:Y:S01]  /*15e60*/  ISETP.GT.U32.AND P5, PT, R2, R42, PT ;  /* 0x0000002a0200720c */ /* 0x000fe20003fa4070 */
[----:B------:R-:W-:Y:S01]  /*15e70*/  IMAD.MOV.U32 R77, RZ, RZ, R71 ;  /* 0x000000ffff4d7224 */ /* 0x000fe200078e0047 */
[----:B------:R-:W-:Y:S01]  /*15e80*/  ISETP.GE.AND P4, PT, R76, RZ, PT ;  /* 0x000000ff4c00720c */ /* 0x000fe20003f86270 */
[----:B------:R-:W-:Y:S01]  /*15e90*/  STL [R1+0x2c70], R36 ;  /* 0x002c702401007387 */ /* 0x000fe20000100800 */
[----:B------:R-:W-:-:S05]  /*15ea0*/  IABS R4, R72 ;  /* 0x0000004800047213 */ /* 0x000fca0000000000 */
[----:B------:R-:W-:Y:S01]  /*15eb0*/  @!P2 IMAD.IADD R43, R43, 0x1, -R2 ;  /* 0x000000012b2ba824 */ /* 0x000fe200078e0a02 */
[----:B------:R-:W-:-:S03]  /*15ec0*/  ISETP.GE.AND P2, PT, R73, RZ, PT ;  /* 0x000000ff4900720c */ /* 0x000fc60003f46270 */
[----:B------:R-:W-:Y:S01]  /*15ed0*/  @!P5 IMAD.IADD R42, R42, 0x1, -R2 ;  /* 0x000000012a2ad824 */ /* 0x000fe200078e0a02 */
[----:B------:R-:W-:Y:S01]  /*15ee0*/  ISETP.GE.AND P5, PT, R72, RZ, PT ;  /* 0x000000ff4800720c */ /* 0x000fe20003fa6270 */
[----:B------:R-:W-:Y:S02]  /*15ef0*/  IMAD.MOV.U32 R72, RZ, RZ, R128 ;  /* 0x000000ffff487224 */ /* 0x000fe400078e0080 */
[----:B---3--:R-:W-:Y:S02]  /*15f00*/  IMAD.MOV.U32 R69, RZ, RZ, R68 ;  /* 0x000000ffff457224 */ /* 0x008fe400078e0044 */
[----:B------:R-:W-:Y:S02]  /*15f10*/  IMAD.MOV.U32 R68, RZ, RZ, R67 ;  /* 0x000000ffff447224 */ /* 0x000fe400078e0043 */
[----:B------:R-:W-:Y:S02]  /*15f20*/  IMAD.MOV.U32 R67, RZ, RZ, R66 ;  /* 0x000000ffff437224 */ /* 0x000fe400078e0042 */
[----:B------:R-:W-:-:S02]  /*15f30*/  IMAD.MOV.U32 R66, RZ, RZ, R65 ;  /* 0x000000ffff427224 */ /* 0x000fc400078e0041 */
[----:B------:R-:W-:Y:S02]  /*15f40*/  IMAD.MOV.U32 R65, RZ, RZ, R64 ;  /* 0x000000ffff417224 */ /* 0x000fe400078e0040 */
[----:B------:R-:W-:Y:S02]  /*15f50*/  IMAD.MOV.U32 R64, RZ, RZ, R63 ;  /* 0x000000ffff407224 */ /* 0x000fe400078e003f */
        /* <DEDUP_REMOVED lines=17> */
[----:B------:R-:W-:Y:S01]  /*16070*/  IMAD.MOV.U32 R49, RZ, RZ, R46 ;  /* 0x000000ffff317224 */ /* 0x000fe200078e002e */
[----:B------:R-:W-:Y:S01]  /*16080*/  IABS R46, R73 ;  /* 0x00000049002e7213 */ /* 0x000fe20000000000 */
[----:B------:R-:W-:Y:S02]  /*16090*/  IMAD.MOV.U32 R79, RZ, RZ, R69 ;  /* 0x000000ffff4f7224 */ /* 0x000fe400078e0045 */
[----:B------:R-:W-:Y:S02]  /*160a0*/  IMAD.MOV.U32 R76, RZ, RZ, R70 ;  /* 0x000000ffff4c7224 */ /* 0x000fe400078e0046 */
[----:B------:R-:W-:Y:S02]  /*160b0*/  IMAD.MOV.U32 R69, RZ, RZ, R65 ;  /* 0x000000ffff457224 */ /* 0x000fe400078e0041 */
[----:B------:R-:W-:Y:S01]  /*160c0*/  IMAD.MOV.U32 R71, RZ, RZ, R64 ;  /* 0x000000ffff477224 */ /* 0x000fe200078e0040 */
[----:B------:R-:W3:Y:S01]  /*160d0*/  LDL.LU R65, [R1+0x2e8] ;  /* 0x0002e80001417983 */ /* 0x000ee20000300800 */
[----:B------:R-:W-:-:S02]  /*160e0*/  IMAD.MOV.U32 R70, RZ, RZ, R63 ;  /* 0x000000ffff467224 */ /* 0x000fc400078e003f */
[----:B------:R-:W-:Y:S01]  /*160f0*/  IMAD.MOV.U32 R64, RZ, RZ, R51 ;  /* 0x000000ffff407224 */ /* 0x000fe200078e0033 */
[----:B------:R-:W4:Y:S01]  /*16100*/  LDL.LU R63, [R1+0x2ec] ;  /* 0x0002ec00013f7983 */ /* 0x000f220000300800 */
[----:B------:R-:W-:Y:S02]  /*16110*/  IMAD.MOV.U32 R73, RZ, RZ, R67 ;  /* 0x000000ffff497224 */ /* 0x000fe400078e0043 */
[----:B------:R-:W-:Y:S02]  /*16120*/  IMAD.MOV.U32 R51, RZ, RZ, R127 ;  /* 0x000000ffff337224 */ /* 0x000fe400078e007f */
[----:B------:R-:W-:Y:S01]  /*16130*/  IMAD.MOV.U32 R67, RZ, RZ, R60 ;  /* 0x000000ffff437224 */ /* 0x000fe200078e003c */
[----:B------:R-:W3:Y:S01]  /*16140*/  LDL.LU R127, [R1+0x3cc] ;  /* 0x0003cc00017f7983 */ /* 0x000ee20000300800 */
[----:B------:R-:W-:Y:S02]  /*16150*/  IMAD.MOV.U32 R60, RZ, RZ, R57 ;  /* 0x000000ffff3c7224 */ /* 0x000fe400078e0039 */
[----:B------:R-:W-:Y:S01]  /*16160*/  IMAD.MOV.U32 R57, RZ, RZ, R55 ;  /* 0x000000ffff397224 */ /* 0x000fe200078e0037 */
[----:B------:R-:W3:Y:S04]  /*16170*/  LDL.LU R128, [R1+0x3f0] ;  /* 0x0003f00001807983 */ /* 0x000ee80000300800 */
[----:B------:R-:W2:Y:S01]  /*16180*/  LDL.LU R55, [R1+0x2b8] ;  /* 0x0002b80001377983 */ /* 0x000ea20000300800 */
[----:B------:R-:W-:-:S04]  /*16190*/  IMAD.HI.U32 R44, R3, R4, RZ ;  /* 0x00000004032c7227 */ /* 0x000fc800078e00ff */
[----:B------:R-:W-:-:S04]  /*161a0*/  IMAD.MOV R44, RZ, RZ, -R44 ;  /* 0x000000ffff2c7224 */ /* 0x000fc800078e0a2c */
[C---:B------:R-:W-:Y:S02]  /*161b0*/  IMAD R44, R2.reuse, R44, R4 ;  /* 0x0000002c022c7224 */ /* 0x040fe400078e0204 */
[----:B------:R-:W-:Y:S02]  /*161c0*/  @!P4 IMAD.MOV R40, RZ, RZ, -R40 ;  /* 0x000000ffff28c224 */ /* 0x000fe400078e0a28 */
[----:B------:R-:W-:Y:S01]  /*161d0*/  IMAD.HI.U32 R4, R3, R46, RZ ;  /* 0x0000002e03047227 */ /* 0x000fe200078e00ff */
[C---:B------:R-:W-:Y:S02]  /*161e0*/  ISETP.GT.U32.AND P4, PT, R2.reuse, R44, PT ;  /* 0x0000002c0200720c */ /* 0x040fe40003f84070 */
[----:B------:R-:W-:Y:S01]  /*161f0*/  IABS R45, R74 ;  /* 0x0000004a002d7213 */ /* 0x000fe20000000000 */
[----:B------:R-:W-:Y:S01]  /*16200*/  IMAD.MOV R4, RZ, RZ, -R4 ;  /* 0x000000ffff047224 */ /* 0x000fe200078e0a04 */
[----:B------:R-:W-:Y:S01]  /*16210*/  ISETP.GT.U32.AND P1, PT, R2, R42, PT ;  /* 0x0000002a0200720c */ /* 0x000fe20003f24070 */
[----:B------:R-:W-:-:S02]  /*16220*/  @!P0 IMAD.MOV R37, RZ, RZ, -R37 ;  /* 0x000000ffff258224 */ /* 0x000fc400078e0a25 */
[----:B------:R-:W-:Y:S01]  /*16230*/  IMAD R46, R2, R4, R46 ;  /* 0x00000004022e7224 */ /* 0x000fe200078e022e */
[----:B------:R-:W-:Y:S01]  /*16240*/  ISETP.GE.AND P0, PT, R75, RZ, PT ;  /* 0x000000ff4b00720c */ /* 0x000fe20003f06270 */
[----:B------:R-:W-:-:S04]  /*16250*/  IMAD.HI.U32 R8, R3, R45, RZ ;  /* 0x0000002d03087227 */ /* 0x000fc800078e00ff */
[----:B------:R-:W-:Y:S01]  /*16260*/  @!P4 IMAD.IADD R44, R44, 0x1, -R2 ;  /* 0x000000012c2cc824 */ /* 0x000fe200078e0a02 */
[----:B------:R-:W-:Y:S01]  /*16270*/  ISETP.GT.U32.AND P4, PT, R2, R46, PT ;  /* 0x0000002e0200720c */ /* 0x000fe20003f84070 */
[----:B------:R-:W-:-:S04]  /*16280*/  IMAD.MOV R8, RZ, RZ, -R8 ;  /* 0x000000ffff087224 */ /* 0x000fc800078e0a08 */
[----:B------:R-:W-:Y:S02]  /*16290*/  IMAD R45, R2, R8, R45 ;  /* 0x00000008022d7224 */ /* 0x000fe400078e022d */
[----:B------:R-:W-:Y:S02]  /*162a0*/  @!P1 IMAD.IADD R42, R42, 0x1, -R2 ;  /* 0x000000012a2a9824 */ /* 0x000fe400078e0a02 */
[----:B------:R-:W-:Y:S01]  /*162b0*/  @!P0 IMAD.MOV R41, RZ, RZ, -R41 ;  /* 0x000000ffff298224 */ /* 0x000fe200078e0a29 */
[----:B------:R-:W-:Y:S02]  /*162c0*/  ISETP.GT.U32.AND P1, PT, R2, R45, PT ;  /* 0x0000002d0200720c */ /* 0x000fe40003f24070 */
[----:B------:R-:W-:Y:S01]  /*162d0*/  ISETP.GE.AND P0, PT, R74, RZ, PT ;  /* 0x000000ff4a00720c */ /* 0x000fe20003f06270 */
[----:B------:R-:W-:Y:S02]  /*162e0*/  IMAD.MOV.U32 R74, RZ, RZ, R51 ;  /* 0x000000ffff4a7224 */ /* 0x000fe400078e0033 */
[----:B------:R-:W-:-:S02]  /*162f0*/  IMAD.MOV.U32 R75, RZ, RZ, R68 ;  /* 0x000000ffff4b7224 */ /* 0x000fc400078e0044 */
[----:B------:R-:W-:Y:S01]  /*16300*/  IMAD.MOV.U32 R51, RZ, RZ, R49 ;  /* 0x000000ffff337224 */ /* 0x000fe200078e0031 */
[----:B------:R-:W-:Y:S01]  /*16310*/  IABS R49, R79 ;  /* 0x0000004f00317213 */ /* 0x000fe20000000000 */
[----:B------:R-:W-:Y:S02]  /*16320*/  @!P4 IMAD.IADD R46, R46, 0x1, -R2 ;  /* 0x000000012e2ec824 */ /* 0x000fe400078e0a02 */
[----:B------:R-:W-:Y:S02]  /*16330*/  IMAD.MOV.U32 R68, RZ, RZ, R66 ;  /* 0x000000ffff447224 */ /* 0x000fe400078e0042 */
[----:B------:R-:W-:Y:S02]  /*16340*/  IMAD.MOV.U32 R78, RZ, RZ, R72 ;  /* 0x000000ffff4e7224 */ /* 0x000fe400078e0048 */
[----:B------:R-:W-:Y:S02]  /*16350*/  IMAD.MOV.U32 R72, RZ, RZ, R71 ;  /* 0x000000ffff487224 */ /* 0x000fe400078e0047 */
[----:B------:R-:W-:-:S02]  /*16360*/  IMAD.MOV.U32 R71, RZ, RZ, R69 ;  /* 0x000000ffff477224 */ /* 0x000fc400078e0045 */
[----:B------:R-:W-:Y:S01]  /*16370*/  @!P3 IMAD.MOV R42, RZ, RZ, -R42 ;  /* 0x000000ffff2ab224 */ /* 0x000fe200078e0a2a */
[----:B------:R-:W-:Y:S01]  /*16380*/  ISETP.GT.U32.AND P3, PT, R2, R46, PT ;  /* 0x0000002e0200720c */ /* 0x000fe20003f64070 */
[----:B------:R-:W-:Y:S02]  /*16390*/  IMAD.MOV.U32 R69, RZ, RZ, R68 ;  /* 0x000000ffff457224 */ /* 0x000fe400078e0044 */
[----:B------:R-:W-:Y:S02]  /*163a0*/  IMAD.MOV.U32 R68, RZ, RZ, R58 ;  /* 0x000000ffff447224 */ /* 0x000fe400078e003a */
[----:B------:R-:W-:-:S04]  /*163b0*/  IMAD.HI.U32 R9, R3, R49, RZ ;  /* 0x0000003103097227 */ /* 0x000fc800078e00ff */
[----:B------:R-:W-:Y:S02]  /*163c0*/  IMAD.MOV.U32 R58, RZ, RZ, R56 ;  /* 0x000000ffff3a7224 */ /* 0x000fe400078e0038 */
[----:B------:R-:W-:Y:S02]  /*163d0*/  IMAD.MOV.U32 R56, RZ, RZ, R52 ;  /* 0x000000ffff387224 */ /* 0x000fe400078e0034 */
[----:B------:R-:W-:Y:S01]  /*163e0*/  IMAD.MOV.U32 R52, RZ, RZ, R48 ;  /* 0x000000ffff347224 */ /* 0x000fe200078e0030 */
[----:B------:R-:W-:Y:S01]  /*163f0*/  IABS R48, R75 ;  /* 0x0000004b00307213 */ /* 0x000fe20000000000 */
[----:B------:R-:W-:Y:S02]  /*16400*/  @!P1 IMAD.IADD R45, R45, 0x1, -R2 ;  /* 0x000000012d2d9824 */ /* 0x000fe400078e0a02 */
[----:B------:R-:W-:Y:S02]  /*16410*/  IMAD.MOV R9, RZ, RZ, -R9 ;  /* 0x000000ffff097224 */ /* 0x000fe400078e0a09 */
[----:B------:R-:W-:Y:S01]  /*16420*/  IMAD.HI.U32 R10, R3, R48, RZ ;  /* 0x00000030030a7227 */ /* 0x000fe200078e00ff */
[----:B------:R-:W-:-:S03]  /*16430*/  ISETP.GT.U32.AND P4, PT, R2, R45, PT ;  /* 0x0000002d0200720c */ /* 0x000fc60003f84070 */
[----:B------:R-:W-:Y:S02]  /*16440*/  IMAD R49, R2, R9, R49 ;  /* 0x0000000902317224 */ /* 0x000fe400078e0231 */
[----:B------:R-:W-:Y:S01]  /*16450*/  @!P3 IMAD.IADD R46, R46, 0x1, -R2 ;  /* 0x000000012e2eb824 */ /* 0x000fe200078e0a02 */
[C---:B------:R-:W-:Y:S01]  /*16460*/  ISETP.GT.U32.AND P1, PT, R2.reuse, R44, PT ;  /* 0x0000002c0200720c */ /* 0x040fe20003f24070 */
[----:B------:R-:W-:Y:S01]  /*16470*/  IMAD.MOV R10, RZ, RZ, -R10 ;  /* 0x000000ffff0a7224 */ /* 0x000fe200078e0a0a */
[C---:B------:R-:W-:Y:S01]  /*16480*/  ISETP.GT.U32.AND P3, PT, R2.reuse, R49, PT ;  /* 0x000000310200720c */ /* 0x040fe20003f64070 */
[----:B------:R-:W-:Y:S02]  /*16490*/  IMAD.MOV.U32 R66, RZ, RZ, R62 ;  /* 0x000000ffff427224 */ /* 0x000fe400078e003e */
[----:B------:R-:W-:Y:S02]  /*164a0*/  IMAD.MOV.U32 R62, RZ, RZ, R50 ;  /* 0x000000ffff3e7224 */ /* 0x000fe400078e0032 */
[----:B------:R-:W-:Y:S01]  /*164b0*/  IMAD.MOV.U32 R50, RZ, RZ, R47 ;  /* 0x000000ffff327224 */ /* 0x000fe200078e002f */
[----:B------:R-:W-:Y:S01]  /*164c0*/  IABS R47, R80 ;  /* 0x00000050002f7213 */ /* 0x000fe20000000000 */
[----:B------:R-:W-:-:S02]  /*164d0*/  IMAD R48, R2, R10, R48 ;  /* 0x0000000a02307224 */ /* 0x000fc400078e0230 */
[----:B------:R-:W-:Y:S02]  /*164e0*/  @!P4 IMAD.IADD R45, R45, 0x1, -R2 ;  /* 0x000000012d2dc824 */ /* 0x000fe400078e0a02 */
[----:B------:R-:W-:Y:S01]  /*164f0*/  IMAD.HI.U32 R8, R3, R47, RZ ;  /* 0x0000002f03087227 */ /* 0x000fe200078e00ff */
[----:B------:R-:W-:-:S03]  /*16500*/  ISETP.GT.U32.AND P4, PT, R2, R48, PT ;  /* 0x000000300200720c */ /* 0x000fc60003f84070 */
[----:B------:R-:W-:Y:S02]  /*16510*/  IMAD.MOV.U32 R81, RZ, RZ, R74 ;  /* 0x000000ffff517224 */ /* 0x000fe400078e004a */
[----:B------:R-:W-:Y:S02]  /*16520*/  IMAD.MOV.U32 R74, RZ, RZ, R73 ;  /* 0x000000ffff4a7224 */ /* 0x000fe400078e0049 */
[----:B------:R-:W-:Y:S02]  /*16530*/  @!P3 IMAD.IADD R49, R49, 0x1, -R2 ;  /* 0x000000013131b824 */ /* 0x000fe400078e0a02 */
[----:B------:R-:W-:Y:S02]  /*16540*/  IMAD.MOV R8, RZ, RZ, -R8 ;  /* 0x000000ffff087224 */ /* 0x000fe400078e0a08 */
[----:B------:R-:W-:Y:S02]  /*16550*/  @!P1 IMAD.IADD R44, R44, 0x1, -R2 ;  /* 0x000000012c2c9824 */ /* 0x000fe400078e0a02 */
[----:B------:R-:W-:-:S02]  /*16560*/  IMAD.MOV.U32 R73, RZ, RZ, R72 ;  /* 0x000000ffff497224 */ /* 0x000fc400078e0048 */
[----:B------:R-:W-:Y:S02]  /*16570*/  IMAD.MOV.U32 R72, RZ, RZ, R70 ;  /* 0x000000ffff487224 */ /* 0x000fe400078e0046 */
[----:B------:R-:W-:Y:S01]  /*16580*/  IMAD.MOV.U32 R70, RZ, RZ, R66 ;  /* 0x000000ffff467224 */ /* 0x000fe200078e0042 */
[C---:B------:R-:W-:Y:S01]  /*16590*/  ISETP.GT.U32.AND P3, PT, R2.reuse, R49, PT ;  /* 0x000000310200720c */ /* 0x040fe20003f64070 */
[----:B------:R-:W-:Y:S01]  /*165a0*/  IMAD R47, R2, R8, R47 ;  /* 0x00000008022f7224 */ /* 0x000fe200078e022f */
[----:B------:R-:W-:Y:S01]  /*165b0*/  ISETP.GE.AND P1, PT, R80, RZ, PT ;  /* 0x000000ff5000720c */ /* 0x000fe20003f26270 */
[----:B------:R-:W-:Y:S01]  /*165c0*/  @!P5 IMAD.MOV R44, RZ, RZ, -R44 ;  /* 0x000000ffff2cd224 */ /* 0x000fe200078e0a2c */
[----:B------:R-:W-:Y:S01]  /*165d0*/  ISETP.GE.AND P5, PT, R75, RZ, PT ;  /* 0x000000ff4b00720c */ /* 0x000fe20003fa6270 */
[----:B------:R-:W-:Y:S02]  /*165e0*/  IMAD.MOV.U32 R80, RZ, RZ, R74 ;  /* 0x000000ffff507224 */ /* 0x000fe400078e004a */
[----:B------:R-:W-:Y:S01]  /*165f0*/  @!P6 IMAD.MOV R43, RZ, RZ, -R43 ;  /* 0x000000ffff2be224 */ /* 0x000fe200078e0a2b */
[----:B------:R-:W-:Y:S01]  /*16600*/  IABS R4, R77 ;  /* 0x0000004d00047213 */ /* 0x000fe20000000000 */
[----:B------:R-:W-:Y:S01]  /*16610*/  IMAD.MOV.U32 R75, RZ, RZ, R70 ;  /* 0x000000ffff4b7224 */ /* 0x000fe200078e0046 */
[----:B------:R-:W3:Y:S01]  /*16620*/  LDL.LU R66, [R1+0x268] ;  /* 0x0002680001427983 */ /* 0x000ee20000300800 */
[----:B------:R-:W-:Y:S01]  /*16630*/  IMAD.MOV.U32 R74, RZ, RZ, R72 ;  /* 0x000000ffff4a7224 */ /* 0x000fe200078e0048 */
[----:B------:R-:W-:Y:S01]  /*16640*/  ISETP.GT.U32.AND P6, PT, R2, R47, PT ;  /* 0x0000002f0200720c */ /* 0x000fe20003fc4070 */
[----:B------:R-:W-:Y:S01]  /*16650*/  @!P4 IMAD.IADD R48, R48, 0x1, -R2 ;  /* 0x000000013030c824 */ /* 0x000fe200078e0a02 */
[----:B------:R-:W-:Y:S01]  /*16660*/  ISETP.GE.AND P4, PT, R79, RZ, PT ;  /* 0x000000ff4f00720c */ /* 0x000fe20003f86270 */
[----:B------:R-:W-:-:S02]  /*16670*/  IMAD.MOV.U32 R79, RZ, RZ, R75 ;  /* 0x000000ffff4f7224 */ /* 0x000fc400078e004b */
[----:B------:R-:W-:Y:S02]  /*16680*/  IMAD.MOV.U32 R75, RZ, RZ, R74 ;  /* 0x000000ffff4b7224 */ /* 0x000fe400078e004a */
[----:B------:R-:W-:Y:S01]  /*16690*/  IMAD.MOV.U32 R74, RZ, RZ, R73 ;  /* 0x000000ffff4a7224 */ /* 0x000fe200078e0049 */
[----:B------:R-:W-:Y:S01]  /*166a0*/  IABS R8, R76 ;  /* 0x0000004c00087213 */ /* 0x000fe20000000000 */
[----:B------:R-:W-:Y:S01]  /*166b0*/  @!P2 IMAD.MOV R46, RZ, RZ, -R46 ;  /* 0x000000ffff2ea224 */ /* 0x000fe200078e0a2e */
[----:B------:R-:W-:Y:S01]  /*166c0*/  ISETP.GE.AND P2, PT, R76, RZ, PT ;  /* 0x000000ff4c00720c */ /* 0x000fe20003f46270 */
[----:B------:R-:W-:Y:S02]  /*166d0*/  IMAD.MOV.U32 R76, RZ, RZ, R75 ;  /* 0x000000ffff4c7224 */ /* 0x000fe400078e004b */
[----:B------:R-:W-:Y:S02]  /*166e0*/  IMAD.MOV.U32 R75, RZ, RZ, R74 ;  /* 0x000000ffff4b7224 */ /* 0x000fe400078e004a */
[----:B------:R-:W-:Y:S01]  /*166f0*/  @!P3 IMAD.IADD R49, R49, 0x1, -R2 ;  /* 0x000000013131b824 */ /* 0x000fe200078e0a02 */
[----:B------:R-:W-:Y:S01]  /*16700*/  ISETP.GE.AND P3, PT, R77, RZ, PT ;  /* 0x000000ff4d00720c */ /* 0x000fe20003f66270 */
[----:B------:R-:W-:-:S02]  /*16710*/  IMAD.MOV.U32 R72, RZ, RZ, R58 ;  /* 0x000000ffff487224 */ /* 0x000fc400078e003a */
[----:B------:R-:W-:Y:S02]  /*16720*/  IMAD.MOV.U32 R77, RZ, RZ, R76 ;  /* 0x000000ffff4d7224 */ /* 0x000fe400078e004c */
[----:B------:R-:W-:Y:S02]  /*16730*/  IMAD.MOV.U32 R58, RZ, RZ, R57 ;  /* 0x000000ffff3a7224 */ /* 0x000fe400078e0039 */
[----:B------:R-:W-:Y:S02]  /*16740*/  IMAD.MOV.U32 R76, RZ, RZ, R75 ;  /* 0x000000ffff4c7224 */ /* 0x000fe400078e004b */
[----:B------:R-:W-:Y:S02]  /*16750*/  IMAD.MOV.U32 R57, RZ, RZ, R56 ;  /* 0x000000ffff397224 */ /* 0x000fe400078e0038 */
[----:B------:R-:W-:Y:S02]  /*16760*/  @!P6 IMAD.IADD R47, R47, 0x1, -R2 ;  /* 0x000000012f2fe824 */ /* 0x000fe400078e0a02 */
[----:B------:R-:W-:-:S02]  /*16770*/  IMAD.MOV.U32 R73, RZ, RZ, R71 ;  /* 0x000000ffff497224 */ /* 0x000fc400078e0047 */
[----:B------:R-:W-:Y:S01]  /*16780*/  IMAD.MOV.U32 R92, RZ, RZ, R76 ;  /* 0x000000ffff5c7224 */ /* 0x000fe200078e004c */
[----:B------:R-:W-:Y:S01]  /*16790*/  ISETP.GT.U32.AND P6, PT, R2, R47, PT ;  /* 0x0000002f0200720c */ /* 0x000fe20003fc4070 */
[----:B------:R-:W-:-:S04]  /*167a0*/  IMAD.HI.U32 R9, R3, R8, RZ ;  /* 0x0000000803097227 */ /* 0x000fc800078e00ff */
[----:B------:R-:W-:Y:S02]  /*167b0*/  IMAD.MOV.U32 R70, RZ, RZ, R60 ;  /* 0x000000ffff467224 */ /* 0x000fe400078e003c */
[----:B------:R-:W-:Y:S02]  /*167c0*/  IMAD.MOV.U32 R60, RZ, RZ, R50 ;  /* 0x000000ffff3c7224 */ /* 0x000fe400078e0032 */
[----:B------:R-:W-:-:S04]  /*167d0*/  IMAD.HI.U32 R10, R3, R4, RZ ;  /* 0x00000004030a7227 */ /* 0x000fc800078e00ff */
[----:B------:R-:W-:Y:S02]  /*167e0*/  IMAD.MOV R50, RZ, RZ, -R9 ;  /* 0x000000ffff327224 */ /* 0x000fe400078e0a09 */
[----:B------:R-:W-:Y:S02]  /*167f0*/  IMAD.MOV R10, RZ, RZ, -R10 ;  /* 0x000000ffff0a7224 */ /* 0x000fe400078e0a0a */
[C---:B------:R-:W-:Y:S02]  /*16800*/  IMAD R8, R2.reuse, R50, R8 ;  /* 0x0000003202087224 */ /* 0x040fe400078e0208 */
[C---:B------:R-:W-:Y:S02]  /*16810*/  IMAD R4, R2.reuse, R10, R4 ;  /* 0x0000000a02047224 */ /* 0x040fe400078e0204 */
[----:B------:R-:W-:Y:S01]  /*16820*/  @!P6 IMAD.IADD R47, R47, 0x1, -R2 ;  /* 0x000000012f2fe824 */ /* 0x000fe200078e0a02 */
[----:B------:R-:W-:Y:S01]  /*16830*/  ISETP.GT.U32.AND P6, PT, R2, R8, PT ;  /* 0x000000080200720c */ /* 0x000fe20003fc4070 */
[----:B------:R-:W-:-:S02]  /*16840*/  IMAD.MOV.U32 R74, RZ, RZ, R73 ;  /* 0x000000ffff4a7224 */ /* 0x000fc400078e0049 */
[----:B------:R-:W-:Y:S02]  /*16850*/  IMAD.MOV.U32 R73, RZ, RZ, R61 ;  /* 0x000000ffff497224 */ /* 0x000fe400078e003d */
[----:B------:R-:W-:Y:S01]  /*16860*/  @!P1 IMAD.MOV R47, RZ, RZ, -R47 ;  /* 0x000000ffff2f9224 */ /* 0x000fe200078e0a2f */
[----:B------:R-:W-:Y:S01]  /*16870*/  ISETP.GT.U32.AND P1, PT, R2, R4, PT ;  /* 0x000000040200720c */ /* 0x000fe20003f24070 */
[----:B------:R-:W-:Y:S02]  /*16880*/  IMAD.MOV.U32 R61, RZ, RZ, R53 ;  /* 0x000000ffff3d7224 */ /* 0x000fe400078e0035 */
[----:B------:R-:W-:Y:S02]  /*16890*/  IMAD.MOV.U32 R75, RZ, RZ, R74 ;  /* 0x000000ffff4b7224 */ /* 0x000fe400078e004a */
[----:B------:R-:W-:Y:S02]  /*168a0*/  IMAD.MOV.U32 R74, RZ, RZ, R73 ;  /* 0x000000ffff4a7224 */ /* 0x000fe400078e0049 */
[----:B------:R-:W-:-:S02]  /*168b0*/  IMAD.MOV.U32 R73, RZ, RZ, R61 ;  /* 0x000000ffff497224 */ /* 0x000fc400078e003d */
[----:B------:R-:W-:Y:S02]  /*168c0*/  IMAD.MOV.U32 R61, RZ, RZ, R60 ;  /* 0x000000ffff3d7224 */ /* 0x000fe400078e003c */
[----:B------:R-:W-:Y:S01]  /*168d0*/  IMAD.MOV.U32 R60, RZ, RZ, R54 ;  /* 0x000000ffff3c7224 */ /* 0x000fe200078e0036 */
[----:B------:R-:W-:Y:S01]  /*168e0*/  IABS R11, R78 ;  /* 0x0000004e000b7213 */ /* 0x000fe20000000000 */
[----:B------:R-:W-:Y:S01]  /*168f0*/  @!P6 IMAD.IADD R8, R8, 0x1, -R2 ;  /* 0x000000010808e824 */ /* 0x000fe200078e0a02 */
[----:B------:R-:W-:Y:S01]  /*16900*/  ISETP.GE.AND P6, PT, R78, RZ, PT ;  /* 0x000000ff4e00720c */ /* 0x000fe20003fc6270 */
[----:B------:R-:W-:Y:S02]  /*16910*/  IMAD.MOV.U32 R78, RZ, RZ, R60 ;  /* 0x000000ffff4e7224 */ /* 0x000fe400078e003c */
[----:B------:R-:W-:Y:S01]  /*16920*/  @!P1 IMAD.IADD R4, R4, 0x1, -R2 ;  /* 0x0000000104049824 */ /* 0x000fe200078e0a02 */
[----:B------:R-:W-:Y:S01]  /*16930*/  ISETP.GT.U32.AND P1, PT, R2, R8, PT ;  /* 0x000000080200720c */ /* 0x000fe20003f24070 */
[----:B------:R-:W-:-:S02]  /*16940*/  IMAD.MOV.U32 R87, RZ, RZ, R77 ;  /* 0x000000ffff577224 */ /* 0x000fc400078e004d */
[----:B------:R-:W-:Y:S02]  /*16950*/  IMAD.MOV.U32 R93, RZ, RZ, R75 ;  /* 0x000000ffff5d7224 */ /* 0x000fe400078e004b */
[----:B------:R-:W-:Y:S02]  /*16960*/  IMAD.MOV.U32 R75, RZ, RZ, R74 ;  /* 0x000000ffff4b7224 */ /* 0x000fe400078e004a */
[----:B------:R-:W-:Y:S02]  /*16970*/  IMAD.MOV.U32 R77, RZ, RZ, R59 ;  /* 0x000000ffff4d7224 */ /* 0x000fe400078e003b */
[----:B------:R-:W-:Y:S01]  /*16980*/  IMAD.MOV.U32 R74, RZ, RZ, R73 ;  /* 0x000000ffff4a7224 */ /* 0x000fe200078e0049 */
[----:B------:R-:W-:Y:S01]  /*16990*/  IABS R54, R80 ;  /* 0x0000005000367213 */ /* 0x000fe20000000000 */
[----:B------:R-:W-:Y:S02]  /*169a0*/  IMAD.MOV.U32 R73, RZ, RZ, R61 ;  /* 0x000000ffff497224 */ /* 0x000fe400078e003d */
[----:B------:R-:W-:Y:S01]  /*169b0*/  @!P1 IMAD.IADD R8, R8, 0x1, -R2 ;  /* 0x0000000108089824 */ /* 0x000fe200078e0a02 */
[----:B------:R-:W-:Y:S01]  /*169c0*/  ISETP.GE.AND P1, PT, R80, RZ, PT ;  /* 0x000000ff5000720c */ /* 0x000fe20003f26270 */
[----:B------:R-:W-:Y:S01]  /*169d0*/  @!P4 IMAD.MOV R49, RZ, RZ, -R49 ;  /* 0x000000ffff31c224 */ /* 0x000fe200078e0a31 */
[----:B------:R-:W-:Y:S01]  /*169e0*/  IABS R53, R81 ;  /* 0x0000005100357213 */ /* 0x000fe20000000000 */
[----:B------:R-:W-:Y:S01]  /*169f0*/  IMAD.MOV.U32 R88, RZ, RZ, R77 ;  /* 0x000000ffff587224 */ /* 0x000fe200078e004d */
[----:B------:R-:W-:Y:S01]  /*16a00*/  ISETP.GE.AND P4, PT, R81, RZ, PT ;  /* 0x000000ff5100720c */ /* 0x000fe20003f86270 */
[----:B------:R-:W-:-:S02]  /*16a10*/  IMAD.MOV.U32 R86, RZ, RZ, R73 ;  /* 0x000000ffff567224 */ /* 0x000fc400078e0049 */
[----:B------:R-:W-:Y:S02]  /*16a20*/  IMAD.MOV.U32 R73, RZ, RZ, R67 ;  /* 0x000000ffff497224 */ /* 0x000fe400078e0043 */
[----:B--2---:R-:W-:Y:S02]  /*16a30*/  IMAD.MOV.U32 R56, RZ, RZ, R55 ;  /* 0x000000ffff387224 */ /* 0x004fe400078e0037 */
[----:B------:R-:W-:Y:S02]  /*16a40*/  IMAD.MOV.U32 R55, RZ, RZ, R129 ;  /* 0x000000ffff377224 */ /* 0x000fe400078e0081 */
[----:B------:R-:W2:Y:S04]  /*16a50*/  LDL.LU R129, [R1+0x3bc] ;  /* 0x0003bc0001817983 */ /* 0x000ea80000300800 */
[----:B------:R-:W2:Y:S04]  /*16a60*/  LDL.LU R71, [R1+0x3b8] ;  /* 0x0003b80001477983 */ /* 0x000ea80000300800 */
[----:B------:R-:W3:Y:S04]  /*16a70*/  LDL.LU R76, [R1+0x21c] ;  /* 0x00021c00014c7983 */ /* 0x000ee80000300800 */
[----:B------:R-:W2:Y:S04]  /*16a80*/  LDL.LU R60, [R1+0x3c8] ;  /* 0x0003c800013c7983 */ /* 0x000ea80000300800 */
[----:B------:R-:W2:Y:S04]  /*16a90*/  LDL.LU R61, [R1+0x530] ;  /* 0x00053000013d7983 */ /* 0x000ea80000300800 */
[----:B------:R-:W2:Y:S04]  /*16aa0*/  LDL.LU R80, [R1+0x548] ;  /* 0x0005480001507983 */ /* 0x000ea80000300800 */
[----:B------:R-:W2:Y:S04]  /*16ab0*/  LDL.LU R81, [R1+0x3d4] ;  /* 0x0003d40001517983 */ /* 0x000ea80000300800 */
[----:B------:R-:W2:Y:S04]  /*16ac0*/  LDL.LU R77, [R1+0x414] ;  /* 0x00041400014d7983 */ /* 0x000ea80000300800 */
[----:B------:R-:W2:Y:S01]  /*16ad0*/  LDL.LU R67, [R1+0x304] ;  /* 0x0003040001437983 */ /* 0x000ea20000300800 */
[----:B------:R-:W-:-:S02]  /*16ae0*/  IMAD.MOV.U32 R9, RZ, RZ, R11 ;  /* 0x000000ffff097224 */ /* 0x000fc400078e000b */
[----:B------:R-:W-:Y:S01]  /*16af0*/  @!P0 IMAD.MOV R45, RZ, RZ, -R45 ;  /* 0x000000ffff2d8224 */ /* 0x000fe200078e0a2d */
[----:B------:R-:W-:Y:S01]  /*16b00*/  ISETP.GT.U32.AND P0, PT, R2, R48, PT ;  /* 0x000000300200720c */ /* 0x000fe20003f04070 */
[----:B------:R-:W-:-:S04]  /*16b10*/  IMAD.HI.U32 R10, R3, R9, RZ ;  /* 0x00000009030a7227 */ /* 0x000fc800078e00ff */
[----:B------:R-:W-:-:S04]  /*16b20*/  IMAD.MOV R10, RZ, RZ, -R10 ;  /* 0x000000ffff0a7224 */ /* 0x000fc800078e0a0a */
[----:B------:R-:W-:-:S04]  /*16b30*/  IMAD R9, R2, R10, R9 ;  /* 0x0000000a02097224 */ /* 0x000fc800078e0209 */
[----:B------:R-:W-:Y:S01]  /*16b40*/  @!P0 IMAD.IADD R48, R48, 0x1, -R2 ;  /* 0x0000000130308824 */ /* 0x000fe200078e0a02 */
[----:B------:R-:W-:Y:S01]  /*16b50*/  ISETP.GT.U32.AND P0, PT, R2, R9, PT ;  /* 0x000000090200720c */ /* 0x000fe20003f04070 */
[----:B------:R-:W-:-:S04]  /*16b60*/  IMAD.HI.U32 R10, R3, R53, RZ ;  /* 0x00000035030a7227 */ /* 0x000fc800078e00ff */
[----:B------:R-:W-:Y:S01]  /*16b70*/  @!P5 IMAD.MOV R48, RZ, RZ, -R48 ;  /* 0x000000ffff30d224 */ /* 0x000fe200078e0a30 */
[----:B------:R-:W-:Y:S01]  /*16b80*/  ISETP.GT.U32.AND P5, PT, R2, R4, PT ;  /* 0x000000040200720c */ /* 0x000fe20003fa4070 */
[----:B------:R-:W-:-:S06]  /*16b90*/  IMAD.MOV R10, RZ, RZ, -R10 ;  /* 0x000000ffff0a7224 */ /* 0x000fcc00078e0a0a */
[----:B------:R-:W-:Y:S02]  /*16ba0*/  @!P0 IMAD.IADD R9, R9, 0x1, -R2 ;  /* 0x0000000109098824 */ /* 0x000fe400078e0a02 */
[----:B------:R-:W-:-:S03]  /*16bb0*/  IMAD R53, R2, R10, R53 ;  /* 0x0000000a02357224 */ /* 0x000fc600078e0235 */
[----:B------:R-:W-:Y:S01]  /*16bc0*/  ISETP.GT.U32.AND P0, PT, R2, R9, PT ;  /* 0x000000090200720c */ /* 0x000fe20003f04070 */
[----:B------:R-:W-:Y:S01]  /*16bd0*/  IMAD.MOV.U32 R59, RZ, RZ, R55 ;  /* 0x000000ffff3b7224 */ /* 0x000fe200078e0037 */
[----:B------:R-:W-:Y:S01]  /*16be0*/  IABS R55, R79 ;  /* 0x0000004f00377213 */ /* 0x000fe20000000000 */
[----:B------:R-:W-:Y:S01]  /*16bf0*/  @!P5 IMAD.IADD R4, R4, 0x1, -R2 ;  /* 0x000000010404d824 */ /* 0x000fe200078e0a02 */
[----:B------:R-:W-:Y:S01]  /*16c00*/  ISETP.GT.U32.AND P5, PT, R2, R53, PT ;  /* 0x000000350200720c */ /* 0x000fe20003fa4070 */
[----:B------:R-:W-:-:S04]  /*16c10*/  IMAD.HI.U32 R11, R3, R54, RZ ;  /* 0x00000036030b7227 */ /* 0x000fc800078e00ff */
[----:B------:R-:W-:-:S04]  /*16c20*/  IMAD.HI.U32 R50, R3, R55, RZ ;  /* 0x0000003703327227 */ /* 0x000fc800078e00ff */
[----:B------:R-:W-:Y:S02]  /*16c30*/  IMAD.MOV R50, RZ, RZ, -R50 ;  /* 0x000000ffff327224 */ /* 0x000fe400078e0a32 */
[----:B------:R-:W-:Y:S02]  /*16c40*/  IMAD.MOV R11, RZ, RZ, -R11 ;  /* 0x000000ffff0b7224 */ /* 0x000fe400078e0a0b */
[----:B------:R-:W-:Y:S01]  /*16c50*/  @!P0 IMAD.IADD R9, R9, 0x1, -R2 ;  /* 0x0000000109098824 */ /* 0x000fe200078e0a02 */
[----:B------:R-:W-:Y:S01]  /*16c60*/  ISETP.GE.AND P0, PT, R79, RZ, PT ;  /* 0x000000ff4f00720c */ /* 0x000fe20003f06270 */
[----:B------:R-:W-:Y:S02]  /*16c70*/  IMAD.MOV.U32 R79, RZ, RZ, R51 ;  /* 0x000000ffff4f7224 */ /* 0x000fe400078e0033 */
[----:B------:R-:W-:Y:S02]  /*16c80*/  IMAD R55, R2, R50, R55 ;  /* 0x0000003202377224 */ /* 0x000fe400078e0237 */
[----:B------:R-:W-:-:S02]  /*16c90*/  IMAD.MOV.U32 R51, RZ, RZ, R4 ;  /* 0x000000ffff337224 */ /* 0x000fc400078e0004 */
[C---:B------:R-:W-:Y:S02]  /*16ca0*/  IMAD R54, R2.reuse, R11, R54 ;  /* 0x0000000b02367224 */ /* 0x040fe400078e0236 */
[----:B------:R-:W-:Y:S02]  /*16cb0*/  IMAD.MOV.U32 R50, RZ, RZ, R8 ;  /* 0x000000ffff327224 */ /* 0x000fe400078e0008 */
[----:B------:R-:W-:Y:S02]  /*16cc0*/  @!P5 IMAD.IADD R53, R53, 0x1, -R2 ;  /* 0x000000013535d824 */ /* 0x000fe400078e0a02 */
[----:B------:R-:W-:Y:S01]  /*16cd0*/  @!P3 IMAD.MOV R51, RZ, RZ, -R51 ;  /* 0x000000ffff33b224 */ /* 0x000fe200078e0a33 */
[C---:B------:R-:W-:Y:S01]  /*16ce0*/  ISETP.GT.U32.AND P3, PT, R2.reuse, R55, PT ;  /* 0x000000370200720c */ /* 0x040fe20003f64070 */
[----:B------:R-:W-:Y:S01]  /*16cf0*/  IMAD.MOV.U32 R82, RZ, RZ, R57 ;  /* 0x000000ffff527224 */ /* 0x000fe200078e0039 */
[----:B------:R-:W-:Y:S01]  /*16d00*/  IABS R57, R93 ;  /* 0x0000005d00397213 */ /* 0x000fe20000000000 */
[----:B------:R-:W-:Y:S01]  /*16d10*/  @!P2 IMAD.MOV R50, RZ, RZ, -R50 ;  /* 0x000000ffff32a224 */ /* 0x000fe200078e0a32 */
[----:B------:R-:W-:-:S02]  /*16d20*/  ISETP.GT.U32.AND P5, PT, R2, R53, PT ;  /* 0x000000350200720c */ /* 0x000fc40003fa4070 */
[----:B------:R-:W-:Y:S01]  /*16d30*/  ISETP.GT.U32.AND P2, PT, R2, R54, PT ;  /* 0x000000360200720c */ /* 0x000fe20003f44070 */
[----:B------:R-:W-:-:S04]  /*16d40*/  IMAD.HI.U32 R8, R3, R57, RZ ;  /* 0x0000003903087227 */ /* 0x000fc800078e00ff */
[----:B------:R-:W-:Y:S01]  /*16d50*/  IMAD.MOV R4, RZ, RZ, -R8 ;  /* 0x000000ffff047224 */ /* 0x000fe200078e0a08 */
[----:B------:R-:W-:Y:S01]  /*16d60*/  IABS R10, R87 ;  /* 0x00000057000a7213 */ /* 0x000fe20000000000 */
[--C-:B------:R-:W-:Y:S02]  /*16d70*/  @!P3 IMAD.IADD R55, R55, 0x1, -R2.reuse ;  /* 0x000000013737b824 */ /* 0x100fe400078e0a02 */
[----:B------:R-:W-:Y:S02]  /*16d80*/  IMAD R57, R2, R4, R57 ;  /* 0x0000000402397224 */ /* 0x000fe400078e0239 */
[--C-:B------:R-:W-:Y:S02]  /*16d90*/  @!P5 IMAD.IADD R53, R53, 0x1, -R2.reuse ;  /* 0x000000013535d824 */ /* 0x100fe400078e0a02 */
[----:B------:R-:W-:Y:S01]  /*16da0*/  @!P2 IMAD.IADD R54, R54, 0x1, -R2 ;  /* 0x000000013636a824 */ /* 0x000fe200078e0a02 */
[C---:B------:R-:W-:Y:S01]  /*16db0*/  ISETP.GT.U32.AND P3, PT, R2.reuse, R55, PT ;  /* 0x000000370200720c */ /* 0x040fe20003f64070 */
[----:B------:R-:W-:Y:S01]  /*16dc0*/  IMAD.MOV.U32 R83, RZ, RZ, R58 ;  /* 0x000000ffff537224 */ /* 0x000fe200078e003a */
[----:B------:R-:W-:Y:S01]  /*16dd0*/  IABS R58, R92 ;  /* 0x0000005c003a7213 */ /* 0x000fe20000000000 */
[----:B------:R-:W-:Y:S01]  /*16de0*/  @!P4 IMAD.MOV R53, RZ, RZ, -R53 ;  /* 0x000000ffff35c224 */ /* 0x000fe200078e0a35 */
[C---:B------:R-:W-:Y:S01]  /*16df0*/  ISETP.GT.U32.AND P2, PT, R2.reuse, R54, PT ;  /* 0x000000360200720c */ /* 0x040fe20003f44070 */
[----:B------:R-:W-:Y:S01]  /*16e00*/  IMAD.HI.U32 R4, R3, R10, RZ ;  /* 0x0000000a03047227 */ /* 0x000fe200078e00ff */
[----:B------:R-:W-:-:S03]  /*16e10*/  ISETP.GT.U32.AND P4, PT, R2, R57, PT ;  /* 0x000000390200720c */ /* 0x000fc60003f84070 */
[----:B------:R-:W-:Y:S02]  /*16e20*/  IMAD.MOV.U32 R91, RZ, RZ, R78 ;  /* 0x000000ffff5b7224 */ /* 0x000fe400078e004e */
[----:B------:R-:W-:Y:S02]  /*16e30*/  IMAD.MOV.U32 R78, RZ, RZ, R52 ;  /* 0x000000ffff4e7224 */ /* 0x000fe400078e0034 */
[----:B------:R-:W-:Y:S02]  /*16e40*/  IMAD.MOV.U32 R52, RZ, RZ, R9 ;  /* 0x000000ffff347224 */ /* 0x000fe400078e0009 */
[----:B------:R-:W-:Y:S02]  /*16e50*/  IMAD.MOV R4, RZ, RZ, -R4 ;  /* 0x000000ffff047224 */ /* 0x000fe400078e0a04 */
[----:B------:R-:W-:-:S04]  /*16e60*/  IMAD.HI.U32 R8, R3, R58, RZ ;  /* 0x0000003a03087227 */ /* 0x000fc800078e00ff */
[----:B------:R-:W-:Y:S02]  /*16e70*/  IMAD.MOV.U32 R85, RZ, RZ, R74 ;  /* 0x000000ffff557224 */ /* 0x000fe400078e004a */
[----:B------:R-:W-:Y:S02]  /*16e80*/  @!P6 IMAD.MOV R52, RZ, RZ, -R52 ;  /* 0x000000ffff34e224 */ /* 0x000fe400078e0a34 */
[----:B------:R-:W-:Y:S02]  /*16e90*/  IMAD.MOV.U32 R74, RZ, RZ, R59 ;  /* 0x000000ffff4a7224 */ /* 0x000fe400078e003b */
[C---:B------:R-:W-:Y:S02]  /*16ea0*/  IMAD R59, R2.reuse, R4, R10 ;  /* 0x00000004023b7224 */ /* 0x040fe400078e020a */
[----:B------:R-:W-:Y:S02]  /*16eb0*/  IMAD.MOV R8, RZ, RZ, -R8 ;  /* 0x000000ffff087224 */ /* 0x000fe400078e0a08 */
[----:B------:R-:W-:Y:S01]  /*16ec0*/  @!P3 IMAD.IADD R55, R55, 0x1, -R2 ;  /* 0x000000013737b824 */ /* 0x000fe200078e0a02 */
[C---:B------:R-:W-:Y:S01]  /*16ed0*/  ISETP.GT.U32.AND P3, PT, R2.reuse, R59, PT ;  /* 0x0000003b0200720c */ /* 0x040fe20003f64070 */
[----:B------:R-:W-:-:S02]  /*16ee0*/  IMAD R58, R2, R8, R58 ;  /* 0x00000008023a7224 */ /* 0x000fc400078e023a */
[--C-:B------:R-:W-:Y:S02]  /*16ef0*/  @!P2 IMAD.IADD R54, R54, 0x1, -R2.reuse ;  /* 0x000000013636a824 */ /* 0x100fe400078e0a02 */
[----:B------:R-:W-:Y:S01]  /*16f00*/  @!P4 IMAD.IADD R57, R57, 0x1, -R2 ;  /* 0x000000013939c824 */ /* 0x000fe200078e0a02 */
[----:B------:R-:W-:Y:S01]  /*16f10*/  ISETP.GT.U32.AND P2, PT, R2, R58, PT ;  /* 0x0000003a0200720c */ /* 0x000fe20003f44070 */
[----:B------:R-:W-:-:S03]  /*16f20*/  @!P1 IMAD.MOV R54, RZ, RZ, -R54 ;  /* 0x000000ffff369224 */ /* 0x000fc600078e0a36 */
[----:B------:R-:W-:-:S03]  /*16f30*/  ISETP.GT.U32.AND P1, PT, R2, R57, PT ;  /* 0x000000390200720c */ /* 0x000fc60003f24070 */
[----:B------:R-:W-:Y:S02]  /*16f40*/  @!P3 IMAD.IADD R59, R59, 0x1, -R2 ;  /* 0x000000013b3bb824 */ /* 0x000fe400078e0a02 */
[----:B------:R-:W-:Y:S02]  /*16f50*/  @!P0 IMAD.MOV R55, RZ, RZ, -R55 ;  /* 0x000000ffff378224 */ /* 0x000fe400078e0a37 */
[----:B------:R-:W-:Y:S01]  /*16f60*/  IMAD.MOV.U32 R90, RZ, RZ, R82 ;  /* 0x000000ffff5a7224 */ /* 0x000fe200078e0052 */
[----:B------:R-:W-:Y:S01]  /*16f70*/  ISETP.GT.U32.AND P0, PT, R2, R59, PT ;  /* 0x0000003b0200720c */ /* 0x000fe20003f04070 */
[----:B------:R-:W-:Y:S01]  /*16f80*/  @!P2 IMAD.IADD R58, R58, 0x1, -R2 ;  /* 0x000000013a3aa824 */ /* 0x000fe200078e0a02 */
[----:B------:R-:W-:Y:S01]  /*16f90*/  ISETP.GE.AND P2, PT, R87, RZ, PT ;  /* 0x000000ff5700720c */ /* 0x000fe20003f46270 */
[----:B------:R-:W-:Y:S02]  /*16fa0*/  IMAD.MOV.U32 R87, RZ, RZ, R86 ;  /* 0x000000ffff577224 */ /* 0x000fe400078e0056 */
[----:B------:R-:W-:-:S02]  /*16fb0*/  @!P1 IMAD.IADD R57, R57, 0x1, -R2 ;  /* 0x0000000139399824 */ /* 0x000fc400078e0a02 */
[----:B------:R-:W-:Y:S01]  /*16fc0*/  IMAD.MOV.U32 R86, RZ, RZ, R85 ;  /* 0x000000ffff567224 */ /* 0x000fe200078e0055 */
[----:B------:R-:W-:Y:S01]  /*16fd0*/  ISETP.GT.U32.AND P3, PT, R2, R58, PT ;  /* 0x0000003a0200720c */ /* 0x000fe20003f64070 */
[----:B------:R-:W-:Y:S01]  /*16fe0*/  IMAD.MOV.U32 R89, RZ, RZ, R83 ;  /* 0x000000ffff597224 */ /* 0x000fe200078e0053 */
[----:B------:R-:W-:Y:S01]  /*16ff0*/  ISETP.GE.AND P4, PT, R93, RZ, PT ;  /* 0x000000ff5d00720c */ /* 0x000fe20003f86270 */
[----:B------:R-:W-:Y:S02]  /*17000*/  IMAD.MOV.U32 R96, RZ, RZ, R87 ;  /* 0x000000ffff607224 */ /* 0x000fe400078e0057 */
[----:B------:R-:W-:Y:S02]  /*17010*/  IMAD.MOV.U32 R87, RZ, RZ, R73 ;  /* 0x000000ffff577224 */ /* 0x000fe400078e0049 */
[----:B------:R-:W-:Y:S02]  /*17020*/  IMAD.MOV.U32 R94, RZ, RZ, R86 ;  /* 0x000000ffff5e7224 */ /* 0x000fe400078e0056 */
[----:B------:R-:W-:Y:S01]  /*17030*/  @!P0 IMAD.IADD R59, R59, 0x1, -R2 ;  /* 0x000000013b3b8824 */ /* 0x000fe200078e0a02 */
[----:B------:R-:W-:Y:S01]  /*17040*/  ISETP.GE.AND P0, PT, R90, RZ, PT ;  /* 0x000000ff5a00720c */ /* 0x000fe20003f06270 */
[----:B----4-:R-:W-:Y:S01]  /*17050*/  IMAD.MOV.U32 R73, RZ, RZ, R63 ;  /* 0x000000ffff497224 */ /* 0x010fe200078e003f */
[----:B------:R-:W-:Y:S01]  /*17060*/  IABS R63, R89 ;  /* 0x00000059003f7213 */ /* 0x000fe20000000000 */
[----:B------:R-:W-:-:S02]  /*17070*/  @!P2 IMAD.MOV R59, RZ, RZ, -R59 ;  /* 0x000000ffff3ba224 */ /* 0x000fc400078e0a3b */
[----:B------:R-:W-:Y:S01]  /*17080*/  @!P3 IMAD.IADD R58, R58, 0x1, -R2 ;  /* 0x000000013a3ab824 */ /* 0x000fe200078e0a02 */
[----:B------:R-:W-:Y:S01]  /*17090*/  ISETP.GE.AND P3, PT, R91, RZ, PT ;  /* 0x000000ff5b00720c */ /* 0x000fe20003f66270 */
[----:B---3--:R-:W-:Y:S02]  /*170a0*/  IMAD.MOV.U32 R84, RZ, RZ, R76 ;  /* 0x000000ffff547224 */ /* 0x008fe400078e004c */
[----:B------:R-:W-:Y:S02]  /*170b0*/  IMAD.MOV.U32 R76, RZ, RZ, R64 ;  /* 0x000000ffff4c7224 */ /* 0x000fe400078e0040 */
[----:B------:R-:W-:Y:S01]  /*170c0*/  IMAD.MOV.U32 R64, RZ, RZ, R56 ;  /* 0x000000ffff407224 */ /* 0x000fe200078e0038 */
[----:B------:R-:W-:-:S05]  /*170d0*/  IABS R56, R84 ;  /* 0x0000005400387213 */ /* 0x000fca0000000000 */
[----:B------:R-:W-:-:S04]  /*170e0*/  IMAD.HI.U32 R11, R3, R56, RZ ;  /* 0x00000038030b7227 */ /* 0x000fc800078e00ff */
[----:B------:R-:W-:-:S04]  /*170f0*/  IMAD.MOV R11, RZ, RZ, -R11 ;  /* 0x000000ffff0b7224 */ /* 0x000fc800078e0a0b */
[----:B------:R-:W-:Y:S01]  /*17100*/  IMAD R56, R2, R11, R56 ;  /* 0x0000000b02387224 */ /* 0x000fe200078e0238 */
[----:B------:R-:W-:-:S04]  /*17110*/  ISETP.GE.AND P6, PT, R84, RZ, PT ;  /* 0x000000ff5400720c */ /* 0x000fc80003fc6270 */
[----:B------:R-:W-:Y:S01]  /*17120*/  ISETP.GT.U32.AND P5, PT, R2, R56, PT ;  /* 0x000000380200720c */ /* 0x000fe20003fa4070 */
[----:B------:R-:W-:Y:S02]  /*17130*/  IMAD.MOV.U32 R84, RZ, RZ, R75 ;  /* 0x000000ffff547224 */ /* 0x000fe400078e004b */
[----:B------:R-:W-:Y:S02]  /*17140*/  IMAD.MOV.U32 R75, RZ, RZ, R70 ;  /* 0x000000ffff4b7224 */ /* 0x000fe400078e0046 */
[----:B------:R-:W-:Y:S02]  /*17150*/  IMAD.MOV.U32 R70, RZ, RZ, R65 ;  /* 0x000000ffff467224 */ /* 0x000fe400078e0041 */
[----:B------:R-:W-:Y:S02]  /*17160*/  IMAD.MOV.U32 R65, RZ, RZ, R62 ;  /* 0x000000ffff417224 */ /* 0x000fe400078e003e */
[----:B--2---:R-:W-:Y:S01]  /*17170*/  IMAD.MOV.U32 R62, RZ, RZ, R60 ;  /* 0x000000ffff3e7224 */ /* 0x004fe200078e003c */
[----:B------:R-:W-:-:S03]  /*17180*/  IABS R60, R88 ;  /* 0x00000058003c7213 */ /* 0x000fc60000000000 */
[----:B------:R-:W-:Y:S02]  /*17190*/  @!P5 IMAD.IADD R56, R56, 0x1, -R2 ;  /* 0x000000013838d824 */ /* 0x000fe400078e0a02 */
[----:B------:R-:W-:-:S03]  /*171a0*/  IMAD.HI.U32 R8, R3, R60, RZ ;  /* 0x0000003c03087227 */ /* 0x000fc600078e00ff */
[----:B------:R-:W-:Y:S01]  /*171b0*/  ISETP.GT.U32.AND P5, PT, R2, R56, PT ;  /* 0x000000380200720c */ /* 0x000fe20003fa4070 */
[----:B------:R-:W-:-:S04]  /*171c0*/  IMAD.MOV R8, RZ, RZ, -R8 ;  /* 0x000000ffff087224 */ /* 0x000fc800078e0a08 */
[C---:B------:R-:W-:Y:S02]  /*171d0*/  IMAD R60, R2.reuse, R8, R60 ;  /* 0x00000008023c7224 */ /* 0x040fe400078e023c */
[----:B------:R-:W-:Y:S02]  /*171e0*/  IMAD.MOV.U32 R82, RZ, RZ, R77 ;  /* 0x000000ffff527224 */ /* 0x000fe400078e004d */
[----:B------:R-:W-:Y:S01]  /*171f0*/  IMAD.MOV.U32 R77, RZ, RZ, R129 ;  /* 0x000000ffff4d7224 */ /* 0x000fe200078e0081 */
[----:B------:R-:W-:Y:S01]  /*17200*/  ISETP.GT.U32.AND P1, PT, R2, R60, PT ;  /* 0x0000003c0200720c */ /* 0x000fe20003f24070 */
[----:B------:R-:W-:Y:S01]  /*17210*/  IMAD.MOV.U32 R85, RZ, RZ, R84 ;  /* 0x000000ffff557224 */ /* 0x000fe200078e0054 */
[----:B------:R-:W2:Y:S01]  /*17220*/  LDL.LU R129, [R1+0x5d4] ;  /* 0x0005d40001817983 */ /* 0x000ea20000300800 */
[----:B------:R-:W-:Y:S02]  /*17230*/  @!P5 IMAD.IADD R56, R56, 0x1, -R2 ;  /* 0x000000013838d824 */ /* 0x000fe400078e0a02 */
[----:B------:R-:W-:-:S02]  /*17240*/  IMAD.MOV.U32 R84, RZ, RZ, R78 ;  /* 0x000000ffff547224 */ /* 0x000fc400078e004e */
[----:B------:R-:W-:Y:S02]  /*17250*/  IMAD.MOV.U32 R78, RZ, RZ, R77 ;  /* 0x000000ffff4e7224 */ /* 0x000fe400078e004d */
[----:B------:R-:W-:Y:S02]  /*17260*/  IMAD.MOV.U32 R77, RZ, RZ, R67 ;  /* 0x000000ffff4d7224 */ /* 0x000fe400078e0043 */
[----:B------:R-:W-:Y:S02]  /*17270*/  IMAD.MOV.U32 R83, RZ, RZ, R76 ;  /* 0x000000ffff537224 */ /* 0x000fe400078e004c */
[----:B------:R-:W-:Y:S02]  /*17280*/  IMAD.MOV.U32 R76, RZ, RZ, R72 ;  /* 0x000000ffff4c7224 */ /* 0x000fe400078e0048 */
[----:B------:R-:W-:Y:S01]  /*17290*/  @!P6 IMAD.MOV R56, RZ, RZ, -R56 ;  /* 0x000000ffff38e224 */ /* 0x000fe200078e0a38 */
[----:B------:R-:W-:Y:S01]  /*172a0*/  ISETP.GE.AND P6, PT, R88, RZ, PT ;  /* 0x000000ff5800720c */ /* 0x000fe20003fc6270 */
[----:B------:R-:W-:-:S02]  /*172b0*/  IMAD.MOV.U32 R72, RZ, RZ, R66 ;  /* 0x000000ffff487224 */ /* 0x000fc400078e0042 */
[----:B------:R-:W-:Y:S02]  /*172c0*/  IMAD.MOV.U32 R88, RZ, RZ, R77 ;  /* 0x000000ffff587224 */ /* 0x000fe400078e004d */
[----:B------:R-:W-:Y:S02]  /*172d0*/  IMAD.MOV.U32 R93, RZ, RZ, R85 ;  /* 0x000000ffff5d7224 */ /* 0x000fe400078e0055 */
[----:B------:R-:W-:Y:S01]  /*172e0*/  IMAD.MOV.U32 R67, RZ, RZ, R62 ;  /* 0x000000ffff437224 */ /* 0x000fe200078e003e */
[----:B------:R-:W-:Y:S01]  /*172f0*/  IABS R62, R90 ;  /* 0x0000005a003e7213 */ /* 0x000fe20000000000 */
[----:B------:R-:W-:Y:S02]  /*17300*/  IMAD.MOV.U32 R85, RZ, RZ, R250 ;  /* 0x000000ffff557224 */ /* 0x000fe400078e00fa */
[----:B------:R-:W-:Y:S01]  /*17310*/  IMAD.MOV.U32 R86, RZ, RZ, R72 ;  /* 0x000000ffff567224 */ /* 0x000fe200078e0048 */
[----:B------:R-:W3:Y:S01]  /*17320*/  LDL.LU R250, [R1+0x690] ;  /* 0x0006900001fa7983 */ /* 0x000ee20000300800 */
[----:B------:R-:W-:Y:S01]  /*17330*/  @!P1 IMAD.IADD R60, R60, 0x1, -R2 ;  /* 0x000000013c3c9824 */ /* 0x000fe200078e0a02 */
[----:B------:R-:W-:Y:S01]  /*17340*/  ISETP.GE.AND P1, PT, R89, RZ, PT ;  /* 0x000000ff5900720c */ /* 0x000fe20003f26270 */
[----:B------:R-:W-:-:S02]  /*17350*/  IMAD.MOV.U32 R77, RZ, RZ, R76 ;  /* 0x000000ffff4d7224 */ /* 0x000fc400078e004c */
[----:B------:R-:W-:Y:S02]  /*17360*/  IMAD.MOV.U32 R90, RZ, RZ, R88 ;  /* 0x000000ffff5a7224 */ /* 0x000fe400078e0058 */
[----:B------:R-:W-:Y:S02]  /*17370*/  IMAD.MOV.U32 R76, RZ, RZ, R70 ;  /* 0x000000ffff4c7224 */ /* 0x000fe400078e0046 */
[----:B------:R-:W-:Y:S02]  /*17380*/  IMAD.MOV.U32 R89, RZ, RZ, R87 ;  /* 0x000000ffff597224 */ /* 0x000fe400078e0057 */
[----:B------:R-:W-:Y:S02]  /*17390*/  IMAD.MOV.U32 R70, RZ, RZ, R128 ;  /* 0x000000ffff467224 */ /* 0x000fe400078e0080 */
[----:B------:R-:W-:Y:S01]  /*173a0*/  IMAD.MOV.U32 R87, RZ, RZ, R85 ;  /* 0x000000ffff577224 */ /* 0x000fe200078e0055 */
[----:B------:R-:W4:Y:S01]  /*173b0*/  LDL.LU R128, [R1+0x2f8] ;  /* 0x0002f80001807983 */ /* 0x000f220000300800 */
[----:B------:R-:W-:-:S02]  /*173c0*/  IMAD.MOV.U32 R72, RZ, RZ, R127 ;  /* 0x000000ffff487224 */ /* 0x000fc400078e007f */
[----:B------:R-:W-:Y:S01]  /*173d0*/  IMAD.MOV.U32 R88, RZ, RZ, R86 ;  /* 0x000000ffff587224 */ /* 0x000fe200078e0056 */
[----:B------:R-:W2:Y:S01]  /*173e0*/  LDL.LU R127, [R1+0x3e8] ;  /* 0x0003e800017f7983 */ /* 0x000ea20000300800 */
[----:B------:R-:W-:Y:S01]  /*173f0*/  IMAD.MOV.U32 R85, RZ, RZ, R78 ;  /* 0x000000ffff557224 */ /* 0x000fe200078e004e */
[----:B------:R-:W-:Y:S01]  /*17400*/  ISETP.GE.AND P2, PT, R90, RZ, PT ;  /* 0x000000ff5a00720c */ /* 0x000fe20003f46270 */
[----:B------:R-:W-:Y:S02]  /*17410*/  IMAD.MOV.U32 R86, RZ, RZ, R74 ;  /* 0x000000ffff567224 */ /* 0x000fe400078e004a */
[----:B------:R-:W-:Y:S01]  /*17420*/  IMAD.MOV.U32 R78, RZ, RZ, R64 ;  /* 0x000000ffff4e7224 */ /* 0x000fe200078e0040 */
[----:B------:R-:W3:Y:S01]  /*17430*/  LDL.LU R74, [R1+0x650] ;  /* 0x00065000014a7983 */ /* 0x000ee20000300800 */
[----:B------:R-:W-:Y:S01]  /*17440*/  IMAD.MOV.U32 R66, RZ, RZ, R61 ;  /* 0x000000ffff427224 */ /* 0x000fe200078e003d */
[----:B------:R-:W-:Y:S02]  /*17450*/  IABS R64, R90 ;  /* 0x0000005a00407213 */ /* 0x000fe40000000000 */
[----:B------:R-:W-:Y:S01]  /*17460*/  IABS R61, R91 ;  /* 0x0000005b003d7213 */ /* 0x000fe20000000000 */
[----:B------:R-:W4:Y:S01]  /*17470*/  LDL.LU R90, [R1+0x274] ;  /* 0x00027400015a7983 */ /* 0x000f220000300800 */
[----:B------:R-:W-:-:S03]  /*17480*/  ISETP.GE.AND P5, PT, R92, RZ, PT ;  /* 0x000000ff5c00720c */ /* 0x000fc60003fa6270 */
[----:B------:R-:W2:Y:S04]  /*17490*/  LDL.LU R91, [R1+0x298] ;  /* 0x00029800015b7983 */ /* 0x000ea80000300800 */
[----:B------:R-:W3:Y:S01]  /*174a0*/  LDL.LU R92, [R1+0x29c] ;  /* 0x00029c00015c7983 */ /* 0x000ee20000300800 */
[----:B------:R-:W-:-:S04]  /*174b0*/  IMAD.HI.U32 R4, R3, R61, RZ ;  /* 0x0000003d03047227 */ /* 0x000fc800078e00ff */
[----:B------:R-:W-:-:S04]  /*174c0*/  IMAD.MOV R4, RZ, RZ, -R4 ;  /* 0x000000ffff047224 */ /* 0x000fc800078e0a04 */
[----:B------:R-:W-:Y:S02]  /*174d0*/  IMAD R61, R2, R4, R61 ;  /* 0x00000004023d7224 */ /* 0x000fe400078e023d */
[----:B------:R-:W-:-:S03]  /*174e0*/  @!P4 IMAD.MOV R57, RZ, RZ, -R57 ;  /* 0x000000ffff39c224 */ /* 0x000fc600078e0a39 */
[----:B------:R-:W-:Y:S01]  /*174f0*/  ISETP.GT.U32.AND P4, PT, R2, R61, PT ;  /* 0x0000003d0200720c */ /* 0x000fe20003f84070 */
[----:B------:R-:W-:-:S04]  /*17500*/  IMAD.HI.U32 R8, R3, R62, RZ ;  /* 0x0000003e03087227 */ /* 0x000fc800078e00ff */
[----:B------:R-:W-:Y:S02]  /*17510*/  IMAD.MOV R8, RZ, RZ, -R8 ;  /* 0x000000ffff087224 */ /* 0x000fe400078e0a08 */
[----:B------:R-:W-:-:S06]  /*17520*/  @!P5 IMAD.MOV R58, RZ, RZ, -R58 ;  /* 0x000000ffff3ad224 */ /* 0x000fcc00078e0a3a */
[----:B------:R-:W-:Y:S01]  /*17530*/  @!P4 IMAD.IADD R61, R61, 0x1, -R2 ;  /* 0x000000013d3dc824 */ /* 0x000fe200078e0a02 */
[----:B------:R-:W-:Y:S01]  /*17540*/  ISETP.GT.U32.AND P4, PT, R2, R60, PT ;  /* 0x0000003c0200720c */ /* 0x000fe20003f84070 */
[----:B------:R-:W-:-:S03]  /*17550*/  IMAD.HI.U32 R4, R3, R63, RZ ;  /* 0x0000003f03047227 */ /* 0x000fc600078e00ff */
[C---:B------:R-:W-:Y:S01]  /*17560*/  ISETP.GT.U32.AND P5, PT, R2.reuse, R61, PT ;  /* 0x0000003d0200720c */ /* 0x040fe20003fa4070 */
[----:B------:R-:W-:Y:S02]  /*17570*/  IMAD R62, R2, R8, R62 ;  /* 0x00000008023e7224 */ /* 0x000fe400078e023e */
[----:B------:R-:W-:Y:S02]  /*17580*/  IMAD.MOV R4, RZ, RZ, -R4 ;  /* 0x000000ffff047224 */ /* 0x000fe400078e0a04 */
[----:B----4-:R-:W-:Y:S02]  /*17590*/  IMAD.MOV.U32 R101, RZ, RZ, R90 ;  /* 0x000000ffff657224 */ /* 0x010fe400078e005a */
[----:B--2---:R-:W-:Y:S02]  /*175a0*/  IMAD.MOV.U32 R100, RZ, RZ, R91 ;  /* 0x000000ffff647224 */ /* 0x004fe400078e005b */
[----:B------:R-:W2:Y:S01]  /*175b0*/  LDL.LU R91, [R1+0x2e4] ;  /* 0x0002e400015b7983 */ /* 0x000ea20000300800 */
[----:B---3--:R-:W-:-:S03]  /*175c0*/  IMAD.MOV.U32 R99, RZ, RZ, R92 ;  /* 0x000000ffff637224 */ /* 0x008fc600078e005c */
[----:B------:R-:W3:Y:S04]  /*175d0*/  LDL.LU R92, [R1+0x2d4] ;  /* 0x0002d400015c7983 */ /* 0x000ee80000300800 */
[----:B------:R-:W4:Y:S01]  /*175e0*/  LDL.LU R90, [R1+0x2a4] ;  /* 0x0002a400015a7983 */ /* 0x000f220000300800 */
[----:B------:R-:W-:Y:S01]  /*175f0*/  @!P4 IMAD.IADD R60, R60, 0x1, -R2 ;  /* 0x000000013c3cc824 */ /* 0x000fe200078e0a02 */
[C---:B------:R-:W-:Y:S01]  /*17600*/  ISETP.GT.U32.AND P4, PT, R2.reuse, R62, PT ;  /* 0x0000003e0200720c */ /* 0x040fe20003f84070 */
[----:B------:R-:W-:Y:S02]  /*17610*/  IMAD R63, R2, R4, R63 ;  /* 0x00000004023f7224 */ /* 0x000fe400078e023f */
[----:B------:R-:W-:-:S04]  /*17620*/  IMAD.HI.U32 R11, R3, R64, RZ ;  /* 0x00000040030b7227 */ /* 0x000fc800078e00ff */
[----:B------:R-:W-:Y:S02]  /*17630*/  IMAD.MOV R11, RZ, RZ, -R11 ;  /* 0x000000ffff0b7224 */ /* 0x000fe400078e0a0b */
[----:B------:R-:W-:Y:S01]  /*17640*/  @!P5 IMAD.IADD R61, R61, 0x1, -R2 ;  /* 0x000000013d3dd824 */ /* 0x000fe200078e0a02 */
[C---:B------:R-:W-:Y:S01]  /*17650*/  ISETP.GT.U32.AND P5, PT, R2.reuse, R63, PT ;  /* 0x0000003f0200720c */ /* 0x040fe20003fa4070 */
[----:B------:R-:W-:Y:S02]  /*17660*/  IMAD R64, R2, R11, R64 ;  /* 0x0000000b02407224 */ /* 0x000fe400078e0240 */
[----:B------:R-:W-:Y:S02]  /*17670*/  @!P4 IMAD.IADD R62, R62, 0x1, -R2 ;  /* 0x000000013e3ec824 */ /* 0x000fe400078e0a02 */
[----:B------:R-:W-:Y:S01]  /*17680*/  IMAD.MOV.U32 R95, RZ, RZ, R87 ;  /* 0x000000ffff5f7224 */ /* 0x000fe200078e0057 */
[----:B------:R-:W-:Y:S01]  /*17690*/  ISETP.GT.U32.AND P4, PT, R2, R64, PT ;  /* 0x000000400200720c */ /* 0x000fe20003f84070 */
[----:B------:R-:W-:Y:S01]  /*176a0*/  IMAD.MOV.U32 R98, RZ, RZ, R89 ;  /* 0x000000ffff627224 */ /* 0x000fe200078e0059 */
[----:B------:R-:W-:-:S02]  /*176b0*/  IABS R8, R93 ;  /* 0x0000005d00087213 */ /* 0x000fc40000000000 */
[----:B------:R-:W-:-:S03]  /*176c0*/  IABS R10, R95 ;  /* 0x0000005f000a7213 */ /* 0x000fc60000000000 */
[----:B------:R-:W-:Y:S02]  /*176d0*/  @!P5 IMAD.IADD R63, R63, 0x1, -R2 ;  /* 0x000000013f3fd824 */ /* 0x000fe400078e0a02 */
[----:B------:R-:W-:Y:S02]  /*176e0*/  IMAD.MOV.U32 R89, RZ, RZ, R86 ;  /* 0x000000ffff597224 */ /* 0x000fe400078e0056 */
[----:B------:R-:W-:Y:S02]  /*176f0*/  IMAD.MOV.U32 R87, RZ, RZ, R77 ;  /* 0x000000ffff577224 */ /* 0x000fe400078e004d */
[----:B------:R-:W-:Y:S01]  /*17700*/  @!P6 IMAD.MOV R60, RZ, RZ, -R60 ;  /* 0x000000ffff3ce224 */ /* 0x000fe200078e0a3c */
[C---:B------:R-:W-:Y:S01]  /*17710*/  ISETP.GT.U32.AND P6, PT, R2.reuse, R62, PT ;  /* 0x0000003e0200720c */ /* 0x040fe20003fc4070 */
[----:B------:R-:W-:Y:S01]  /*17720*/  IMAD.MOV.U32 R86, RZ, RZ, R71 ;  /* 0x000000ffff567224 */ /* 0x000fe200078e0047 */
[----:B------:R-:W-:Y:S01]  /*17730*/  IABS R9, R94 ;  /* 0x0000005e00097213 */ /* 0x000fe20000000000 */
[----:B------:R-:W-:Y:S01]  /*17740*/  IMAD.MOV.U32 R77, RZ, RZ, R67 ;  /* 0x000000ffff4d7224 */ /* 0x000fe200078e0043 */
[----:B------:R-:W-:Y:S01]  /*17750*/  ISETP.GT.U32.AND P5, PT, R2, R63, PT ;  /* 0x0000003f0200720c */ /* 0x000fe20003fa4070 */
[----:B------:R-:W-:-:S02]  /*17760*/  IMAD.MOV.U32 R71, RZ, RZ, R66 ;  /* 0x000000ffff477224 */ /* 0x000fc400078e0042 */
[----:B------:R-:W-:Y:S01]  /*17770*/  IMAD.HI.U32 R67, R3, R10, RZ ;  /* 0x0000000a03437227 */ /* 0x000fe200078e00ff */
[----:B------:R-:W-:-:S03]  /*17780*/  IABS R4, R96 ;  /* 0x0000006000047213 */ /* 0x000fc60000000000 */
[----:B------:R-:W-:Y:S02]  /*17790*/  IMAD.MOV.U32 R102, RZ, RZ, R88 ;  /* 0x000000ffff667224 */ /* 0x000fe400078e0058 */
[----:B------:R-:W-:-:S04]  /*177a0*/  IMAD.HI.U32 R66, R3, R8, RZ ;  /* 0x0000000803427227 */ /* 0x000fc800078e00ff */
[----:B------:R-:W-:Y:S02]  /*177b0*/  IMAD.MOV.U32 R88, RZ, RZ, R78 ;  /* 0x000000ffff587224 */ /* 0x000fe400078e004e */
[----:B------:R-:W-:Y:S02]  /*177c0*/  IMAD.MOV.U32 R78, RZ, RZ, R69 ;  /* 0x000000ffff4e7224 */ /* 0x000fe400078e0045 */
[----:B------:R-:W-:Y:S02]  /*177d0*/  @!P4 IMAD.IADD R64, R64, 0x1, -R2 ;  /* 0x000000014040c824 */ /* 0x000fe400078e0a02 */
[----:B------:R-:W-:Y:S02]  /*177e0*/  IMAD.MOV.U32 R69, RZ, RZ, R65 ;  /* 0x000000ffff457224 */ /* 0x000fe400078e0041 */
[----:B------:R-:W-:Y:S02]  /*177f0*/  IMAD.MOV R67, RZ, RZ, -R67 ;  /* 0x000000ffff437224 */ /* 0x000fe400078e0a43 */
[----:B------:R-:W-:Y:S01]  /*17800*/  IMAD.HI.U32 R65, R3, R9, RZ ;  /* 0x0000000903417227 */ /* 0x000fe200078e00ff */
[----:B------:R-:W-:-:S03]  /*17810*/  ISETP.GT.U32.AND P4, PT, R2, R64, PT ;  /* 0x000000400200720c */ /* 0x000fc60003f84070 */
[----:B------:R-:W-:Y:S02]  /*17820*/  IMAD.MOV R66, RZ, RZ, -R66 ;  /* 0x000000ffff427224 */ /* 0x000fe400078e0a42 */
[----:B------:R-:W-:Y:S02]  /*17830*/  IMAD R10, R2, R67, R10 ;  /* 0x00000043020a7224 */ /* 0x000fe400078e020a */
[----:B------:R-:W-:-:S04]  /*17840*/  IMAD.HI.U32 R11, R3, R4, RZ ;  /* 0x00000004030b7227 */ /* 0x000fc800078e00ff */
[----:B------:R-:W-:Y:S02]  /*17850*/  IMAD.MOV R65, RZ, RZ, -R65 ;  /* 0x000000ffff417224 */ /* 0x000fe400078e0a41 */
[----:B------:R-:W-:Y:S02]  /*17860*/  IMAD R66, R2, R66, R8 ;  /* 0x0000004202427224 */ /* 0x000fe400078e0208 */
[--C-:B------:R-:W-:Y:S01]  /*17870*/  @!P6 IMAD.IADD R62, R62, 0x1, -R2.reuse ;  /* 0x000000013e3ee824 */ /* 0x100fe200078e0a02 */
[C---:B------:R-:W-:Y:S01]  /*17880*/  ISETP.GT.U32.AND P6, PT, R2.reuse, R10, PT ;  /* 0x0000000a0200720c */ /* 0x040fe20003fc4070 */
[----:B------:R-:W-:Y:S02]  /*17890*/  IMAD.MOV R11, RZ, RZ, -R11 ;  /* 0x000000ffff0b7224 */ /* 0x000fe400078e0a0b */
[C---:B------:R-:W-:Y:S02]  /*178a0*/  IMAD R9, R2.reuse, R65, R9 ;  /* 0x0000004102097224 */ /* 0x040fe400078e0209 */
[----:B------:R-:W-:Y:S01]  /*178b0*/  @!P5 IMAD.IADD R63, R63, 0x1, -R2 ;  /* 0x000000013f3fd824 */ /* 0x000fe200078e0a02 */
[C---:B------:R-:W-:Y:S01]  /*178c0*/  ISETP.GT.U32.AND P5, PT, R2.reuse, R66, PT ;  /* 0x000000420200720c */ /* 0x040fe20003fa4070 */
[----:B------:R-:W-:-:S02]  /*178d0*/  IMAD R4, R2, R11, R4 ;  /* 0x0000000b02047224 */ /* 0x000fc400078e0204 */
[----:B------:R-:W-:Y:S01]  /*178e0*/  @!P0 IMAD.MOV R62, RZ, RZ, -R62 ;  /* 0x000000ffff3e8224 */ /* 0x000fe200078e0a3e */
[----:B------:R-:W-:Y:S01]  /*178f0*/  ISETP.GT.U32.AND P0, PT, R2, R9, PT ;  /* 0x000000090200720c */ /* 0x000fe20003f04070 */
[----:B------:R-:W-:Y:S01]  /*17900*/  @!P1 IMAD.MOV R63, RZ, RZ, -R63 ;  /* 0x000000ffff3f9224 */ /* 0x000fe200078e0a3f */
[----:B------:R-:W-:Y:S01]  /*17910*/  ISETP.GE.AND P1, PT, R93, RZ, PT ;  /* 0x000000ff5d00720c */ /* 0x000fe20003f26270 */
[--C-:B------:R-:W-:Y:S01]  /*17920*/  @!P4 IMAD.IADD R64, R64, 0x1, -R2.reuse ;  /* 0x000000014040c824 */ /* 0x100fe200078e0a02 */
[----:B------:R-:W-:Y:S02]  /*17930*/  ISETP.GT.U32.AND P4, PT, R2, R4, PT ;  /* 0x000000040200720c */ /* 0x000fe40003f84070 */
[----:B------:R-:W-:Y:S01]  /*17940*/  IABS R8, R102 ;  /* 0x0000006600087213 */ /* 0x000fe20000000000 */
[--C-:B------:R-:W-:Y:S01]  /*17950*/  @!P6 IMAD.IADD R10, R10, 0x1, -R2.reuse ;  /* 0x000000010a0ae824 */ /* 0x100fe200078e0a02 */
[----:B------:R-:W-:Y:S01]  /*17960*/  ISETP.GE.AND P6, PT, R94, RZ, PT ;  /* 0x000000ff5e00720c */ /* 0x000fe20003fc6270 */
[----:B------:R-:W-:-:S04]  /*17970*/  @!P5 IMAD.IADD R66, R66, 0x1, -R2 ;  /* 0x000000014242d824 */ /* 0x000fc800078e0a02 */
[----:B------:R-:W-:Y:S01]  /*17980*/  @!P0 IMAD.IADD R9, R9, 0x1, -R2 ;  /* 0x0000000109098824 */ /* 0x000fe200078e0a02 */
[----:B------:R-:W-:-:S03]  /*17990*/  ISETP.GT.U32.AND P0, PT, R2, R66, PT ;  /* 0x000000420200720c */ /* 0x000fc60003f04070 */
[----:B------:R-:W-:Y:S01]  /*179a0*/  @!P4 IMAD.IADD R4, R4, 0x1, -R2 ;  /* 0x000000010404c824 */ /* 0x000fe200078e0a02 */
[----:B------:R-:W-:-:S09]  /*179b0*/  ISETP.GT.U32.AND P4, PT, R2, R9, PT ;  /* 0x000000090200720c */ /* 0x000fd20003f84070 */
[----:B------:R-:W-:-:S04]  /*179c0*/  @!P0 IMAD.IADD R66, R66, 0x1, -R2 ;  /* 0x0000000142428824 */ /* 0x000fc800078e0a02 */
[----:B------:R-:W-:Y:S01]  /*179d0*/  @!P4 IMAD.IADD R9, R9, 0x1, -R2 ;  /* 0x000000010909c824 */ /* 0x000fe200078e0a02 */
[C---:B------:R-:W-:Y:S01]  /*179e0*/  ISETP.GT.U32.AND P5, PT, R2.reuse, R10, PT ;  /* 0x0000000a0200720c */ /* 0x040fe20003fa4070 */
[----:B------:R-:W-:Y:S01]  /*179f0*/  @!P2 IMAD.MOV R64, RZ, RZ, -R64 ;  /* 0x000000ffff40a224 */ /* 0x000fe200078e0a40 */
[----:B------:R-:W-:Y:S01]  /*17a00*/  ISETP.GT.U32.AND P2, PT, R2, R4, PT ;  /* 0x000000040200720c */ /* 0x000fe20003f44070 */
[----:B------:R-:W-:Y:S01]  /*17a10*/  @!P3 IMAD.MOV R61, RZ, RZ, -R61 ;  /* 0x000000ffff3db224 */ /* 0x000fe200078e0a3d */
[----:B------:R-:W-:-:S09]  /*17a20*/  ISETP.GE.AND P3, PT, R95, RZ, PT ;  /* 0x000000ff5f00720c */ /* 0x000fd20003f66270 */
[--C-:B------:R-:W-:Y:S01]  /*17a30*/  @!P5 IMAD.IADD R10, R10, 0x1, -R2.reuse ;  /* 0x000000010a0ad824 */ /* 0x100fe200078e0a02 */
[----:B------:R-:W-:Y:S01]  /*17a40*/  ISETP.GE.AND P5, PT, R96, RZ, PT ;  /* 0x000000ff6000720c */ /* 0x000fe20003fa6270 */
[----:B------:R-:W-:Y:S02]  /*17a50*/  @!P2 IMAD.IADD R4, R4, 0x1, -R2 ;  /* 0x000000010404a824 */ /* 0x000fe400078e0a02 */
[----:B------:R-:W-:Y:S01]  /*17a60*/  IMAD.MOV.U32 R67, RZ, RZ, R9 ;  /* 0x000000ffff437224 */ /* 0x000fe200078e0009 */
[----:B------:R-:W-:-:S03]  /*17a70*/  ISETP.GE.AND P2, PT, R102, RZ, PT ;  /* 0x000000ff6600720c */ /* 0x000fc60003f46270 */
[----:B------:R-:W-:Y:S01]  /*17a80*/  @!P6 IMAD.MOV R67, RZ, RZ, -R67 ;  /* 0x000000ffff43e224 */ /* 0x000fe200078e0a43 */
[----:B------:R-:W-:Y:S01]  /*17a90*/  ISETP.GE.AND P6, PT, R101, RZ, PT ;  /* 0x000000ff6500720c */ /* 0x000fe20003fc6270 */
[----:B---3--:R-:W-:Y:S02]  /*17aa0*/  IMAD.MOV.U32 R93, RZ, RZ, R92 ;  /* 0x000000ffff5d7224 */ /* 0x008fe400078e005c */
[----:B----4-:R-:W-:Y:S02]  /*17ab0*/  IMAD.MOV.U32 R92, RZ, RZ, R90 ;  /* 0x000000ffff5c7224 */ /* 0x010fe400078e005a */
[----:B------:R-:W-:Y:S02]  /*17ac0*/  IMAD.MOV.U32 R90, RZ, RZ, R89 ;  /* 0x000000ffff5a7224 */ /* 0x000fe400078e0059 */
[----:B------:R-:W-:Y:S02]  /*17ad0*/  IMAD.MOV.U32 R89, RZ, RZ, R88 ;  /* 0x000000ffff597224 */ /* 0x000fe400078e0058 */
[----:B------:R-:W-:-:S02]  /*17ae0*/  IMAD.MOV.U32 R88, RZ, RZ, R87 ;  /* 0x000000ffff587224 */ /* 0x000fc400078e0057 */
[----:B------:R-:W-:Y:S02]  /*17af0*/  IMAD.MOV.U32 R87, RZ, RZ, R71 ;  /* 0x000000ffff577224 */ /* 0x000fe400078e0047 */
[----:B------:R-:W-:Y:S02]  /*17b00*/  IMAD.MOV.U32 R71, RZ, RZ, R69 ;  /* 0x000000ffff477224 */ /* 0x000fe400078e0045 */
[----:B------:R-:W-:-:S04]  /*17b10*/  IMAD.HI.U32 R69, R3, R8, RZ ;  /* 0x0000000803457227 */ /* 0x000fc800078e00ff */
[----:B------:R-:W-:Y:S02]  /*17b20*/  IMAD.MOV.U32 R94, RZ, RZ, R90 ;  /* 0x000000ffff5e7224 */ /* 0x000fe400078e005a */
[----:B------:R-:W-:Y:S02]  /*17b30*/  IMAD.MOV.U32 R90, RZ, RZ, R88 ;  /* 0x000000ffff5a7224 */ /* 0x000fe400078e0058 */
[----:B------:R-:W-:Y:S02]  /*17b40*/  IMAD.MOV.U32 R88, RZ, RZ, R87 ;  /* 0x000000ffff587224 */ /* 0x000fe400078e0057 */
[----:B------:R-:W-:Y:S01]  /*17b50*/  IMAD.MOV.U32 R87, RZ, RZ, R70 ;  /* 0x000000ffff577224 */ /* 0x000fe200078e0046 */
[----:B------:R-:W-:Y:S01]  /*17b60*/  IABS R70, R98 ;  /* 0x0000006200467213 */ /* 0x000fe20000000000 */
[----:B------:R-:W-:-:S04]  /*17b70*/  IMAD.MOV R69, RZ, RZ, -R69 ;  /* 0x000000ffff457224 */ /* 0x000fc800078e0a45 */
[----:B------:R-:W-:Y:S02]  /*17b80*/  IMAD R69, R2, R69, R8 ;  /* 0x0000004502457224 */ /* 0x000fe400078e0208 */
[----:B------:R-:W-:-:S04]  /*17b90*/  IMAD.HI.U32 R8, R3, R70, RZ ;  /* 0x0000004603087227 */ /* 0x000fc800078e00ff */
[----:B------:R-:W-:Y:S01]  /*17ba0*/  IMAD.MOV R8, RZ, RZ, -R8 ;  /* 0x000000ffff087224 */ /* 0x000fe200078e0a08 */
[----:B------:R-:W-:-:S03]  /*17bb0*/  ISETP.GT.U32.AND P0, PT, R2, R69, PT ;  /* 0x000000450200720c */ /* 0x000fc60003f04070 */
[----:B------:R-:W-:-:S05]  /*17bc0*/  IMAD R70, R2, R8, R70 ;  /* 0x0000000802467224 */ /* 0x000fca00078e0246 */
[----:B------:R-:W-:-:S05]  /*17bd0*/  ISETP.GT.U32.AND P4, PT, R2, R70, PT ;  /* 0x000000460200720c */ /* 0x000fca0003f84070 */
[----:B------:R-:W-:Y:S02]  /*17be0*/  @!P0 IMAD.IADD R69, R69, 0x1, -R2 ;  /* 0x0000000145458824 */ /* 0x000fe400078e0a02 */
[----:B------:R-:W-:-:S06]  /*17bf0*/  IMAD.MOV.U32 R95, RZ, RZ, R89 ;  /* 0x000000ffff5f7224 */ /* 0x000fcc00078e0059 */
[----:B------:R-:W-:Y:S01]  /*17c00*/  @!P4 IMAD.IADD R70, R70, 0x1, -R2 ;  /* 0x000000014646c824 */ /* 0x000fe200078e0a02 */
[----:B------:R-:W-:Y:S01]  /*17c10*/  ISETP.GT.U32.AND P4, PT, R2, R69, PT ;  /* 0x000000450200720c */ /* 0x000fe20003f84070 */
[----:B------:R-:W-:Y:S02]  /*17c20*/  IMAD.MOV.U32 R97, RZ, RZ, R95 ;  /* 0x000000ffff617224 */ /* 0x000fe400078e005f */
[----:B------:R-:W-:Y:S02]  /*17c30*/  IMAD.MOV.U32 R96, RZ, RZ, R94 ;  /* 0x000000ffff607224 */ /* 0x000fe400078e005e */
[----:B------:R-:W-:Y:S02]  /*17c40*/  IMAD.MOV.U32 R95, RZ, RZ, R93 ;  /* 0x000000ffff5f7224 */ /* 0x000fe400078e005d */
[----:B--2---:R-:W-:Y:S02]  /*17c50*/  IMAD.MOV.U32 R94, RZ, RZ, R91 ;  /* 0x000000ffff5e7224 */ /* 0x004fe400078e005b */
[----:B------:R-:W-:-:S02]  /*17c60*/  IMAD.MOV.U32 R93, RZ, RZ, R76 ;  /* 0x000000ffff5d7224 */ /* 0x000fc400078e004c */
[----:B------:R-:W-:Y:S01]  /*17c70*/  IMAD.MOV.U32 R91, RZ, RZ, R73 ;  /* 0x000000ffff5b7224 */ /* 0x000fe200078e0049 */
[----:B------:R-:W-:Y:S01]  /*17c80*/  ISETP.GE.AND P0, PT, R98, RZ, PT ;  /* 0x000000ff6200720c */ /* 0x000fe20003f06270 */
[----:B------:R-:W-:Y:S02]  /*17c90*/  IMAD.MOV.U32 R117, RZ, RZ, R97 ;  /* 0x000000ffff757224 */ /* 0x000fe400078e0061 */
[----:B------:R-:W-:Y:S02]  /*17ca0*/  IMAD.MOV.U32 R97, RZ, RZ, R93 ;  /* 0x000000ffff617224 */ /* 0x000fe400078e005d */
[----:B------:R-:W-:Y:S02]  /*17cb0*/  IMAD.MOV.U32 R98, RZ, RZ, R91 ;  /* 0x000000ffff627224 */ /* 0x000fe400078e005b */
[----:B------:R-:W-:Y:S02]  /*17cc0*/  IMAD.MOV.U32 R93, RZ, RZ, R74 ;  /* 0x000000ffff5d7224 */ /* 0x000fe400078e004a */
[----:B------:R-:W-:-:S02]  /*17cd0*/  IMAD.MOV.U32 R118, RZ, RZ, R96 ;  /* 0x000000ffff767224 */ /* 0x000fc400078e0060 */
[----:B------:R-:W-:Y:S01]  /*17ce0*/  IMAD.MOV.U32 R74, RZ, RZ, R68 ;  /* 0x000000ffff4a7224 */ /* 0x000fe200078e0044 */
[----:B------:R-:W-:Y:S01]  /*17cf0*/  IABS R73, R99 ;  /* 0x0000006300497213 */ /* 0x000fe20000000000 */
[----:B------:R-:W-:Y:S02]  /*17d00*/  IMAD.MOV.U32 R96, RZ, RZ, R94 ;  /* 0x000000ffff607224 */ /* 0x000fe400078e005e */
[----:B------:R-:W-:Y:S02]  /*17d10*/  IMAD.MOV.U32 R68, RZ, RZ, R4 ;  /* 0x000000ffff447224 */ /* 0x000fe400078e0004 */
[----:B------:R-:W-:Y:S01]  /*17d20*/  @!P4 IMAD.IADD R69, R69, 0x1, -R2 ;  /* 0x000000014545c824 */ /* 0x000fe200078e0a02 */
[----:B------:R-:W-:Y:S01]  /*17d30*/  ISETP.GE.AND P4, PT, R99, RZ, PT ;  /* 0x000000ff6300720c */ /* 0x000fe20003f86270 */
[----:B------:R-:W-:Y:S02]  /*17d40*/  IMAD.MOV.U32 R99, RZ, RZ, R98 ;  /* 0x000000ffff637224 */ /* 0x000fe400078e0062 */
[----:B------:R-:W-:-:S02]  /*17d50*/  IMAD.MOV.U32 R98, RZ, RZ, R97 ;  /* 0x000000ffff627224 */ /* 0x000fc400078e0061 */
[----:B------:R-:W-:Y:S01]  /*17d60*/  IMAD.MOV.U32 R76, RZ, RZ, R72 ;  /* 0x000000ffff4c7224 */ /* 0x000fe200078e0048 */
[----:B------:R-:W-:Y:S01]  /*17d70*/  IABS R72, R100 ;  /* 0x0000006400487213 */ /* 0x000fe20000000000 */
[----:B------:R-:W-:Y:S01]  /*17d80*/  @!P5 IMAD.MOV R68, RZ, RZ, -R68 ;  /* 0x000000ffff44d224 */ /* 0x000fe200078e0a44 */
[----:B------:R-:W-:Y:S01]  /*17d90*/  ISETP.GE.AND P5, PT, R100, RZ, PT ;  /* 0x000000ff6400720c */ /* 0x000fe20003fa6270 */
        /* <DEDUP_REMOVED lines=12> */
[----:B------:R-:W-:Y:S01]  /*17e60*/  IMAD.MOV.U32 R91, RZ, RZ, R90 ;  /* 0x000000ffff5b7224 */ /* 0x000fe200078e005a */
[----:B------:R-:W2:Y:S01]  /*17e70*/  LDL.LU R127, [R1+0x59c] ;  /* 0x00059c00017f7983 */ /* 0x000ea20000300800 */
[----:B------:R-:W-:Y:S02]  /*17e80*/  IMAD.MOV.U32 R90, RZ, RZ, R86 ;  /* 0x000000ffff5a7224 */ /* 0x000fe400078e0056 */
[----:B------:R-:W-:Y:S01]  /*17e90*/  IMAD.MOV.U32 R92, RZ, RZ, R129 ;  /* 0x000000ffff5c7224 */ /* 0x000fe200078e0081 */
[----:B------:R-:W3:Y:S01]  /*17ea0*/  LDL.LU R75, [R1+0x31c] ;  /* 0x00031c00014b7983 */ /* 0x000ee20000300800 */
[----:B------:R-:W-:-:S02]  /*17eb0*/  IMAD.MOV.U32 R86, RZ, RZ, R78 ;  /* 0x000000ffff567224 */ /* 0x000fc400078e004e */
[----:B------:R-:W-:Y:S01]  /*17ec0*/  IMAD.MOV.U32 R78, RZ, RZ, R77 ;  /* 0x000000ffff4e7224 */ /* 0x000fe200078e004d */
[----:B------:R-:W4:Y:S01]  /*17ed0*/  LDL.LU R129, [R1+0x6f4] ;  /* 0x0006f40001817983 */ /* 0x000f220000300800 */
[----:B------:R-:W-:Y:S01]  /*17ee0*/  IMAD.MOV.U32 R89, RZ, RZ, R71 ;  /* 0x000000ffff597224 */ /* 0x000fe200078e0047 */
[----:B------:R-:W-:Y:S02]  /*17ef0*/  IABS R71, R101 ;  /* 0x0000006500477213 */ /* 0x000fe40000000000 */
[----:B------:R-:W2:Y:S04]  /*17f00*/  LDL.LU R77, [R1+0x3c0] ;  /* 0x0003c000014d7983 */ /* 0x000ea80000300800 */
[----:B------:R-:W4:Y:S04]  /*17f10*/  LDL.LU R102, [R1+0x2f4] ;  /* 0x0002f40001667983 */ /* 0x000f280000300800 */
[----:B------:R-:W3:Y:S01]  /*17f20*/  LDL.LU R101, [R1+0x2f0] ;  /* 0x0002f00001657983 */ /* 0x000ee20000300800 */
[----:B------:R-:W-:-:S02]  /*17f30*/  IMAD.MOV.U32 R114, RZ, RZ, R97 ;  /* 0x000000ffff727224 */ /* 0x000fc400078e0061 */
[----:B------:R-:W-:Y:S02]  /*17f40*/  IMAD.MOV.U32 R104, RZ, RZ, R96 ;  /* 0x000000ffff687224 */ /* 0x000fe400078e0060 */
[----:B------:R-:W-:Y:S02]  /*17f50*/  IMAD.MOV.U32 R96, RZ, RZ, R93 ;  /* 0x000000ffff607224 */ /* 0x000fe400078e005d */
[----:B------:R-:W-:Y:S02]  /*17f60*/  IMAD.MOV.U32 R97, RZ, RZ, R90 ;  /* 0x000000ffff617224 */ /* 0x000fe400078e005a */
[----:B------:R-:W-:Y:S01]  /*17f70*/  IMAD.MOV.U32 R110, RZ, RZ, R98 ;  /* 0x000000ffff6e7224 */ /* 0x000fe200078e0062 */
[----:B------:R-:W4:Y:S01]  /*17f80*/  LDL.LU R90, [R1+0x600] ;  /* 0x00060000015a7983 */ /* 0x000f220000300800 */
[----:B------:R-:W-:Y:S02]  /*17f90*/  IMAD.MOV.U32 R93, RZ, RZ, R91 ;  /* 0x000000ffff5d7224 */ /* 0x000fe400078e005b */
[----:B------:R-:W-:Y:S01]  /*17fa0*/  IMAD.MOV.U32 R98, RZ, RZ, R86 ;  /* 0x000000ffff627224 */ /* 0x000fe200078e0056 */
[----:B------:R-:W4:Y:S01]  /*17fb0*/  LDL.LU R91, [R1+0x5fc] ;  /* 0x0005fc00015b7983 */ /* 0x000f220000300800 */
[----:B------:R-:W-:-:S02]  /*17fc0*/  IMAD.MOV.U32 R103, RZ, RZ, R128 ;  /* 0x000000ffff677224 */ /* 0x000fc400078e0080 */
[----:B------:R-:W-:Y:S01]  /*17fd0*/  IMAD.MOV.U32 R108, RZ, RZ, R97 ;  /* 0x000000ffff6c7224 */ /* 0x000fe200078e0061 */
[----:B------:R-:W4:Y:S01]  /*17fe0*/  LDL.LU R128, [R1+0x5c0] ;  /* 0x0005c00001807983 */ /* 0x000f220000300800 */
[----:B------:R-:W-:Y:S02]  /*17ff0*/  IMAD.MOV.U32 R97, RZ, RZ, R96 ;  /* 0x000000ffff617224 */ /* 0x000fe400078e0060 */
[----:B------:R-:W-:Y:S02]  /*18000*/  IMAD.MOV.U32 R107, RZ, RZ, R98 ;  /* 0x000000ffff6b7224 */ /* 0x000fe400078e0062 */
[----:B------:R-:W-:Y:S02]  /*18010*/  IMAD.MOV.U32 R98, RZ, RZ, R95 ;  /* 0x000000ffff627224 */ /* 0x000fe400078e005f */
[----:B------:R-:W-:Y:S02]  /*18020*/  IMAD.MOV.U32 R65, RZ, RZ, R10 ;  /* 0x000000ffff417224 */ /* 0x000fe400078e000a */
[----:B------:R-:W-:-:S04]  /*18030*/  IMAD.HI.U32 R8, R3, R71, RZ ;  /* 0x0000004703087227 */ /* 0x000fc800078e00ff */
[----:B------:R-:W-:Y:S01]  /*18040*/  @!P3 IMAD.MOV R65, RZ, RZ, -R65 ;  /* 0x000000ffff41b224 */ /* 0x000fe200078e0a41 */
[----:B------:R-:W-:Y:S01]  /*18050*/  ISETP.GT.U32.AND P3, PT, R2, R70, PT ;  /* 0x000000460200720c */ /* 0x000fe20003f64070 */
[----:B------:R-:W-:Y:S02]  /*18060*/  IMAD.MOV R8, RZ, RZ, -R8 ;  /* 0x000000ffff087224 */ /* 0x000fe400078e0a08 */
[----:B------:R-:W-:-:S04]  /*18070*/  IMAD.HI.U32 R11, R3, R72, RZ ;  /* 0x00000048030b7227 */ /* 0x000fc800078e00ff */
[C---:B------:R-:W-:Y:S02]  /*18080*/  IMAD R71, R2.reuse, R8, R71 ;  /* 0x0000000802477224 */ /* 0x040fe400078e0247 */
[----:B------:R-:W-:Y:S02]  /*18090*/  IMAD.MOV R10, RZ, RZ, -R11 ;  /* 0x000000ffff0a7224 */ /* 0x000fe400078e0a0b */
[----:B------:R-:W-:Y:S01]  /*180a0*/  @!P1 IMAD.MOV R66, RZ, RZ, -R66 ;  /* 0x000000ffff429224 */ /* 0x000fe200078e0a42 */
[C---:B------:R-:W-:Y:S01]  /*180b0*/  ISETP.GT.U32.AND P1, PT, R2.reuse, R71, PT ;  /* 0x000000470200720c */ /* 0x040fe20003f24070 */
[----:B------:R-:W-:Y:S02]  /*180c0*/  IMAD R72, R2, R10, R72 ;  /* 0x0000000a02487224 */ /* 0x000fe400078e0248 */
[----:B------:R-:W-:-:S03]  /*180d0*/  @!P3 IMAD.IADD R70, R70, 0x1, -R2 ;  /* 0x000000014646b824 */ /* 0x000fc600078e0a02 */
[----:B------:R-:W-:Y:S01]  /*180e0*/  ISETP.GT.U32.AND P3, PT, R2, R72, PT ;  /* 0x000000480200720c */ /* 0x000fe20003f64070 */
[----:B------:R-:W-:-:S06]  /*180f0*/  @!P2 IMAD.MOV R69, RZ, RZ, -R69 ;  /* 0x000000ffff45a224 */ /* 0x000fcc00078e0a45 */
[--C-:B------:R-:W-:Y:S01]  /*18100*/  @!P1 IMAD.IADD R71, R71, 0x1, -R2.reuse ;  /* 0x0000000147479824 */ /* 0x100fe200078e0a02 */
[----:B------:R-:W-:Y:S01]  /*18110*/  ISETP.GE.AND P1, PT, R74, RZ, PT ;  /* 0x000000ff4a00720c */ /* 0x000fe20003f26270 */
[C---:B------:R-:W-:Y:S01]  /*18120*/  IMAD.HI.U32 R8, R3.reuse, R73, RZ ;  /* 0x0000004903087227 */ /* 0x040fe200078e00ff */
[----:B------:R-:W-:Y:S02]  /*18130*/  IABS R74, R74 ;  /* 0x0000004a004a7213 */ /* 0x000fe40000000000 */
[----:B------:R-:W-:Y:S01]  /*18140*/  ISETP.GT.U32.AND P2, PT, R2, R71, PT ;  /* 0x000000470200720c */ /* 0x000fe20003f44070 */
[----:B------:R-:W-:Y:S02]  /*18150*/  @!P3 IMAD.IADD R72, R72, 0x1, -R2 ;  /* 0x000000014848b824 */ /* 0x000fe400078e0a02 */
[----:B------:R-:W-:Y:S02]  /*18160*/  IMAD.MOV R8, RZ, RZ, -R8 ;  /* 0x000000ffff087224 */ /* 0x000fe400078e0a08 */
[----:B------:R-:W-:Y:S01]  /*18170*/  IMAD.HI.U32 R4, R3, R74, RZ ;  /* 0x0000004a03047227 */ /* 0x000fe200078e00ff */
[----:B------:R-:W-:-:S03]  /*18180*/  ISETP.GT.U32.AND P3, PT, R2, R72, PT ;  /* 0x000000480200720c */ /* 0x000fc60003f64070 */
[C---:B------:R-:W-:Y:S02]  /*18190*/  IMAD R73, R2.reuse, R8, R73 ;  /* 0x0000000802497224 */ /* 0x040fe400078e0249 */
[----:B------:R-:W-:Y:S02]  /*181a0*/  IMAD.MOV R4, RZ, RZ, -R4 ;  /* 0x000000ffff047224 */ /* 0x000fe400078e0a04 */
[----:B------:R-:W-:Y:S01]  /*181b0*/  @!P2 IMAD.IADD R71, R71, 0x1, -R2 ;  /* 0x000000014747a824 */ /* 0x000fe200078e0a02 */
[C---:B------:R-:W-:Y:S01]  /*181c0*/  ISETP.GT.U32.AND P2, PT, R2.reuse, R73, PT ;  /* 0x000000490200720c */ /* 0x040fe20003f44070 */
[----:B------:R-:W-:-:S04]  /*181d0*/  IMAD R74, R2, R4, R74 ;  /* 0x00000004024a7224 */ /* 0x000fc800078e024a */
[----:B------:R-:W-:Y:S01]  /*181e0*/  @!P3 IMAD.IADD R72, R72, 0x1, -R2 ;  /* 0x000000014848b824 */ /* 0x000fe200078e0a02 */
[----:B------:R-:W-:Y:S01]  /*181f0*/  ISETP.GT.U32.AND P3, PT, R2, R74, PT ;  /* 0x0000004a0200720c */ /* 0x000fe20003f64070 */
[----:B------:R-:W-:Y:S02]  /*18200*/  @!P0 IMAD.MOV R70, RZ, RZ, -R70 ;  /* 0x000000ffff468224 */ /* 0x000fe400078e0a46 */
[----:B---3--:R-:W-:Y:S02]  /*18210*/  IMAD.MOV.U32 R113, RZ, RZ, R101 ;  /* 0x000000ffff717224 */ /* 0x008fe400078e0065 */
[----:B------:R-:W-:Y:S02]  /*18220*/  IMAD.MOV.U32 R101, RZ, RZ, R92 ;  /* 0x000000ffff657224 */ /* 0x000fe400078e005c */
[----:B------:R-:W3:Y:S04]  /*18230*/  LDL.LU R92, [R1+0x3e4] ;  /* 0x0003e400015c7983 */ /* 0x000ee80000300800 */
[----:B------:R-:W3:Y:S04]  /*18240*/  LDL.LU R96, [R1+0x3d8] ;  /* 0x0003d80001607983 */ /* 0x000ee80000300800 */
[----:B------:R-:W3:Y:S01]  /*18250*/  LDL.LU R95, [R1+0x3dc] ;  /* 0x0003dc00015f7983 */ /* 0x000ee20000300800 */
[----:B------:R-:W-:-:S02]  /*18260*/  ISETP.GE.AND P0, PT, R75, RZ, PT ;  /* 0x000000ff4b00720c */ /* 0x000fc40003f06270 */
[----:B------:R-:W-:Y:S01]  /*18270*/  IABS R75, R75 ;  /* 0x0000004b004b7213 */ /* 0x000fe20000000000 */
[----:B------:R-:W-:Y:S01]  /*18280*/  IMAD.MOV.U32 R86, RZ, RZ, R76 ;  /* 0x000000ffff567224 */ /* 0x000fe200078e004c */
[----:B------:R-:W-:Y:S01]  /*18290*/  IABS R76, R104 ;  /* 0x00000068004c7213 */ /* 0x000fe20000000000 */
[----:B------:R-:W-:Y:S02]  /*182a0*/  @!P2 IMAD.IADD R73, R73, 0x1, -R2 ;  /* 0x000000014949a824 */ /* 0x000fe400078e0a02 */
[----:B------:R-:W-:-:S04]  /*182b0*/  IMAD.HI.U32 R10, R3, R75, RZ ;  /* 0x0000004b030a7227 */ /* 0x000fc800078e00ff */
[----:B------:R-:W-:Y:S02]  /*182c0*/  IMAD.MOV.U32 R115, RZ, RZ, R100 ;  /* 0x000000ffff737224 */ /* 0x000fe400078e0064 */
[----:B------:R-:W-:Y:S02]  /*182d0*/  IMAD.MOV.U32 R116, RZ, RZ, R99 ;  /* 0x000000ffff747224 */ /* 0x000fe400078e0063 */
[----:B------:R-:W-:Y:S01]  /*182e0*/  @!P6 IMAD.MOV R71, RZ, RZ, -R71 ;  /* 0x000000ffff47e224 */ /* 0x000fe200078e0a47 */
[----:B------:R-:W-:Y:S01]  /*182f0*/  ISETP.GT.U32.AND P6, PT, R2, R73, PT ;  /* 0x000000490200720c */ /* 0x000fe20003fc4070 */
[----:B------:R-:W-:Y:S01]  /*18300*/  IMAD.MOV.U32 R100, RZ, RZ, R78 ;  /* 0x000000ffff647224 */ /* 0x000fe200078e004e */
[----:B------:R-:W-:Y:S01]  /*18310*/  IABS R78, R117 ;  /* 0x00000075004e7213 */ /* 0x000fe20000000000 */
[----:B--2---:R-:W-:Y:S01]  /*18320*/  IMAD.MOV.U32 R99, RZ, RZ, R77 ;  /* 0x000000ffff637224 */ /* 0x004fe200078e004d */
[----:B------:R-:W-:Y:S01]  /*18330*/  IABS R77, R118 ;  /* 0x00000076004d7213 */ /* 0x000fe20000000000 */
[----:B------:R-:W-:-:S02]  /*18340*/  IMAD.MOV R10, RZ, RZ, -R10 ;  /* 0x000000ffff0a7224 */ /* 0x000fc400078e0a0a */
[----:B------:R-:W-:Y:S02]  /*18350*/  @!P3 IMAD.IADD R74, R74, 0x1, -R2 ;  /* 0x000000014a4ab824 */ /* 0x000fe400078e0a02 */
[----:B------:R-:W-:-:S03]  /*18360*/  IMAD.HI.U32 R9, R3, R76, RZ ;  /* 0x0000004c03097227 */ /* 0x000fc600078e00ff */
[C---:B------:R-:W-:Y:S01]  /*18370*/  ISETP.GT.U32.AND P3, PT, R2.reuse, R74, PT ;  /* 0x0000004a0200720c */ /* 0x040fe20003f64070 */
[----:B------:R-:W-:Y:S02]  /*18380*/  IMAD R75, R2, R10, R75 ;  /* 0x0000000a024b7224 */ /* 0x000fe400078e024b */
[----:B------:R-:W-:Y:S02]  /*18390*/  IMAD.MOV R9, RZ, RZ, -R9 ;  /* 0x000000ffff097224 */ /* 0x000fe400078e0a09 */
[----:B------:R-:W-:-:S04]  /*183a0*/  IMAD.HI.U32 R8, R3, R77, RZ ;  /* 0x0000004d03087227 */ /* 0x000fc800078e00ff */
[----:B------:R-:W-:-:S04]  /*183b0*/  IMAD.HI.U32 R4, R3, R78, RZ ;  /* 0x0000004e03047227 */ /* 0x000fc800078e00ff */
[----:B----4-:R-:W-:Y:S02]  /*183c0*/  IMAD.MOV.U32 R112, RZ, RZ, R102 ;  /* 0x000000ffff707224 */ /* 0x010fe400078e0066 */
[----:B------:R-:W-:Y:S01]  /*183d0*/  @!P5 IMAD.MOV R72, RZ, RZ, -R72 ;  /* 0x000000ffff48d224 */ /* 0x000fe200078e0a48 */
[C---:B------:R-:W-:Y:S01]  /*183e0*/  ISETP.GT.U32.AND P5, PT, R2.reuse, R75, PT ;  /* 0x0000004b0200720c */ /* 0x040fe20003fa4070 */
[----:B------:R-:W-:Y:S01]  /*183f0*/  IMAD.MOV.U32 R102, RZ, RZ, R79 ;  /* 0x000000ffff667224 */ /* 0x000fe200078e004f */
[----:B------:R-:W-:Y:S01]  /*18400*/  IABS R79, R114 ;  /* 0x00000072004f7213 */ /* 0x000fe20000000000 */
[----:B------:R-:W-:Y:S02]  /*18410*/  IMAD R76, R2, R9, R76 ;  /* 0x00000009024c7224 */ /* 0x000fe400078e024c */
[----:B------:R-:W-:Y:S02]  /*18420*/  IMAD.MOV R8, RZ, RZ, -R8 ;  /* 0x000000ffff087224 */ /* 0x000fe400078e0a08 */
[----:B------:R-:W-:-:S02]  /*18430*/  IMAD.MOV R4, RZ, RZ, -R4 ;  /* 0x000000ffff047224 */ /* 0x000fc400078e0a04 */
[----:B------:R-:W-:Y:S01]  /*18440*/  @!P6 IMAD.IADD R73, R73, 0x1, -R2 ;  /* 0x000000014949e824 */ /* 0x000fe200078e0a02 */
[C---:B------:R-:W-:Y:S01]  /*18450*/  ISETP.GT.U32.AND P6, PT, R2.reuse, R76, PT ;  /* 0x0000004c0200720c */ /* 0x040fe20003fc4070 */
[C---:B------:R-:W-:Y:S02]  /*18460*/  IMAD R77, R2.reuse, R8, R77 ;  /* 0x00000008024d7224 */ /* 0x040fe400078e024d */
[----:B------:R-:W-:Y:S02]  /*18470*/  IMAD R78, R2, R4, R78 ;  /* 0x00000004024e7224 */ /* 0x000fe400078e024e */
[----:B------:R-:W-:-:S04]  /*18480*/  IMAD.HI.U32 R4, R3, R79, RZ ;  /* 0x0000004f03047227 */ /* 0x000fc800078e00ff */
[----:B------:R-:W-:Y:S01]  /*18490*/  @!P3 IMAD.IADD R74, R74, 0x1, -R2 ;  /* 0x000000014a4ab824 */ /* 0x000fe200078e0a02 */
[C---:B------:R-:W-:Y:S01]  /*184a0*/  ISETP.GT.U32.AND P3, PT, R2.reuse, R77, PT ;  /* 0x0000004d0200720c */ /* 0x040fe20003f64070 */
[----:B------:R-:W-:Y:S02]  /*184b0*/  IMAD.MOV R4, RZ, RZ, -R4 ;  /* 0x000000ffff047224 */ /* 0x000fe400078e0a04 */
[--C-:B------:R-:W-:Y:S01]  /*184c0*/  @!P5 IMAD.IADD R75, R75, 0x1, -R2.reuse ;  /* 0x000000014b4bd824 */ /* 0x100fe200078e0a02 */
[C---:B------:R-:W-:Y:S01]  /*184d0*/  ISETP.GT.U32.AND P5, PT, R2.reuse, R78, PT ;  /* 0x0000004e0200720c */ /* 0x040fe20003fa4070 */
[----:B------:R-:W-:Y:S02]  /*184e0*/  IMAD R79, R2, R4, R79 ;  /* 0x00000004024f7224 */ /* 0x000fe400078e024f */
[----:B------:R-:W-:-:S03]  /*184f0*/  @!P6 IMAD.IADD R76, R76, 0x1, -R2 ;  /* 0x000000014c4ce824 */ /* 0x000fc600078e0a02 */
[----:B------:R-:W-:Y:S01]  /*18500*/  ISETP.GT.U32.AND P6, PT, R2, R79, PT ;  /* 0x0000004f0200720c */ /* 0x000fe20003fc4070 */
[----:B------:R-:W-:Y:S02]  /*18510*/  IMAD.MOV.U32 R106, RZ, RZ, R100 ;  /* 0x000000ffff6a7224 */ /* 0x000fe400078e0064 */
[----:B------:R-:W-:Y:S02]  /*18520*/  @!P3 IMAD.IADD R77, R77, 0x1, -R2 ;  /* 0x000000014d4db824 */ /* 0x000fe400078e0a02 */
[----:B------:R-:W-:Y:S02]  /*18530*/  IMAD.MOV.U32 R100, RZ, RZ, R94 ;  /* 0x000000ffff647224 */ /* 0x000fe400078e005e */
[----:B------:R-:W-:Y:S02]  /*18540*/  IMAD.MOV.U32 R109, RZ, RZ, R85 ;  /* 0x000000ffff6d7224 */ /* 0x000fe400078e0055 */
[----:B------:R-:W-:Y:S01]  /*18550*/  IMAD.MOV.U32 R94, RZ, RZ, R81 ;  /* 0x000000ffff5e7224 */ /* 0x000fe200078e0051 */
[----:B------:R-:W-:Y:S01]  /*18560*/  IABS R81, R116 ;  /* 0x0000007400517213 */ /* 0x000fe20000000000 */
[----:B------:R-:W-:Y:S01]  /*18570*/  @!P5 IMAD.IADD R78, R78, 0x1, -R2 ;  /* 0x000000014e4ed824 */ /* 0x000fe200078e0a02 */
[----:B------:R-:W-:Y:S01]  /*18580*/  ISETP.GT.U32.AND P5, PT, R2, R77, PT ;  /* 0x0000004d0200720c */ /* 0x000fe20003fa4070 */
[----:B------:R-:W-:Y:S01]  /*18590*/  IMAD.MOV.U32 R85, RZ, RZ, R82 ;  /* 0x000000ffff557224 */ /* 0x000fe200078e0052 */
[----:B------:R-:W-:Y:S01]  /*185a0*/  IABS R82, R115 ;  /* 0x0000007300527213 */ /* 0x000fe20000000000 */
[----:B------:R-:W-:-:S02]  /*185b0*/  IMAD.MOV.U32 R111, RZ, RZ, R103 ;  /* 0x000000ffff6f7224 */ /* 0x000fc400078e0067 */
[----:B------:R-:W-:Y:S02]  /*185c0*/  IMAD.MOV.U32 R103, RZ, RZ, R89 ;  /* 0x000000ffff677224 */ /* 0x000fe400078e0059 */
[----:B------:R-:W-:Y:S01]  /*185d0*/  IMAD.MOV.U32 R89, RZ, RZ, R80 ;  /* 0x000000ffff597224 */ /* 0x000fe200078e0050 */
[----:B------:R-:W-:Y:S01]  /*185e0*/  IABS R80, R110 ;  /* 0x0000006e00507213 */ /* 0x000fe20000000000 */
[----:B------:R-:W-:Y:S01]  /*185f0*/  @!P4 IMAD.MOV R73, RZ, RZ, -R73 ;  /* 0x000000ffff49c224 */ /* 0x000fe200078e0a49 */
[C---:B------:R-:W-:Y:S01]  /*18600*/  ISETP.GT.U32.AND P4, PT, R2.reuse, R76, PT ;  /* 0x0000004c0200720c */ /* 0x040fe20003f84070 */
[----:B------:R-:W-:Y:S01]  /*18610*/  @!P6 IMAD.IADD R79, R79, 0x1, -R2 ;  /* 0x000000014f4fe824 */ /* 0x000fe200078e0a02 */
[----:B------:R-:W-:Y:S01]  /*18620*/  ISETP.GT.U32.AND P6, PT, R2, R78, PT ;  /* 0x0000004e0200720c */ /* 0x000fe20003fc4070 */
[----:B------:R-:W-:Y:S01]  /*18630*/  IMAD.HI.U32 R8, R3, R81, RZ ;  /* 0x0000005103087227 */ /* 0x000fe200078e00ff */
[----:B------:R-:W-:-:S03]  /*18640*/  ISETP.GE.AND P2, PT, R104, RZ, PT ;  /* 0x000000ff6800720c */ /* 0x000fc60003f46270 */
[----:B------:R-:W-:Y:S01]  /*18650*/  IMAD.HI.U32 R4, R3, R82, RZ ;  /* 0x0000005203047227 */ /* 0x000fe200078e00ff */
[----:B------:R-:W-:-:S03]  /*18660*/  ISETP.GT.U32.AND P3, PT, R2, R75, PT ;  /* 0x0000004b0200720c */ /* 0x000fc60003f64070 */
[----:B------:R-:W-:Y:S02]  /*18670*/  IMAD.MOV.U32 R104, RZ, RZ, R88 ;  /* 0x000000ffff687224 */ /* 0x000fe400078e0058 */
[----:B------:R-:W-:Y:S01]  /*18680*/  IMAD.MOV.U32 R88, RZ, RZ, R83 ;  /* 0x000000ffff587224 */ /* 0x000fe200078e0053 */
[----:B------:R-:W-:Y:S01]  /*18690*/  IABS R83, R113 ;  /* 0x0000007100537213 */ /* 0x000fe20000000000 */
[----:B------:R-:W-:-:S04]  /*186a0*/  IMAD.HI.U32 R9, R3, R80, RZ ;  /* 0x0000005003097227 */ /* 0x000fc800078e00ff */
[----:B------:R-:W-:Y:S02]  /*186b0*/  IMAD.MOV R8, RZ, RZ, -R8 ;  /* 0x000000ffff087224 */ /* 0x000fe400078e0a08 */
[----:B------:R-:W-:Y:S02]  /*186c0*/  IMAD.MOV R4, RZ, RZ, -R4 ;  /* 0x000000ffff047224 */ /* 0x000fe400078e0a04 */
[----:B------:R-:W-:Y:S02]  /*186d0*/  IMAD.MOV R9, RZ, RZ, -R9 ;  /* 0x000000ffff097224 */ /* 0x000fe400078e0a09 */
[----:B------:R-:W-:Y:S02]  /*186e0*/  IMAD R81, R2, R8, R81 ;  /* 0x0000000802517224 */ /* 0x000fe400078e0251 */
[----:B------:R-:W-:Y:S01]  /*186f0*/  @!P5 IMAD.IADD R77, R77, 0x1, -R2 ;  /* 0x000000014d4dd824 */ /* 0x000fe200078e0a02 */
[----:B------:R-:W-:Y:S01]  /*18700*/  ISETP.GE.AND P5, PT, R118, RZ, PT ;  /* 0x000000ff7600720c */ /* 0x000fe20003fa6270 */
[----:B------:R-:W-:-:S02]  /*18710*/  IMAD R82, R2, R4, R82 ;  /* 0x0000000402527224 */ /* 0x000fc400078e0252 */
[----:B------:R-:W-:-:S04]  /*18720*/  IMAD.HI.U32 R8, R3, R83, RZ ;  /* 0x0000005303087227 */ /* 0x000fc800078e00ff */
[----:B------:R-:W-:Y:S02]  /*18730*/  IMAD R80, R2, R9, R80 ;  /* 0x0000000902507224 */ /* 0x000fe400078e0250 */
[--C-:B------:R-:W-:Y:S01]  /*18740*/  @!P4 IMAD.IADD R76, R76, 0x1, -R2.reuse ;  /* 0x000000014c4cc824 */ /* 0x100fe200078e0a02 */
[----:B------:R-:W-:Y:S01]  /*18750*/  ISETP.GT.U32.AND P4, PT, R2, R81, PT ;  /* 0x000000510200720c */ /* 0x000fe20003f84070 */
[----:B------:R-:W-:Y:S01]  /*18760*/  @!P6 IMAD.IADD R78, R78, 0x1, -R2 ;  /* 0x000000014e4ee824 */ /* 0x000fe200078e0a02 */
[C---:B------:R-:W-:Y:S01]  /*18770*/  ISETP.GT.U32.AND P6, PT, R2.reuse, R82, PT ;  /* 0x000000520200720c */ /* 0x040fe20003fc4070 */
[----:B------:R-:W-:Y:S02]  /*18780*/  IMAD.MOV R8, RZ, RZ, -R8 ;  /* 0x000000ffff087224 */ /* 0x000fe400078e0a08 */
[----:B------:R-:W-:Y:S01]  /*18790*/  @!P3 IMAD.IADD R75, R75, 0x1, -R2 ;  /* 0x000000014b4bb824 */ /* 0x000fe200078e0a02 */
[C---:B------:R-:W-:Y:S01]  /*187a0*/  ISETP.GT.U32.AND P3, PT, R2.reuse, R80, PT ;  /* 0x000000500200720c */ /* 0x040fe20003f64070 */
[----:B------:R-:W-:-:S02]  /*187b0*/  IMAD R83, R2, R8, R83 ;  /* 0x0000000802537224 */ /* 0x000fc400078e0253 */
[----:B------:R-:W-:-:S03]  /*187c0*/  @!P5 IMAD.MOV R77, RZ, RZ, -R77 ;  /* 0x000000ffff4dd224 */ /* 0x000fc600078e0a4d */
[----:B------:R-:W-:Y:S01]  /*187d0*/  ISETP.GT.U32.AND P5, PT, R2, R83, PT ;  /* 0x000000530200720c */ /* 0x000fe20003fa4070 */
[--C-:B------:R-:W-:Y:S02]  /*187e0*/  @!P4 IMAD.IADD R81, R81, 0x1, -R2.reuse ;  /* 0x000000015151c824 */ /* 0x100fe400078e0a02 */
[----:B------:R-:W-:Y:S02]  /*187f0*/  @!P6 IMAD.IADD R82, R82, 0x1, -R2 ;  /* 0x000000015252e824 */ /* 0x000fe400078e0a02 */
[----:B------:R-:W-:Y:S01]  /*18800*/  @!P2 IMAD.MOV R76, RZ, RZ, -R76 ;  /* 0x000000ffff4ca224 */ /* 0x000fe200078e0a4c */
[----:B------:R-:W-:Y:S01]  /*18810*/  ISETP.GT.U32.AND P2, PT, R2, R81, PT ;  /* 0x000000510200720c */ /* 0x000fe20003f44070 */
[----:B------:R-:W-:Y:S01]  /*18820*/  @!P3 IMAD.IADD R80, R80, 0x1, -R2 ;  /* 0x000000015050b824 */ /* 0x000fe200078e0a02 */
[----:B------:R-:W-:Y:S01]  /*18830*/  ISETP.GE.AND P3, PT, R114, RZ, PT ;  /* 0x000000ff7200720c */ /* 0x000fe20003f66270 */
[----:B------:R-:W-:Y:S01]  /*18840*/  IMAD.MOV.U32 R114, RZ, RZ, R109 ;  /* 0x000000ffff727224 */ /* 0x000fe200078e006d */
[----:B------:R-:W-:Y:S01]  /*18850*/  ISETP.GT.U32.AND P6, PT, R2, R82, PT ;  /* 0x000000520200720c */ /* 0x000fe20003fc4070 */
[----:B------:R-:W-:Y:S01]  /*18860*/  IMAD.MOV.U32 R109, RZ, RZ, R107 ;  /* 0x000000ffff6d7224 */ /* 0x000fe200078e006b */
[----:B------:R-:W-:Y:S01]  /*18870*/  ISETP.GE.AND P4, PT, R110, RZ, PT ;  /* 0x000000ff6e00720c */ /* 0x000fe20003f86270 */
[----:B------:R-:W-:-:S02]  /*18880*/  IMAD.MOV.U32 R110, RZ, RZ, R106 ;  /* 0x000000ffff6e7224 */ /* 0x000fc400078e006a */
[----:B------:R-:W-:Y:S02]  /*18890*/  IMAD.MOV.U32 R107, RZ, RZ, R102 ;  /* 0x000000ffff6b7224 */ /* 0x000fe400078e0066 */
[--C-:B------:R-:W-:Y:S01]  /*188a0*/  @!P5 IMAD.IADD R83, R83, 0x1, -R2.reuse ;  /* 0x000000015353d824 */ /* 0x100fe200078e0a02 */
[----:B------:R-:W-:Y:S01]  /*188b0*/  ISETP.GE.AND P5, PT, R111, RZ, PT ;  /* 0x000000ff6f00720c */ /* 0x000fe20003fa6270 */
[----:B------:R-:W-:Y:S02]  /*188c0*/  IMAD.MOV.U32 R105, RZ, RZ, R87 ;  /* 0x000000ffff697224 */ /* 0x000fe400078e0057 */
[----:B------:R-:W-:Y:S01]  /*188d0*/  @!P2 IMAD.IADD R81, R81, 0x1, -R2 ;  /* 0x000000015151a824 */ /* 0x000fe200078e0a02 */
[----:B------:R-:W-:Y:S01]  /*188e0*/  ISETP.GE.AND P2, PT, R113, RZ, PT ;  /* 0x000000ff7100720c */ /* 0x000fe20003f46270 */
[----:B------:R-:W-:Y:S01]  /*188f0*/  IMAD.MOV.U32 R87, RZ, RZ, R84 ;  /* 0x000000ffff577224 */ /* 0x000fe200078e0054 */
[----:B------:R-:W-:Y:S01]  /*18900*/  IABS R84, R112 ;  /* 0x0000007000547213 */ /* 0x000fe20000000000 */
[----:B------:R-:W-:Y:S01]  /*18910*/  @!P6 IMAD.IADD R82, R82, 0x1, -R2 ;  /* 0x000000015252e824 */ /* 0x000fe200078e0a02 */
[----:B------:R-:W-:Y:S01]  /*18920*/  ISETP.GE.AND P6, PT, R112, RZ, PT ;  /* 0x000000ff7000720c */ /* 0x000fe20003fc6270 */
[----:B---3--:R-:W-:-:S02]  /*18930*/  IMAD.MOV.U32 R102, RZ, RZ, R96 ;  /* 0x000000ffff667224 */ /* 0x008fc400078e0060 */
[----:B------:R-:W-:Y:S01]  /*18940*/  IMAD.MOV.U32 R96, RZ, RZ, R85 ;  /* 0x000000ffff607224 */ /* 0x000fe200078e0055 */
[----:B------:R-:W-:Y:S01]  /*18950*/  IABS R85, R111 ;  /* 0x0000006f00557213 */ /* 0x000fe20000000000 */
[----:B------:R-:W-:Y:S02]  /*18960*/  IMAD.MOV.U32 R106, RZ, RZ, R95 ;  /* 0x000000ffff6a7224 */ /* 0x000fe400078e005f */
[----:B------:R-:W-:Y:S01]  /*18970*/  IMAD.MOV.U32 R111, RZ, RZ, R110 ;  /* 0x000000ffff6f7224 */ /* 0x000fe200078e006e */
[----:B------:R-:W2:Y:S01]  /*18980*/  LDL.LU R95, [R1+0x40c] ;  /* 0x00040c00015f7983 */ /* 0x000ea20000300800 */
[----:B------:R-:W-:Y:S02]  /*18990*/  IMAD.MOV.U32 R110, RZ, RZ, R109 ;  /* 0x000000ffff6e7224 */ /* 0x000fe400078e006d */
[----:B------:R-:W-:Y:S02]  /*189a0*/  IMAD.MOV.U32 R109, RZ, RZ, R108 ;  /* 0x000000ffff6d7224 */ /* 0x000fe400078e006c */
[----:B------:R-:W-:-:S02]  /*189b0*/  IMAD.MOV.U32 R108, RZ, RZ, R107 ;  /* 0x000000ffff6c7224 */ /* 0x000fc400078e006b */
[----:B------:R-:W-:Y:S02]  /*189c0*/  IMAD.MOV.U32 R107, RZ, RZ, R106 ;  /* 0x000000ffff6b7224 */ /* 0x000fe400078e006a */
[----:B------:R-:W-:Y:S02]  /*189d0*/  IMAD.MOV.U32 R106, RZ, RZ, R102 ;  /* 0x000000ffff6a7224 */ /* 0x000fe400078e0066 */
[----:B------:R-:W-:Y:S02]  /*189e0*/  IMAD.MOV.U32 R102, RZ, RZ, R94 ;  /* 0x000000ffff667224 */ /* 0x000fe400078e005e */
[----:B------:R-:W3:Y:S01]  /*189f0*/  LDL.LU R94, [R1+0x5e8] ;  /* 0x0005e800015e7983 */ /* 0x000ee20000300800 */
[----:B------:R-:W-:Y:S02]  /*18a00*/  IMAD.MOV.U32 R113, RZ, RZ, R108 ;  /* 0x000000ffff717224 */ /* 0x000fe400078e006c */
[----:B------:R-:W-:Y:S01]  /*18a10*/  IMAD.MOV.U32 R125, RZ, RZ, R111 ;  /* 0x000000ffff7d7224 */ /* 0x000fe200078e006f */
[----:B------:R-:W4:Y:S01]  /*18a20*/  LDL.LU R108, [R1+0x400] ;  /* 0x00040000016c7983 */ /* 0x000f220000300800 */
[----:B------:R-:W-:-:S02]  /*18a30*/  IMAD.MOV.U32 R112, RZ, RZ, R107 ;  /* 0x000000ffff707224 */ /* 0x000fc400078e006b */
[----:B------:R-:W-:Y:S01]  /*18a40*/  IMAD.MOV.U32 R111, RZ, RZ, R106 ;  /* 0x000000ffff6f7224 */ /* 0x000fe200078e006a */
[----:B------:R-:W2:Y:S04]  /*18a50*/  LDL.LU R107, [R1+0x3f8] ;  /* 0x0003f800016b7983 */ /* 0x000ea80000300800 */
[----:B------:R-:W3:Y:S01]  /*18a60*/  LDL.LU R106, [R1+0x3f4] ;  /* 0x0003f400016a7983 */ /* 0x000ee20000300800 */
[----:B------:R-:W-:Y:S01]  /*18a70*/  @!P0 IMAD.MOV R75, RZ, RZ, -R75 ;  /* 0x000000ffff4b8224 */ /* 0x000fe200078e0a4b */
[----:B------:R-:W-:Y:S01]  /*18a80*/  ISETP.GT.U32.AND P0, PT, R2, R80, PT ;  /* 0x000000500200720c */ /* 0x000fe20003f04070 */
[----:B------:R-:W-:Y:S02]  /*18a90*/  IMAD.MOV.U32 R124, RZ, RZ, R110 ;  /* 0x000000ffff7c7224 */ /* 0x000fe400078e006e */
[----:B------:R-:W-:-:S02]  /*18aa0*/  IMAD.MOV.U32 R110, RZ, RZ, R102 ;  /* 0x000000ffff6e7224 */ /* 0x000fc400078e0066 */
[----:B------:R-:W-:Y:S02]  /*18ab0*/  IMAD.MOV.U32 R122, RZ, RZ, R113 ;  /* 0x000000ffff7a7224 */ /* 0x000fe400078e0071 */
[----:B------:R-:W-:-:S06]  /*18ac0*/  IMAD.MOV.U32 R113, RZ, RZ, R112 ;  /* 0x000000ffff717224 */ /* 0x000fcc00078e0070 */
[----:B------:R-:W-:Y:S01]  /*18ad0*/  @!P0 IMAD.IADD R80, R80, 0x1, -R2 ;  /* 0x0000000150508824 */ /* 0x000fe200078e0a02 */
[----:B------:R-:W-:Y:S01]  /*18ae0*/  ISETP.GE.AND P0, PT, R115, RZ, PT ;  /* 0x000000ff7300720c */ /* 0x000fe20003f06270 */
[----:B------:R-:W-:Y:S02]  /*18af0*/  IMAD.MOV.U32 R115, RZ, RZ, R109 ;  /* 0x000000ffff737224 */ /* 0x000fe400078e006d */
[----:B------:R-:W-:Y:S02]  /*18b00*/  IMAD.MOV.U32 R109, RZ, RZ, R99 ;  /* 0x000000ffff6d7224 */ /* 0x000fe400078e0063 */
[----:B------:R-:W-:Y:S02]  /*18b10*/  IMAD.MOV.U32 R112, RZ, RZ, R111 ;  /* 0x000000ffff707224 */ /* 0x000fe400078e006f */
[----:B------:R-:W-:Y:S02]  /*18b20*/  IMAD.MOV.U32 R111, RZ, RZ, R110 ;  /* 0x000000ffff6f7224 */ /* 0x000fe400078e006e */
[----:B------:R-:W-:-:S04]  /*18b30*/  IMAD.MOV.U32 R110, RZ, RZ, R109 ;  /* 0x000000ffff6e7224 */ /* 0x000fc800078e006d */
[----:B------:R-:W-:Y:S02]  /*18b40*/  IMAD.MOV.U32 R119, RZ, RZ, R110 ;  /* 0x000000ffff777224 */ /* 0x000fe400078e006e */
[----:B------:R-:W-:Y:S01]  /*18b50*/  @!P1 IMAD.MOV R74, RZ, RZ, -R74 ;  /* 0x000000ffff4a9224 */ /* 0x000fe200078e0a4a */
[----:B------:R-:W-:Y:S01]  /*18b60*/  ISETP.GT.U32.AND P1, PT, R2, R79, PT ;  /* 0x0000004f0200720c */ /* 0x000fe20003f24070 */
[----:B------:R-:W-:-:S04]  /*18b70*/  IMAD.HI.U32 R4, R3, R84, RZ ;  /* 0x0000005403047227 */ /* 0x000fc800078e00ff */
[----:B------:R-:W-:-:S08]  /*18b80*/  IMAD.MOV R4, RZ, RZ, -R4 ;  /* 0x000000ffff047224 */ /* 0x000fd000078e0a04 */
[----:B------:R-:W-:Y:S01]  /*18b90*/  @!P1 IMAD.IADD R79, R79, 0x1, -R2 ;  /* 0x000000014f4f9824 */ /* 0x000fe200078e0a02 */
[----:B------:R-:W-:Y:S01]  /*18ba0*/  ISETP.GE.AND P1, PT, R117, RZ, PT ;  /* 0x000000ff7500720c */ /* 0x000fe20003f26270 */
[----:B------:R-:W-:Y:S02]  /*18bb0*/  IMAD R84, R2, R4, R84 ;  /* 0x0000000402547224 */ /* 0x000fe400078e0254 */
[----:B------:R-:W-:-:S03]  /*18bc0*/  @!P3 IMAD.MOV R79, RZ, RZ, -R79 ;  /* 0x000000ffff4fb224 */ /* 0x000fc600078e0a4f */
[----:B------:R-:W-:-:S07]  /*18bd0*/  ISETP.GT.U32.AND P3, PT, R2, R84, PT ;  /* 0x000000540200720c */ /* 0x000fce0003f64070 */
[----:B------:R-:W-:Y:S01]  /*18be0*/  @!P1 IMAD.MOV R78, RZ, RZ, -R78 ;  /* 0x000000ffff4e9224 */ /* 0x000fe200078e0a4e */
[----:B------:R-:W-:Y:S01]  /*18bf0*/  ISETP.GE.AND P1, PT, R116, RZ, PT ;  /* 0x000000ff7400720c */ /* 0x000fe20003f26270 */
[----:B--2---:R-:W-:Y:S02]  /*18c00*/  IMAD.MOV.U32 R109, RZ, RZ, R107 ;  /* 0x000000ffff6d7224 */ /* 0x004fe400078e006b */
        /* <DEDUP_REMOVED lines=9> */
[----:B------:R-:W2:Y:S01]  /*18ca0*/  LDL.LU R93, [R1+0x3e0] ;  /* 0x0003e000015d7983 */ /* 0x000ea20000300800 */
[----:B------:R-:W-:-:S03]  /*18cb0*/  IMAD.MOV.U32 R110, RZ, RZ, R105 ;  /* 0x000000ffff6e7224 */ /* 0x000fc600078e0069 */
[----:B------:R-:W3:Y:S01]  /*18cc0*/  LDL.LU R105, [R1+0x630] ;  /* 0x0006300001697983 */ /* 0x000ee20000300800 */
[----:B------:R-:W-:Y:S01]  /*18cd0*/  @!P1 IMAD.MOV R81, RZ, RZ, -R81 ;  /* 0x000000ffff519224 */ /* 0x000fe200078e0a51 */
[----:B------:R-:W-:Y:S01]  /*18ce0*/  ISETP.GE.AND P1, PT, R86, RZ, PT ;  /* 0x000000ff5600720c */ /* 0x000fe20003f26270 */
[----:B------:R-:W-:Y:S01]  /*18cf0*/  @!P3 IMAD.IADD R84, R84, 0x1, -R2 ;  /* 0x000000015454b824 */ /* 0x000fe200078e0a02 */
[C---:B------:R-:W-:Y:S02]  /*18d00*/  ISETP.GT.U32.AND P3, PT, R2.reuse, R83, PT ;  /* 0x000000530200720c */ /* 0x040fe40003f64070 */
[----:B------:R-:W-:Y:S01]  /*18d10*/  IABS R86, R86 ;  /* 0x0000005600567213 */ /* 0x000fe20000000000 */
[----:B------:R-:W-:Y:S01]  /*18d20*/  @!P4 IMAD.MOV R80, RZ, RZ, -R80 ;  /* 0x000000ffff50c224 */ /* 0x000fe200078e0a50 */
[----:B------:R-:W-:Y:S01]  /*18d30*/  ISETP.GT.U32.AND P4, PT, R2, R84, PT ;  /* 0x000000540200720c */ /* 0x000fe20003f84070 */
[----:B------:R-:W-:Y:S01]  /*18d40*/  IMAD.MOV.U32 R99, RZ, RZ, R87 ;  /* 0x000000ffff637224 */ /* 0x000fe200078e0057 */
[----:B------:R-:W-:Y:S01]  /*18d50*/  IABS R87, R115 ;  /* 0x0000007300577213 */ /* 0x000fe20000000000 */
[----:B------:R-:W-:-:S04]  /*18d60*/  IMAD.HI.U32 R9, R3, R86, RZ ;  /* 0x0000005603097227 */ /* 0x000fc800078e00ff */
[----:B------:R-:W-:-:S04]  /*18d70*/  IMAD.HI.U32 R8, R3, R87, RZ ;  /* 0x0000005703087227 */ /* 0x000fc800078e00ff */
[----:B------:R-:W-:Y:S02]  /*18d80*/  IMAD.MOV R9, RZ, RZ, -R9 ;  /* 0x000000ffff097224 */ /* 0x000fe400078e0a09 */
[----:B------:R-:W-:Y:S02]  /*18d90*/  @!P3 IMAD.IADD R83, R83, 0x1, -R2 ;  /* 0x000000015353b824 */ /* 0x000fe400078e0a02 */
[----:B------:R-:W-:Y:S02]  /*18da0*/  IMAD.MOV R8, RZ, RZ, -R8 ;  /* 0x000000ffff087224 */ /* 0x000fe400078e0a08 */
[----:B------:R-:W-:Y:S02]  /*18db0*/  IMAD R86, R2, R9, R86 ;  /* 0x0000000902567224 */ /* 0x000fe400078e0256 */
[----:B------:R-:W-:Y:S02]  /*18dc0*/  @!P4 IMAD.IADD R84, R84, 0x1, -R2 ;  /* 0x000000015454c824 */ /* 0x000fe400078e0a02 */
[----:B------:R-:W-:-:S02]  /*18dd0*/  IMAD R87, R2, R8, R87 ;  /* 0x0000000802577224 */ /* 0x000fc400078e0257 */
[----:B------:R-:W-:Y:S01]  /*18de0*/  @!P2 IMAD.MOV R83, RZ, RZ, -R83 ;  /* 0x000000ffff53a224 */ /* 0x000fe200078e0a53 */
[C---:B------:R-:W-:Y:S01]  /*18df0*/  ISETP.GT.U32.AND P2, PT, R2.reuse, R86, PT ;  /* 0x000000560200720c */ /* 0x040fe20003f44070 */
[----:B------:R-:W-:Y:S01]  /*18e00*/  @!P6 IMAD.MOV R84, RZ, RZ, -R84 ;  /* 0x000000ffff54e224 */ /* 0x000fe200078e0a54 */
[----:B------:R-:W-:Y:S01]  /*18e10*/  ISETP.GT.U32.AND P6, PT, R2, R87, PT ;  /* 0x000000570200720c */ /* 0x000fe20003fc4070 */
[----:B------:R-:W-:Y:S02]  /*18e20*/  IMAD.MOV.U32 R131, RZ, RZ, R113 ;  /* 0x000000ffff837224 */ /* 0x000fe400078e0071 */
[----:B------:R-:W-:Y:S01]  /*18e30*/  IMAD.MOV.U32 R113, RZ, RZ, R90 ;  /* 0x000000ffff717224 */ /* 0x000fe200078e005a */
[----:B------:R-:W-:-:S07]  /*18e40*/  IABS R90, R124 ;  /* 0x0000007c005a7213 */ /* 0x000fce0000000000 */
[--C-:B------:R-:W-:Y:S02]  /*18e50*/  @!P2 IMAD.IADD R86, R86, 0x1, -R2.reuse ;  /* 0x000000015656a824 */ /* 0x100fe400078e0a02 */
[----:B------:R-:W-:Y:S02]  /*18e60*/  @!P6 IMAD.IADD R87, R87, 0x1, -R2 ;  /* 0x000000015757e824 */ /* 0x000fe400078e0a02 */
[----:B------:R-:W-:Y:S01]  /*18e70*/  IMAD.HI.U32 R8, R3, R90, RZ ;  /* 0x0000005a03087227 */ /* 0x000fe200078e00ff */
[----:B------:R-:W-:-:S03]  /*18e80*/  ISETP.GT.U32.AND P6, PT, R2, R86, PT ;  /* 0x000000560200720c */ /* 0x000fc60003fc4070 */
[----:B------:R-:W-:-:S04]  /*18e90*/  IMAD.MOV R8, RZ, RZ, -R8 ;  /* 0x000000ffff087224 */ /* 0x000fc800078e0a08 */
[----:B------:R-:W-:-:S06]  /*18ea0*/  IMAD R90, R2, R8, R90 ;  /* 0x00000008025a7224 */ /* 0x000fcc00078e025a */
[----:B------:R-:W-:Y:S01]  /*18eb0*/  @!P6 IMAD.IADD R86, R86, 0x1, -R2 ;  /* 0x000000015656e824 */ /* 0x000fe200078e0a02 */
[----:B------:R-:W-:Y:S01]  /*18ec0*/  ISETP.GT.U32.AND P6, PT, R2, R90, PT ;  /* 0x0000005a0200720c */ /* 0x000fe20003fc4070 */
[----:B------:R-:W-:Y:S01]  /*18ed0*/  IMAD.MOV.U32 R118, RZ, RZ, R92 ;  /* 0x000000ffff767224 */ /* 0x000fe200078e005c */
[----:B------:R-:W-:Y:S01]  /*18ee0*/  ISETP.GE.AND P3, PT, R115, RZ, PT ;  /* 0x000000ff7300720c */ /* 0x000fe20003f66270 */
[----:B------:R-:W-:Y:S02]  /*18ef0*/  IMAD.MOV.U32 R116, RZ, RZ, R101 ;  /* 0x000000ffff747224 */ /* 0x000fe400078e0065 */
[----:B------:R-:W-:Y:S02]  /*18f00*/  IMAD.MOV.U32 R115, RZ, RZ, R106 ;  /* 0x000000ffff737224 */ /* 0x000fe400078e006a */
[----:B------:R-:W-:Y:S02]  /*18f10*/  IMAD.MOV.U32 R120, RZ, RZ, R118 ;  /* 0x000000ffff787224 */ /* 0x000fe400078e0076 */
[----:B------:R-:W-:-:S02]  /*18f20*/  IMAD.MOV.U32 R118, RZ, RZ, R116 ;  /* 0x000000ffff767224 */ /* 0x000fc400078e0074 */
[----:B------:R-:W-:Y:S02]  /*18f30*/  IMAD.MOV.U32 R116, RZ, RZ, R115 ;  /* 0x000000ffff747224 */ /* 0x000fe400078e0073 */
[----:B------:R-:W-:Y:S02]  /*18f40*/  IMAD.MOV.U32 R115, RZ, RZ, R109 ;  /* 0x000000ffff737224 */ /* 0x000fe400078e006d */
[----:B------:R-:W-:Y:S01]  /*18f50*/  @!P6 IMAD.IADD R90, R90, 0x1, -R2 ;  /* 0x000000015a5ae824 */ /* 0x000fe200078e0a02 */
[----:B------:R-:W-:Y:S01]  /*18f60*/  ISETP.GE.AND P6, PT, R124, RZ, PT ;  /* 0x000000ff7c00720c */ /* 0x000fe20003fc6270 */
[----:B------:R-:W-:Y:S02]  /*18f70*/  IMAD.MOV.U32 R124, RZ, RZ, R120 ;  /* 0x000000ffff7c7224 */ /* 0x000fe400078e0078 */
[----:B------:R-:W-:Y:S02]  /*18f80*/  IMAD.MOV.U32 R123, RZ, RZ, R112 ;  /* 0x000000ffff7b7224 */ /* 0x000fe400078e0070 */
[----:B------:R-:W-:-:S02]  /*18f90*/  IMAD.MOV.U32 R101, RZ, RZ, R98 ;  /* 0x000000ffff657224 */ /* 0x000fc400078e0062 */
[----:B------:R-:W-:Y:S01]  /*18fa0*/  IMAD.MOV.U32 R120, RZ, RZ, R118 ;  /* 0x000000ffff787224 */ /* 0x000fe200078e0076 */
[----:B------:R-:W4:Y:S01]  /*18fb0*/  LDL.LU R98, [R1+0x554] ;  /* 0x0005540001627983 */ /* 0x000f220000300800 */
[----:B------:R-:W-:Y:S02]  /*18fc0*/  IMAD.MOV.U32 R121, RZ, RZ, R111 ;  /* 0x000000ffff797224 */ /* 0x000fe400078e006f */
[----:B------:R-:W-:Y:S02]  /*18fd0*/  IMAD.MOV.U32 R112, RZ, RZ, R103 ;  /* 0x000000ffff707224 */ /* 0x000fe400078e0067 */
[----:B------:R-:W-:Y:S01]  /*18fe0*/  IMAD.MOV.U32 R118, RZ, RZ, R115 ;  /* 0x000000ffff767224 */ /* 0x000fe200078e0073 */
[----:B------:R-:W4:Y:S01]  /*18ff0*/  LDL.LU R103, [R1+0x558] ;  /* 0x0005580001677983 */ /* 0x000f220000300800 */
[----:B------:R-:W-:Y:S02]  /*19000*/  IMAD.MOV.U32 R111, RZ, RZ, R104 ;  /* 0x000000ffff6f7224 */ /* 0x000fe400078e0068 */
[----:B------:R-:W-:Y:S01]  /*19010*/  IMAD.MOV.U32 R115, RZ, RZ, R113 ;  /* 0x000000ffff737224 */ /* 0x000fe200078e0071 */
[----:B------:R-:W4:Y:S01]  /*19020*/  LDL.LU R104, [R1+0x5d8] ;  /* 0x0005d80001687983 */ /* 0x000f220000300800 */
[----:B------:R-:W-:-:S04]  /*19030*/  IMAD.HI.U32 R4, R3, R85, RZ ;  /* 0x0000005503047227 */ /* 0x000fc800078e00ff */
[----:B---3--:R-:W-:Y:S02]  /*19040*/  IMAD.MOV.U32 R113, RZ, RZ, R105 ;  /* 0x000000ffff717224 */ /* 0x008fe400078e0069 */
[----:B------:R-:W3:Y:S01]  /*19050*/  LDL.LU R105, [R1+0x5cc] ;  /* 0x0005cc0001697983 */ /* 0x000ee20000300800 */
[----:B------:R-:W-:Y:S02]  /*19060*/  IMAD.MOV R4, RZ, RZ, -R4 ;  /* 0x000000ffff047224 */ /* 0x000fe400078e0a04 */
[----:B------:R-:W-:Y:S01]  /*19070*/  IMAD.MOV.U32 R102, RZ, RZ, R88 ;  /* 0x000000ffff667224 */ /* 0x000fe200078e0058 */
[----:B------:R-:W-:Y:S01]  /*19080*/  IABS R88, R114 ;  /* 0x0000007200587213 */ /* 0x000fe20000000000 */
[C---:B------:R-:W-:Y:S02]  /*19090*/  IMAD R85, R2.reuse, R4, R85 ;  /* 0x0000000402557224 */ /* 0x040fe400078e0255 */
[----:B------:R-:W-:Y:S02]  /*190a0*/  @!P0 IMAD.MOV R82, RZ, RZ, -R82 ;  /* 0x000000ffff528224 */ /* 0x000fe400078e0a52 */
[----:B------:R-:W-:Y:S01]  /*190b0*/  IMAD.HI.U32 R4, R3, R88, RZ ;  /* 0x0000005803047227 */ /* 0x000fe200078e00ff */
[----:B------:R-:W-:-:S03]  /*190c0*/  ISETP.GT.U32.AND P0, PT, R2, R85, PT ;  /* 0x000000550200720c */ /* 0x000fc60003f04070 */
[----:B------:R-:W-:Y:S01]  /*190d0*/  IMAD.MOV.U32 R106, RZ, RZ, R89 ;  /* 0x000000ffff6a7224 */ /* 0x000fe200078e0059 */
[----:B------:R-:W-:Y:S01]  /*190e0*/  IABS R89, R119 ;  /* 0x0000007700597213 */ /* 0x000fe20000000000 */
[----:B------:R-:W-:-:S04]  /*190f0*/  IMAD.MOV R4, RZ, RZ, -R4 ;  /* 0x000000ffff047224 */ /* 0x000fc800078e0a04 */
[----:B------:R-:W-:Y:S02]  /*19100*/  IMAD R88, R2, R4, R88 ;  /* 0x0000000402587224 */ /* 0x000fe400078e0258 */
[----:B------:R-:W-:-:S04]  /*19110*/  IMAD.HI.U32 R4, R3, R89, RZ ;  /* 0x0000005903047227 */ /* 0x000fc800078e00ff */
[----:B------:R-:W-:Y:S02]  /*19120*/  IMAD.MOV R4, RZ, RZ, -R4 ;  /* 0x000000ffff047224 */ /* 0x000fe400078e0a04 */
[----:B------:R-:W-:Y:S02]  /*19130*/  @!P0 IMAD.IADD R85, R85, 0x1, -R2 ;  /* 0x0000000155558824 */ /* 0x000fe400078e0a02 */
[----:B------:R-:W-:Y:S01]  /*19140*/  IMAD R89, R2, R4, R89 ;  /* 0x0000000402597224 */ /* 0x000fe200078e0259 */
[----:B------:R-:W-:Y:S02]  /*19150*/  ISETP.GE.AND P4, PT, R114, RZ, PT ;  /* 0x000000ff7200720c */ /* 0x000fe40003f86270 */
[C---:B------:R-:W-:Y:S01]  /*19160*/  ISETP.GT.U32.AND P0, PT, R2.reuse, R85, PT ;  /* 0x000000550200720c */ /* 0x040fe20003f04070 */
[----:B------:R-:W-:Y:S01]  /*19170*/  IMAD.MOV.U32 R114, RZ, RZ, R107 ;  /* 0x000000ffff727224 */ /* 0x000fe200078e006b */
[----:B------:R-:W-:Y:S01]  /*19180*/  ISETP.GT.U32.AND P2, PT, R2, R89, PT ;  /* 0x000000590200720c */ /* 0x000fe20003f44070 */
[----:B------:R-:W-:-:S02]  /*19190*/  IMAD.MOV.U32 R107, RZ, RZ, R100 ;  /* 0x000000ffff6b7224 */ /* 0x000fc400078e0064 */
[----:B------:R-:W-:Y:S02]  /*191a0*/  IMAD.MOV.U32 R100, RZ, RZ, R97 ;  /* 0x000000ffff647224 */ /* 0x000fe400078e0061 */
[----:B------:R-:W-:Y:S01]  /*191b0*/  IMAD.MOV.U32 R97, RZ, RZ, R91 ;  /* 0x000000ffff617224 */ /* 0x000fe200078e005b */
[----:B------:R-:W-:-:S05]  /*191c0*/  IABS R91, R125 ;  /* 0x0000007d005b7213 */ /* 0x000fca0000000000 */
[----:B------:R-:W-:Y:S01]  /*191d0*/  IMAD.HI.U32 R4, R3, R91, RZ ;  /* 0x0000005b03047227 */ /* 0x000fe200078e00ff */
[----:B------:R-:W-:-:S03]  /*191e0*/  IABS R92, R122 ;  /* 0x0000007a005c7213 */ /* 0x000fc60000000000 */
[--C-:B------:R-:W-:Y:S01]  /*191f0*/  @!P0 IMAD.IADD R85, R85, 0x1, -R2.reuse ;  /* 0x0000000155558824 */ /* 0x100fe200078e0a02 */
[----:B------:R-:W-:Y:S01]  /*19200*/  ISETP.GT.U32.AND P0, PT, R2, R88, PT ;  /* 0x000000580200720c */ /* 0x000fe20003f04070 */
[----:B------:R-:W-:Y:S02]  /*19210*/  @!P2 IMAD.IADD R89, R89, 0x1, -R2 ;  /* 0x000000015959a824 */ /* 0x000fe400078e0a02 */
[----:B------:R-:W-:-:S03]  /*19220*/  IMAD.MOV R4, RZ, RZ, -R4 ;  /* 0x000000ffff047224 */ /* 0x000fc600078e0a04 */
[C---:B------:R-:W-:Y:S01]  /*19230*/  ISETP.GT.U32.AND P2, PT, R2.reuse, R89, PT ;  /* 0x000000590200720c */ /* 0x040fe20003f44070 */
[----:B------:R-:W-:Y:S02]  /*19240*/  IMAD R91, R2, R4, R91 ;  /* 0x00000004025b7224 */ /* 0x000fe400078e025b */
[----:B------:R-:W-:-:S04]  /*19250*/  IMAD.HI.U32 R4, R3, R92, RZ ;  /* 0x0000005c03047227 */ /* 0x000fc800078e00ff */
[----:B------:R-:W-:Y:S02]  /*19260*/  IMAD.MOV R4, RZ, RZ, -R4 ;  /* 0x000000ffff047224 */ /* 0x000fe400078e0a04 */
[----:B------:R-:W-:Y:S01]  /*19270*/  @!P0 IMAD.IADD R88, R88, 0x1, -R2 ;  /* 0x0000000158588824 */ /* 0x000fe200078e0a02 */
[C---:B------:R-:W-:Y:S01]  /*19280*/  ISETP.GT.U32.AND P0, PT, R2.reuse, R87, PT ;  /* 0x000000570200720c */ /* 0x040fe20003f04070 */
[----:B------:R-:W-:Y:S02]  /*19290*/  IMAD R92, R2, R4, R92 ;  /* 0x00000004025c7224 */ /* 0x000fe400078e025c */
[----:B------:R-:W-:-:S03]  /*192a0*/  @!P2 IMAD.IADD R89, R89, 0x1, -R2 ;  /* 0x000000015959a824 */ /* 0x000fc600078e0a02 */
[C---:B------:R-:W-:Y:S01]  /*192b0*/  ISETP.GT.U32.AND P2, PT, R2.reuse, R92, PT ;  /* 0x0000005c0200720c */ /* 0x040fe20003f44070 */
[----:B------:R-:W-:Y:S01]  /*192c0*/  @!P5 IMAD.MOV R85, RZ, RZ, -R85 ;  /* 0x000000ffff55d224 */ /* 0x000fe200078e0a55 */
[----:B------:R-:W-:-:S05]  /*192d0*/  ISETP.GT.U32.AND P5, PT, R2, R88, PT ;  /* 0x000000580200720c */ /* 0x000fca0003fa4070 */
[----:B------:R-:W-:Y:S01]  /*192e0*/  @!P0 IMAD.IADD R87, R87, 0x1, -R2 ;  /* 0x0000000157578824 */ /* 0x000fe200078e0a02 */
[C---:B------:R-:W-:Y:S01]  /*192f0*/  ISETP.GT.U32.AND P0, PT, R2.reuse, R91, PT ;  /* 0x0000005b0200720c */ /* 0x040fe20003f04070 */
[----:B------:R-:W-:Y:S01]  /*19300*/  @!P1 IMAD.MOV R86, RZ, RZ, -R86 ;  /* 0x000000ffff569224 */ /* 0x000fe200078e0a56 */
[----:B------:R-:W-:Y:S01]  /*19310*/  ISETP.GT.U32.AND P1, PT, R2, R90, PT ;  /* 0x0000005a0200720c */ /* 0x000fe20003f24070 */
[----:B--2---:R-:W-:Y:S02]  /*19320*/  IMAD.MOV.U32 R117, RZ, RZ, R93 ;  /* 0x000000ffff757224 */ /* 0x004fe400078e005d */
[--C-:B------:R-:W-:Y:S02]  /*19330*/  @!P2 IMAD.IADD R92, R92, 0x1, -R2.reuse ;  /* 0x000000015c5ca824 */ /* 0x100fe400078e0a02 */
[----:B------:R-:W-:Y:S01]  /*19340*/  @!P5 IMAD.IADD R88, R88, 0x1, -R2 ;  /* 0x000000015858d824 */ /* 0x000fe200078e0a02 */
[----:B------:R-:W-:Y:S01]  /*19350*/  ISETP.GE.AND P5, PT, R119, RZ, PT ;  /* 0x000000ff7700720c */ /* 0x000fe20003fa6270 */
[----:B------:R-:W-:Y:S01]  /*19360*/  IMAD.MOV.U32 R119, RZ, RZ, R117 ;  /* 0x000000ffff777224 */ /* 0x000fe200078e0075 */
[----:B------:R-:W-:Y:S01]  /*19370*/  ISETP.GT.U32.AND P2, PT, R2, R92, PT ;  /* 0x0000005c0200720c */ /* 0x000fe20003f44070 */
[----:B------:R-:W-:-:S02]  /*19380*/  IMAD.MOV.U32 R117, RZ, RZ, R114 ;  /* 0x000000ffff757224 */ /* 0x000fc400078e0072 */
[----:B----4-:R-:W-:Y:S02]  /*19390*/  IMAD.MOV.U32 R114, RZ, RZ, R108 ;  /* 0x000000ffff727224 */ /* 0x010fe400078e006c */
[----:B------:R-:W-:Y:S01]  /*193a0*/  @!P0 IMAD.IADD R91, R91, 0x1, -R2 ;  /* 0x000000015b5b8824 */ /* 0x000fe200078e0a02 */
[----:B------:R-:W-:Y:S01]  /*193b0*/  ISETP.GE.AND P0, PT, R125, RZ, PT ;  /* 0x000000ff7d00720c */ /* 0x000fe20003f06270 */
[----:B------:R-:W-:Y:S02]  /*193c0*/  IMAD.MOV.U32 R125, RZ, RZ, R120 ;  /* 0x000000ffff7d7224 */ /* 0x000fe400078e0078 */
[----:B------:R-:W-:Y:S02]  /*193d0*/  IMAD.MOV.U32 R130, RZ, RZ, R119 ;  /* 0x000000ffff827224 */ /* 0x000fe400078e0077 */
[----:B------:R-:W-:Y:S02]  /*193e0*/  IMAD.MOV.U32 R120, RZ, RZ, R101 ;  /* 0x000000ffff787224 */ /* 0x000fe400078e0065 */
[----:B------:R-:W-:-:S02]  /*193f0*/  IMAD.MOV.U32 R119, RZ, RZ, R114 ;  /* 0x000000ffff777224 */ /* 0x000fc400078e0072 */
[----:B------:R-:W-:Y:S01]  /*19400*/  @!P4 IMAD.MOV R88, RZ, RZ, -R88 ;  /* 0x000000ffff58c224 */ /* 0x000fe200078e0a58 */
[----:B------:R-:W-:Y:S01]  /*19410*/  ISETP.GE.AND P4, PT, R122, RZ, PT ;  /* 0x000000ff7a00720c */ /* 0x000fe20003f86270 */
[----:B------:R-:W-:Y:S01]  /*19420*/  @!P1 IMAD.IADD R90, R90, 0x1, -R2 ;  /* 0x000000015a5a9824 */ /* 0x000fe200078e0a02 */
[----:B------:R-:W-:Y:S01]  /*19430*/  IABS R93, R121 ;  /* 0x00000079005d7213 */ /* 0x000fe20000000000 */
[----:B------:R-:W-:Y:S01]  /*19440*/  IMAD.MOV.U32 R122, RZ, RZ, R120 ;  /* 0x000000ffff7a7224 */ /* 0x000fe200078e0078 */
[----:B------:R-:W-:Y:S01]  /*19450*/  ISETP.GE.AND P1, PT, R121, RZ, PT ;  /* 0x000000ff7900720c */ /* 0x000fe20003f26270 */
[----:B------:R-:W-:Y:S02]  /*19460*/  IMAD.MOV.U32 R120, RZ, RZ, R119 ;  /* 0x000000ffff787224 */ /* 0x000fe400078e0077 */
[----:B------:R-:W-:Y:S02]  /*19470*/  IMAD.MOV.U32 R121, RZ, RZ, R118 ;  /* 0x000000ffff797224 */ /* 0x000fe400078e0076 */
[----:B------:R-:W-:-:S02]  /*19480*/  IMAD.MOV.U32 R108, RZ, RZ, R96 ;  /* 0x000000ffff6c7224 */ /* 0x000fc400078e0060 */
[----:B------:R-:W-:Y:S02]  /*19490*/  IMAD.MOV.U32 R119, RZ, RZ, R117 ;  /* 0x000000ffff777224 */ /* 0x000fe400078e0075 */
[----:B------:R-:W-:Y:S01]  /*194a0*/  IMAD.MOV.U32 R96, RZ, RZ, R94 ;  /* 0x000000ffff607224 */ /* 0x000fe200078e005e */
[----:B------:R-:W-:Y:S01]  /*194b0*/  IABS R94, R123 ;  /* 0x0000007b005e7213 */ /* 0x000fe20000000000 */
[----:B------:R-:W-:Y:S02]  /*194c0*/  IMAD.MOV.U32 R118, RZ, RZ, R116 ;  /* 0x000000ffff767224 */ /* 0x000fe400078e0074 */
[----:B------:R-:W-:Y:S01]  /*194d0*/  @!P2 IMAD.IADD R92, R92, 0x1, -R2 ;  /* 0x000000015c5ca824 */ /* 0x000fe200078e0a02 */
[----:B------:R-:W-:Y:S01]  /*194e0*/  ISETP.GE.AND P2, PT, R123, RZ, PT ;  /* 0x000000ff7b00720c */ /* 0x000fe20003f46270 */
[----:B------:R-:W-:Y:S02]  /*194f0*/  IMAD.MOV.U32 R132, RZ, RZ, R122 ;  /* 0x000000ffff847224 */ /* 0x000fe400078e007a */
[----:B------:R-:W-:-:S02]  /*19500*/  IMAD.MOV.U32 R123, RZ, RZ, R121 ;  /* 0x000000ffff7b7224 */ /* 0x000fc400078e0079 */
[----:B------:R-:W-:Y:S02]  /*19510*/  IMAD.MOV.U32 R122, RZ, RZ, R119 ;  /* 0x000000ffff7a7224 */ /* 0x000fe400078e0077 */
[----:B------:R-:W-:Y:S02]  /*19520*/  IMAD.MOV.U32 R114, RZ, RZ, R106 ;  /* 0x000000ffff727224 */ /* 0x000fe400078e006a */
[----:B------:R-:W-:Y:S01]  /*19530*/  IMAD.MOV.U32 R101, RZ, RZ, R100 ;  /* 0x000000ffff657224 */ /* 0x000fe200078e0064 */
[----:B------:R-:W2:Y:S01]  /*19540*/  LDL.LU R106, [R1+0x6fc] ;  /* 0x0006fc00016a7983 */ /* 0x000ea20000300800 */
[----:B------:R-:W-:Y:S02]  /*19550*/  IMAD.MOV.U32 R121, RZ, RZ, R118 ;  /* 0x000000ffff797224 */ /* 0x000fe400078e0076 */
[----:B------:R-:W-:Y:S02]  /*19560*/  IMAD.MOV.U32 R119, RZ, RZ, R107 ;  /* 0x000000ffff777224 */ /* 0x000fe400078e006b */
[----:B------:R-:W-:-:S02]  /*19570*/  IMAD.MOV.U32 R100, RZ, RZ, R126 ;  /* 0x000000ffff647224 */ /* 0x000fc400078e007e */
[----:B------:R-:W4:Y:S01]  /*19580*/  LDL.LU R126, [R1+0x53c] ;  /* 0x00053c00017e7983 */ /* 0x000f220000300800 */
[----:B------:R-:W-:Y:S02]  /*19590*/  IMAD.MOV.U32 R147, RZ, RZ, R123 ;  /* 0x000000ffff937224 */ /* 0x000fe400078e007b */
[----:B------:R-:W-:Y:S02]  /*195a0*/  IMAD.MOV.U32 R148, RZ, RZ, R122 ;  /* 0x000000ffff947224 */ /* 0x000fe400078e007a */
[----:B------:R-:W-:Y:S02]  /*195b0*/  IMAD.MOV.U32 R137, RZ, RZ, R121 ;  /* 0x000000ffff897224 */ /* 0x000fe400078e0079 */
[----:B---3--:R-:W-:Y:S02]  /*195c0*/  IMAD.MOV.U32 R107, RZ, RZ, R105 ;  /* 0x000000ffff6b7224 */ /* 0x008fe400078e0069 */
[----:B------:R-:W-:Y:S02]  /*195d0*/  IMAD.MOV.U32 R105, RZ, RZ, R103 ;  /* 0x000000ffff697224 */ /* 0x000fe400078e0067 */
[----:B------:R-:W3:Y:S04]  /*195e0*/  LDL.LU R103, [R1+0x540] ;  /* 0x0005400001677983 */ /* 0x000ee80000300800 */
[----:B------:R-:W4:Y:S04]  /*195f0*/  LDL.LU R123, [R1+0x3fc] ;  /* 0x0003fc00017b7983 */ /* 0x000f280000300800 */
[----:B------:R-:W3:Y:S04]  /*19600*/  LDL.LU R122, [R1+0x408] ;  /* 0x00040800017a7983 */ /* 0x000ee80000300800 */
[----:B------:R-:W3:Y:S01]  /*19610*/  LDL.LU R121, [R1+0x404] ;  /* 0x0004040001797983 */ /* 0x000ee20000300800 */
[----:B------:R-:W-:-:S04]  /*19620*/  IMAD.HI.U32 R4, R3, R93, RZ ;  /* 0x0000005d03047227 */ /* 0x000fc800078e00ff */
[----:B------:R-:W-:-:S04]  /*19630*/  IMAD.MOV R4, RZ, RZ, -R4 ;  /* 0x000000ffff047224 */ /* 0x000fc800078e0a04 */
[----:B------:R-:W-:Y:S02]  /*19640*/  IMAD R93, R2, R4, R93 ;  /* 0x00000004025d7224 */ /* 0x000fe400078e025d */
[----:B------:R-:W-:-:S03]  /*19650*/  @!P5 IMAD.MOV R89, RZ, RZ, -R89 ;  /* 0x000000ffff59d224 */ /* 0x000fc600078e0a59 */
[----:B------:R-:W-:Y:S01]  /*19660*/  ISETP.GT.U32.AND P5, PT, R2, R93, PT ;  /* 0x0000005d0200720c */ /* 0x000fe20003fa4070 */
[----:B------:R-:W-:Y:S01]  /*19670*/  IMAD.MOV.U32 R109, RZ, RZ, R95 ;  /* 0x000000ffff6d7224 */ /* 0x000fe200078e005f */
[----:B------:R-:W-:Y:S01]  /*19680*/  IABS R95, R131 ;  /* 0x00000083005f7213 */ /* 0x000fe20000000000 */
[----:B------:R-:W-:-:S04]  /*19690*/  IMAD.MOV.U32 R117, RZ, RZ, R96 ;  /* 0x000000ffff757224 */ /* 0x000fc800078e0060 */
[----:B------:R-:W-:Y:S01]  /*196a0*/  IMAD.HI.U32 R4, R3, R95, RZ ;  /* 0x0000005f03047227 */ /* 0x000fe200078e00ff */
[----:B------:R-:W-:-:S03]  /*196b0*/  IABS R96, R130 ;  /* 0x0000008200607213 */ /* 0x000fc60000000000 */
[----:B------:R-:W-:Y:S02]  /*196c0*/  IMAD.MOV R4, RZ, RZ, -R4 ;  /* 0x000000ffff047224 */ /* 0x000fe400078e0a04 */
[----:B------:R-:W-:Y:S02]  /*196d0*/  @!P5 IMAD.IADD R93, R93, 0x1, -R2 ;  /* 0x000000015d5dd824 */ /* 0x000fe400078e0a02 */
[----:B------:R-:W-:Y:S02]  /*196e0*/  @!P6 IMAD.MOV R90, RZ, RZ, -R90 ;  /* 0x000000ffff5ae224 */ /* 0x000fe400078e0a5a */
[C---:B------:R-:W-:Y:S01]  /*196f0*/  IMAD R95, R2.reuse, R4, R95 ;  /* 0x00000004025f7224 */ /* 0x040fe200078e025f */
[----:B------:R-:W-:Y:S01]  /*19700*/  ISETP.GT.U32.AND P6, PT, R2, R93, PT ;  /* 0x0000005d0200720c */ /* 0x000fe20003fc4070 */
[----:B------:R-:W-:-:S04]  /*19710*/  IMAD.HI.U32 R4, R3, R96, RZ ;  /* 0x0000006003047227 */ /* 0x000fc800078e00ff */
[----:B------:R-:W-:-:S04]  /*19720*/  IMAD.MOV R4, RZ, RZ, -R4 ;  /* 0x000000ffff047224 */ /* 0x000fc800078e0a04 */
[C---:B------:R-:W-:Y:S02]  /*19730*/  IMAD R96, R2.reuse, R4, R96 ;  /* 0x0000000402607224 */ /* 0x040fe400078e0260 */
[----:B------:R-:W-:Y:S01]  /*19740*/  @!P3 IMAD.MOV R87, RZ, RZ, -R87 ;  /* 0x000000ffff57b224 */ /* 0x000fe200078e0a57 */
[C---:B------:R-:W-:Y:S01]  /*19750*/  ISETP.GT.U32.AND P3, PT, R2.reuse, R91, PT ;  /* 0x0000005b0200720c */ /* 0x040fe20003f64070 */
[----:B------:R-:W-:Y:S01]  /*19760*/  @!P6 IMAD.IADD R93, R93, 0x1, -R2 ;  /* 0x000000015d5de824 */ /* 0x000fe200078e0a02 */
[----:B------:R-:W-:Y:S01]  /*19770*/  ISETP.GT.U32.AND P6, PT, R2, R96, PT ;  /* 0x000000600200720c */ /* 0x000fe20003fc4070 */
[----:B------:R-:W-:-:S04]  /*19780*/  IMAD.HI.U32 R8, R3, R94, RZ ;  /* 0x0000005e03087227 */ /* 0x000fc800078e00ff */
[----:B------:R-:W-:Y:S02]  /*19790*/  IMAD.MOV R8, RZ, RZ, -R8 ;  /* 0x000000ffff087224 */ /* 0x000fe400078e0a08 */
[----:B------:R-:W-:Y:S02]  /*197a0*/  IMAD.MOV.U32 R116, RZ, RZ, R97 ;  /* 0x000000ffff747224 */ /* 0x000fe400078e0061 */
[----:B------:R-:W-:Y:S01]  /*197b0*/  IMAD R94, R2, R8, R94 ;  /* 0x00000008025e7224 */ /* 0x000fe200078e025e */
[----:B------:R-:W-:Y:S01]  /*197c0*/  IABS R97, R124 ;  /* 0x0000007c00617213 */ /* 0x000fe20000000000 */
[----:B------:R-:W-:Y:S01]  /*197d0*/  @!P1 IMAD.MOV R93, RZ, RZ, -R93 ;  /* 0x000000ffff5d9224 */ /* 0x000fe200078e0a5d */
[----:B------:R-:W-:Y:S01]  /*197e0*/  ISETP.GE.AND P1, PT, R124, RZ, PT ;  /* 0x000000ff7c00720c */ /* 0x000fe20003f26270 */
[--C-:B------:R-:W-:Y:S01]  /*197f0*/  @!P3 IMAD.IADD R91, R91, 0x1, -R2.reuse ;  /* 0x000000015b5bb824 */ /* 0x100fe200078e0a02 */
[----:B------:R-:W-:Y:S01]  /*19800*/  ISETP.GT.U32.AND P3, PT, R2, R94, PT ;  /* 0x0000005e0200720c */ /* 0x000fe20003f64070 */
[----:B------:R-:W-:-:S05]  /*19810*/  @!P6 IMAD.IADD R96, R96, 0x1, -R2 ;  /* 0x000000016060e824 */ /* 0x000fca00078e0a02 */
[----:B------:R-:W-:-:S07]  /*19820*/  ISETP.GT.U32.AND P6, PT, R2, R96, PT ;  /* 0x000000600200720c */ /* 0x000fce0003fc4070 */
[----:B------:R-:W-:Y:S01]  /*19830*/  @!P3 IMAD.IADD R94, R94, 0x1, -R2 ;  /* 0x000000015e5eb824 */ /* 0x000fe200078e0a02 */
[----:B------:R-:W-:-:S05]  /*19840*/  ISETP.GE.AND P3, PT, R131, RZ, PT ;  /* 0x000000ff8300720c */ /* 0x000fca0003f66270 */
[----:B------:R-:W-:Y:S01]  /*19850*/  @!P6 IMAD.IADD R96, R96, 0x1, -R2 ;  /* 0x000000016060e824 */ /* 0x000fe200078e0a02 */
[----:B------:R-:W-:Y:S01]  /*19860*/  ISETP.GE.AND P6, PT, R132, RZ, PT ;  /* 0x000000ff8400720c */ /* 0x000fe20003fc6270 */
[----:B--2---:R-:W-:Y:S02]  /*19870*/  IMAD.MOV.U32 R118, RZ, RZ, R106 ;  /* 0x000000ffff767224 */ /* 0x004fe400078e006a */
[----:B----4-:R-:W-:Y:S02]  /*19880*/  IMAD.MOV.U32 R124, RZ, RZ, R123 ;  /* 0x000000ffff7c7224 */ /* 0x010fe400078e007b */
[----:B---3--:R-:W-:Y:S02]  /*19890*/  IMAD.MOV.U32 R123, RZ, RZ, R122 ;  /* 0x000000ffff7b7224 */ /* 0x008fe400078e007a */
        /* <DEDUP_REMOVED lines=20> */
[----:B------:R-:W-:Y:S01]  /*199e0*/  IMAD.MOV.U32 R111, RZ, RZ, R127 ;  /* 0x000000ffff6f7224 */ /* 0x000fe200078e007f */
[----:B------:R-:W3:Y:S01]  /*199f0*/  LDL.LU R115, [R1+0x41c] ;  /* 0x00041c0001737983 */ /* 0x000ee20000300800 */
[----:B------:R-:W-:Y:S01]  /*19a00*/  IMAD.MOV.U32 R102, RZ, RZ, R99 ;  /* 0x000000ffff667224 */ /* 0x000fe200078e0063 */
[----:B------:R-:W-:Y:S01]  /*19a10*/  IABS R99, R132 ;  /* 0x0000008400637213 */ /* 0x000fe20000000000 */
[----:B------:R-:W-:-:S02]  /*19a20*/  IMAD.MOV.U32 R123, RZ, RZ, R113 ;  /* 0x000000ffff7b7224 */ /* 0x000fc400078e0071 */
[----:B------:R-:W-:Y:S02]  /*19a30*/  IMAD.MOV.U32 R127, RZ, RZ, R128 ;  /* 0x000000ffff7f7224 */ /* 0x000fe400078e0080 */
[----:B------:R-:W-:Y:S01]  /*19a40*/  IMAD.MOV.U32 R113, RZ, RZ, R126 ;  /* 0x000000ffff717224 */ /* 0x000fe200078e007e */
[----:B------:R-:W4:Y:S01]  /*19a50*/  LDL.LU R128, [R1+0x5d0] ;  /* 0x0005d00001807983 */ /* 0x000f220000300800 */
[----:B------:R-:W-:Y:S02]  /*19a60*/  IMAD.MOV.U32 R144, RZ, RZ, R131 ;  /* 0x000000ffff907224 */ /* 0x000fe400078e0083 */
[----:B------:R-:W-:Y:S01]  /*19a70*/  IMAD.MOV.U32 R132, RZ, RZ, R119 ;  /* 0x000000ffff847224 */ /* 0x000fe200078e0077 */
[----:B------:R-:W4:Y:S01]  /*19a80*/  LDL.LU R126, [R1+0x67c] ;  /* 0x00067c00017e7983 */ /* 0x000f220000300800 */
[----:B------:R-:W-:-:S03]  /*19a90*/  IMAD.MOV.U32 R131, RZ, RZ, R118 ;  /* 0x000000ffff837224 */ /* 0x000fc600078e0076 */
[----:B------:R-:W4:Y:S04]  /*19aa0*/  LDL.LU R119, [R1+0x52c] ;  /* 0x00052c0001777983 */ /* 0x000f280000300800 */
[----:B------:R-:W4:Y:S04]  /*19ab0*/  LDL.LU R118, [R1+0x668] ;  /* 0x0006680001767983 */ /* 0x000f280000300800 */
[----:B------:R-:W2:Y:S01]  /*19ac0*/  LDL.LU R136, [R1+0x418] ;  /* 0x0004180001887983 */ /* 0x000ea20000300800 */
[----:B------:R-:W-:Y:S01]  /*19ad0*/  ISETP.GT.U32.AND P5, PT, R2, R95, PT ;  /* 0x0000005f0200720c */ /* 0x000fe20003fa4070 */
[----:B------:R-:W-:-:S04]  /*19ae0*/  IMAD.HI.U32 R8, R3, R97, RZ ;  /* 0x0000006103087227 */ /* 0x000fc800078e00ff */
[----:B------:R-:W-:-:S08]  /*19af0*/  IMAD.MOV R8, RZ, RZ, -R8 ;  /* 0x000000ffff087224 */ /* 0x000fd000078e0a08 */
[----:B------:R-:W-:Y:S01]  /*19b00*/  @!P5 IMAD.IADD R95, R95, 0x1, -R2 ;  /* 0x000000015f5fd824 */ /* 0x000fe200078e0a02 */
[C---:B------:R-:W-:Y:S01]  /*19b10*/  ISETP.GT.U32.AND P5, PT, R2.reuse, R94, PT ;  /* 0x0000005e0200720c */ /* 0x040fe20003fa4070 */
[----:B------:R-:W-:Y:S02]  /*19b20*/  IMAD R97, R2, R8, R97 ;  /* 0x0000000802617224 */ /* 0x000fe400078e0261 */
[----:B------:R-:W-:Y:S02]  /*19b30*/  IMAD.MOV.U32 R106, RZ, RZ, R104 ;  /* 0x000000ffff6a7224 */ /* 0x000fe400078e0068 */
[----:B------:R-:W-:Y:S01]  /*19b40*/  IMAD.MOV.U32 R104, RZ, RZ, R98 ;  /* 0x000000ffff687224 */ /* 0x000fe200078e0062 */
[----:B------:R-:W-:-:S07]  /*19b50*/  IABS R98, R125 ;  /* 0x0000007d00627213 */ /* 0x000fce0000000000 */
[----:B------:R-:W-:Y:S01]  /*19b60*/  @!P5 IMAD.IADD R94, R94, 0x1, -R2 ;  /* 0x000000015e5ed824 */ /* 0x000fe200078e0a02 */
[----:B------:R-:W-:Y:S01]  /*19b70*/  ISETP.GT.U32.AND P5, PT, R2, R97, PT ;  /* 0x000000610200720c */ /* 0x000fe20003fa4070 */
[----:B------:R-:W-:-:S04]  /*19b80*/  IMAD.HI.U32 R4, R3, R98, RZ ;  /* 0x0000006203047227 */ /* 0x000fc800078e00ff */
[----:B------:R-:W-:-:S08]  /*19b90*/  IMAD.MOV R4, RZ, RZ, -R4 ;  /* 0x000000ffff047224 */ /* 0x000fd000078e0a04 */
[----:B------:R-:W-:Y:S02]  /*19ba0*/  @!P5 IMAD.IADD R97, R97, 0x1, -R2 ;  /* 0x000000016161d824 */ /* 0x000fe400078e0a02 */
[C---:B------:R-:W-:Y:S02]  /*19bb0*/  IMAD R98, R2.reuse, R4, R98 ;  /* 0x0000000402627224 */ /* 0x040fe400078e0262 */
[----:B------:R-:W-:Y:S01]  /*19bc0*/  IMAD.HI.U32 R4, R3, R99, RZ ;  /* 0x0000006303047227 */ /* 0x000fe200078e00ff */
[----:B------:R-:W-:-:S03]  /*19bd0*/  ISETP.GT.U32.AND P5, PT, R2, R97, PT ;  /* 0x000000610200720c */ /* 0x000fc60003fa4070 */
[----:B------:R-:W-:Y:S02]  /*19be0*/  IMAD.MOV R4, RZ, RZ, -R4 ;  /* 0x000000ffff047224 */ /* 0x000fe400078e0a04 */
[----:B------:R-:W-:Y:S01]  /*19bf0*/  @!P4 IMAD.MOV R92, RZ, RZ, -R92 ;  /* 0x000000ffff5cc224 */ /* 0x000fe200078e0a5c */
[----:B------:R-:W-:Y:S01]  /*19c00*/  ISETP.GE.AND P4, PT, R130, RZ, PT ;  /* 0x000000ff8200720c */ /* 0x000fe20003f86270 */
[----:B------:R-:W-:Y:S02]  /*19c10*/  IMAD.MOV.U32 R130, RZ, RZ, R109 ;  /* 0x000000ffff827224 */ /* 0x000fe400078e006d */
[----:B------:R-:W-:Y:S01]  /*19c20*/  IMAD.MOV.U32 R109, RZ, RZ, R101 ;  /* 0x000000ffff6d7224 */ /* 0x000fe200078e0065 */
[----:B------:R-:W-:Y:S01]  /*19c30*/  IABS R101, R148 ;  /* 0x0000009400657213 */ /* 0x000fe20000000000 */
[----:B------:R-:W-:Y:S02]  /*19c40*/  IMAD R99, R2, R4, R99 ;  /* 0x0000000402637224 */ /* 0x000fe400078e0263 */
[----:B------:R-:W-:-:S02]  /*19c50*/  @!P5 IMAD.IADD R97, R97, 0x1, -R2 ;  /* 0x000000016161d824 */ /* 0x000fc400078e0a02 */
[----:B------:R-:W-:Y:S01]  /*19c60*/  IMAD.HI.U32 R8, R3, R101, RZ ;  /* 0x0000006503087227 */ /* 0x000fe200078e00ff */
[----:B------:R-:W-:-:S03]  /*19c70*/  ISETP.GT.U32.AND P5, PT, R2, R99, PT ;  /* 0x000000630200720c */ /* 0x000fc60003fa4070 */
[----:B------:R-:W-:-:S04]  /*19c80*/  IMAD.MOV R8, RZ, RZ, -R8 ;  /* 0x000000ffff087224 */ /* 0x000fc800078e0a08 */
[----:B------:R-:W-:-:S06]  /*19c90*/  IMAD R101, R2, R8, R101 ;  /* 0x0000000802657224 */ /* 0x000fcc00078e0265 */
[----:B------:R-:W-:Y:S01]  /*19ca0*/  @!P5 IMAD.IADD R99, R99, 0x1, -R2 ;  /* 0x000000016363d824 */ /* 0x000fe200078e0a02 */
[----:B------:R-:W-:Y:S01]  /*19cb0*/  ISETP.GT.U32.AND P5, PT, R2, R101, PT ;  /* 0x000000650200720c */ /* 0x000fe20003fa4070 */
[----:B------:R-:W-:Y:S01]  /*19cc0*/  @!P2 IMAD.MOV R94, RZ, RZ, -R94 ;  /* 0x000000ffff5ea224 */ /* 0x000fe200078e0a5e */
[----:B------:R-:W-:Y:S01]  /*19cd0*/  ISETP.GE.AND P2, PT, R125, RZ, PT ;  /* 0x000000ff7d00720c */ /* 0x000fe20003f46270 */
[----:B------:R-:W-:-:S04]  /*19ce0*/  IMAD.MOV.U32 R125, RZ, RZ, R108 ;  /* 0x000000ffff7d7224 */ /* 0x000fc800078e006c */
[----:B------:R-:W-:Y:S02]  /*19cf0*/  IMAD.MOV.U32 R140, RZ, RZ, R125 ;  /* 0x000000ffff8c7224 */ /* 0x000fe400078e007d */
[----:B------:R-:W-:Y:S02]  /*19d00*/  IMAD.MOV.U32 R125, RZ, RZ, R124 ;  /* 0x000000ffff7d7224 */ /* 0x000fe400078e007c */
[----:B------:R-:W-:Y:S01]  /*19d10*/  IMAD.MOV.U32 R124, RZ, RZ, R106 ;  /* 0x000000ffff7c7224 */ /* 0x000fe200078e006a */
[----:B------:R-:W-:Y:S01]  /*19d20*/  IABS R106, R145 ;  /* 0x00000091006a7213 */ /* 0x000fe20000000000 */
[----:B------:R-:W-:Y:S02]  /*19d30*/  @!P5 IMAD.IADD R101, R101, 0x1, -R2 ;  /* 0x000000016565d824 */ /* 0x000fe400078e0a02 */
[----:B------:R-:W-:Y:S02]  /*19d40*/  @!P1 IMAD.MOV R97, RZ, RZ, -R97 ;  /* 0x000000ffff619224 */ /* 0x000fe400078e0a61 */
[----:B------:R-:W-:Y:S01]  /*19d50*/  IMAD.HI.U32 R8, R3, R106, RZ ;  /* 0x0000006a03087227 */ /* 0x000fe200078e00ff */
[----:B------:R-:W-:-:S03]  /*19d60*/  ISETP.GT.U32.AND P1, PT, R2, R101, PT ;  /* 0x000000650200720c */ /* 0x000fc60003f24070 */
[----:B------:R-:W-:-:S04]  /*19d70*/  IMAD.MOV R8, RZ, RZ, -R8 ;  /* 0x000000ffff087224 */ /* 0x000fc800078e0a08 */
[----:B------:R-:W-:-:S06]  /*19d80*/  IMAD R106, R2, R8, R106 ;  /* 0x00000008026a7224 */ /* 0x000fcc00078e026a */
[----:B------:R-:W-:Y:S01]  /*19d90*/  @!P1 IMAD.IADD R101, R101, 0x1, -R2 ;  /* 0x0000000165659824 */ /* 0x000fe200078e0a02 */
[----:B------:R-:W-:Y:S01]  /*19da0*/  ISETP.GT.U32.AND P1, PT, R2, R106, PT ;  /* 0x0000006a0200720c */ /* 0x000fe20003f24070 */
[----:B------:R-:W-:Y:S02]  /*19db0*/  IMAD.MOV.U32 R139, RZ, RZ, R121 ;  /* 0x000000ffff8b7224 */ /* 0x000fe400078e0079 */
[----:B------:R-:W-:-:S04]  /*19dc0*/  IMAD.MOV.U32 R121, RZ, RZ, R117 ;  /* 0x000000ffff797224 */ /* 0x000fc800078e0075 */
[----:B------:R-:W-:Y:S02]  /*19dd0*/  IMAD.MOV.U32 R134, RZ, RZ, R121 ;  /* 0x000000ffff867224 */ /* 0x000fe400078e0079 */
[----:B------:R-:W-:Y:S01]  /*19de0*/  IMAD.MOV.U32 R121, RZ, RZ, R104 ;  /* 0x000000ffff797224 */ /* 0x000fe200078e0068 */
[----:B------:R-:W-:-:S03]  /*19df0*/  IABS R104, R139 ;  /* 0x0000008b00687213 */ /* 0x000fc60000000000 */
[----:B------:R-:W-:Y:S01]  /*19e00*/  @!P1 IMAD.IADD R106, R106, 0x1, -R2 ;  /* 0x000000016a6a9824 */ /* 0x000fe200078e0a02 */
[----:B------:R-:W-:Y:S01]  /*19e10*/  ISETP.GE.AND P1, PT, R139, RZ, PT ;  /* 0x000000ff8b00720c */ /* 0x000fe20003f26270 */
[----:B--2---:R-:W-:Y:S02]  /*19e20*/  IMAD.MOV.U32 R142, RZ, RZ, R136 ;  /* 0x000000ffff8e7224 */ /* 0x004fe400078e0088 */
[----:B------:R-:W-:Y:S02]  /*19e30*/  IMAD.MOV.U32 R136, RZ, RZ, R125 ;  /* 0x000000ffff887224 */ /* 0x000fe400078e007d */
[----:B------:R-:W-:Y:S02]  /*19e40*/  IMAD.MOV.U32 R125, RZ, RZ, R116 ;  /* 0x000000ffff7d7224 */ /* 0x000fe400078e0074 */
[----:B------:R-:W2:Y:S04]  /*19e50*/  LDL.LU R116, [R1+0x594] ;  /* 0x0005940001747983 */ /* 0x000ea80000300800 */
[----:B------:R-:W4:Y:S01]  /*19e60*/  LDL.LU R139, [R1+0x420] ;  /* 0x00042000018b7983 */ /* 0x000f220000300800 */
[----:B------:R-:W-:Y:S01]  /*19e70*/  @!P0 IMAD.MOV R91, RZ, RZ, -R91 ;  /* 0x000000ffff5b8224 */ /* 0x000fe200078e0a5b */
[----:B------:R-:W-:Y:S01]  /*19e80*/  ISETP.GT.U32.AND P0, PT, R2, R95, PT ;  /* 0x0000005f0200720c */ /* 0x000fe20003f04070 */
[----:B------:R-:W-:Y:S01]  /*19e90*/  IMAD.MOV.U32 R108, RZ, RZ, R102 ;  /* 0x000000ffff6c7224 */ /* 0x000fe200078e0066 */
[----:B------:R-:W-:-:S11]  /*19ea0*/  IABS R102, R147 ;  /* 0x0000009300667213 */ /* 0x000fd60000000000 */
[----:B------:R-:W-:Y:S01]  /*19eb0*/  @!P0 IMAD.IADD R95, R95, 0x1, -R2 ;  /* 0x000000015f5f8824 */ /* 0x000fe200078e0a02 */
[----:B------:R-:W-:Y:S01]  /*19ec0*/  ISETP.GT.U32.AND P0, PT, R2, R98, PT ;  /* 0x000000620200720c */ /* 0x000fe20003f04070 */
[----:B------:R-:W-:Y:S02]  /*19ed0*/  IMAD.MOV.U32 R117, RZ, RZ, R114 ;  /* 0x000000ffff757224 */ /* 0x000fe400078e0072 */
[----:B------:R-:W-:Y:S01]  /*19ee0*/  IMAD.MOV.U32 R114, RZ, RZ, R100 ;  /* 0x000000ffff727224 */ /* 0x000fe200078e0064 */
[----:B------:R-:W-:Y:S01]  /*19ef0*/  IABS R100, R137 ;  /* 0x0000008900647213 */ /* 0x000fe20000000000 */
[----:B------:R-:W-:-:S04]  /*19f00*/  IMAD.HI.U32 R4, R3, R102, RZ ;  /* 0x0000006603047227 */ /* 0x000fc800078e00ff */
[----:B------:R-:W-:-:S04]  /*19f10*/  IMAD.MOV.U32 R133, RZ, RZ, R120 ;  /* 0x000000ffff857224 */ /* 0x000fc800078e0078 */
[----:B------:R-:W-:Y:S02]  /*19f20*/  @!P0 IMAD.IADD R98, R98, 0x1, -R2 ;  /* 0x0000000162628824 */ /* 0x000fe400078e0a02 */
[----:B------:R-:W-:Y:S01]  /*19f30*/  IMAD.MOV.U32 R120, RZ, RZ, R103 ;  /* 0x000000ffff787224 */ /* 0x000fe200078e0067 */
[----:B------:R-:W-:Y:S01]  /*19f40*/  IABS R103, R141 ;  /* 0x0000008d00677213 */ /* 0x000fe20000000000 */
[----:B------:R-:W-:Y:S01]  /*19f50*/  IMAD.MOV R4, RZ, RZ, -R4 ;  /* 0x000000ffff047224 */ /* 0x000fe200078e0a04 */
[----:B------:R-:W-:Y:S01]  /*19f60*/  ISETP.GT.U32.AND P0, PT, R2, R98, PT ;  /* 0x000000620200720c */ /* 0x000fe20003f04070 */
[----:B------:R-:W-:-:S04]  /*19f70*/  IMAD.HI.U32 R9, R3, R100, RZ ;  /* 0x0000006403097227 */ /* 0x000fc800078e00ff */
[----:B------:R-:W-:Y:S02]  /*19f80*/  IMAD R102, R2, R4, R102 ;  /* 0x0000000402667224 */ /* 0x000fe400078e0266 */
[----:B------:R-:W-:Y:S02]  /*19f90*/  IMAD.MOV R9, RZ, RZ, -R9 ;  /* 0x000000ffff097224 */ /* 0x000fe400078e0a09 */
[----:B------:R-:W-:-:S04]  /*19fa0*/  IMAD.HI.U32 R4, R3, R103, RZ ;  /* 0x0000006703047227 */ /* 0x000fc800078e00ff */
[----:B------:R-:W-:Y:S02]  /*19fb0*/  IMAD R100, R2, R9, R100 ;  /* 0x0000000902647224 */ /* 0x000fe400078e0264 */
[----:B------:R-:W-:Y:S02]  /*19fc0*/  IMAD.MOV R4, RZ, RZ, -R4 ;  /* 0x000000ffff047224 */ /* 0x000fe400078e0a04 */
[----:B------:R-:W-:Y:S01]  /*19fd0*/  @!P0 IMAD.IADD R98, R98, 0x1, -R2 ;  /* 0x0000000162628824 */ /* 0x000fe200078e0a02 */
[C---:B------:R-:W-:Y:S01]  /*19fe0*/  ISETP.GT.U32.AND P0, PT, R2.reuse, R100, PT ;  /* 0x000000640200720c */ /* 0x040fe20003f04070 */
[----:B------:R-:W-:-:S05]  /*19ff0*/  IMAD R103, R2, R4, R103 ;  /* 0x0000000402677224 */ /* 0x000fca00078e0267 */
[----:B------:R-:W-:Y:S01]  /*1a000*/  ISETP.GT.U32.AND P5, PT, R2, R103, PT ;  /* 0x000000670200720c */ /* 0x000fe20003fa4070 */
[----:B------:R-:W-:Y:S02]  /*1a010*/  IMAD.MOV.U32 R143, RZ, RZ, R130 ;  /* 0x000000ffff8f7224 */ /* 0x000fe400078e0082 */
[----:B------:R-:W-:-:S04]  /*1a020*/  IMAD.MOV.U32 R130, RZ, RZ, R107 ;  /* 0x000000ffff827224 */ /* 0x000fc800078e006b */
[----:B------:R-:W-:Y:S01]  /*1a030*/  @!P0 IMAD.IADD R100, R100, 0x1, -R2 ;  /* 0x0000000164648824 */ /* 0x000fe200078e0a02 */
[C---:B------:R-:W-:Y:S01]  /*1a040*/  ISETP.GT.U32.AND P0, PT, R2.reuse, R102, PT ;  /* 0x000000660200720c */ /* 0x040fe20003f04070 */
[----:B------:R-:W-:Y:S01]  /*1a050*/  @!P3 IMAD.MOV R95, RZ, RZ, -R95 ;  /* 0x000000ffff5fb224 */ /* 0x000fe200078e0a5f */
[----:B------:R-:W-:Y:S01]  /*1a060*/  IABS R107, R144 ;  /* 0x00000090006b7213 */ /* 0x000fe20000000000 */
[----:B------:R-:W-:Y:S01]  /*1a070*/  IMAD.HI.U32 R10, R3, R104, RZ ;  /* 0x00000068030a7227 */ /* 0x000fe200078e00ff */
[----:B------:R-:W-:-:S03]  /*1a080*/  ISETP.GT.U32.AND P3, PT, R2, R99, PT ;  /* 0x000000630200720c */ /* 0x000fc60003f64070 */
[----:B------:R-:W-:Y:S02]  /*1a090*/  @!P5 IMAD.IADD R103, R103, 0x1, -R2 ;  /* 0x000000016767d824 */ /* 0x000fe400078e0a02 */
[----:B------:R-:W-:Y:S02]  /*1a0a0*/  IMAD.MOV.U32 R135, RZ, RZ, R122 ;  /* 0x000000ffff877224 */ /* 0x000fe400078e007a */
[----:B------:R-:W-:Y:S01]  /*1a0b0*/  IMAD.MOV.U32 R122, RZ, RZ, R105 ;  /* 0x000000ffff7a7224 */ /* 0x000fe200078e0069 */
[----:B------:R-:W-:Y:S01]  /*1a0c0*/  IABS R105, R146 ;  /* 0x0000009200697213 */ /* 0x000fe20000000000 */
[----:B------:R-:W-:Y:S01]  /*1a0d0*/  IMAD.MOV R10, RZ, RZ, -R10 ;  /* 0x000000ffff0a7224 */ /* 0x000fe200078e0a0a */
[----:B------:R-:W-:Y:S01]  /*1a0e0*/  ISETP.GT.U32.AND P5, PT, R2, R103, PT ;  /* 0x000000670200720c */ /* 0x000fe20003fa4070 */
[----:B------:R-:W-:-:S04]  /*1a0f0*/  IMAD.HI.U32 R4, R3, R107, RZ ;  /* 0x0000006b03047227 */ /* 0x000fc800078e00ff */
[----:B------:R-:W-:Y:S01]  /*1a100*/  @!P4 IMAD.MOV R96, RZ, RZ, -R96 ;  /* 0x000000ffff60c224 */ /* 0x000fe200078e0a60 */
[----:B------:R-:W-:Y:S01]  /*1a110*/  ISETP.GT.U32.AND P4, PT, R2, R100, PT ;  /* 0x000000640200720c */ /* 0x000fe20003f84070 */
[----:B------:R-:W-:-:S04]  /*1a120*/  IMAD.HI.U32 R9, R3, R105, RZ ;  /* 0x0000006903097227 */ /* 0x000fc800078e00ff */
[----:B------:R-:W-:Y:S02]  /*1a130*/  @!P0 IMAD.IADD R102, R102, 0x1, -R2 ;  /* 0x0000000166668824 */ /* 0x000fe400078e0a02 */
[C---:B------:R-:W-:Y:S02]  /*1a140*/  IMAD R104, R2.reuse, R10, R104 ;  /* 0x0000000a02687224 */ /* 0x040fe400078e0268 */
[----:B------:R-:W-:Y:S02]  /*1a150*/  IMAD.MOV R4, RZ, RZ, -R4 ;  /* 0x000000ffff047224 */ /* 0x000fe400078e0a04 */
[----:B------:R-:W-:Y:S02]  /*1a160*/  IMAD.MOV R9, RZ, RZ, -R9 ;  /* 0x000000ffff097224 */ /* 0x000fe400078e0a09 */
[----:B------:R-:W-:Y:S01]  /*1a170*/  @!P2 IMAD.MOV R98, RZ, RZ, -R98 ;  /* 0x000000ffff62a224 */ /* 0x000fe200078e0a62 */
[C---:B------:R-:W-:Y:S01]  /*1a180*/  ISETP.GT.U32.AND P2, PT, R2.reuse, R102, PT ;  /* 0x000000660200720c */ /* 0x040fe20003f44070 */
[----:B------:R-:W-:-:S02]  /*1a190*/  IMAD R107, R2, R4, R107 ;  /* 0x00000004026b7224 */ /* 0x000fc400078e026b */
[--C-:B------:R-:W-:Y:S01]  /*1a1a0*/  @!P3 IMAD.IADD R99, R99, 0x1, -R2.reuse ;  /* 0x000000016363b824 */ /* 0x100fe200078e0a02 */
[C---:B------:R-:W-:Y:S01]  /*1a1b0*/  ISETP.GT.U32.AND P3, PT, R2.reuse, R104, PT ;  /* 0x000000680200720c */ /* 0x040fe20003f64070 */
[C---:B------:R-:W-:Y:S02]  /*1a1c0*/  IMAD R105, R2.reuse, R9, R105 ;  /* 0x0000000902697224 */ /* 0x040fe400078e0269 */
[--C-:B------:R-:W-:Y:S01]  /*1a1d0*/  @!P5 IMAD.IADD R103, R103, 0x1, -R2.reuse ;  /* 0x000000016767d824 */ /* 0x100fe200078e0a02 */
[----:B------:R-:W-:Y:S01]  /*1a1e0*/  ISETP.GT.U32.AND P5, PT, R2, R107, PT ;  /* 0x0000006b0200720c */ /* 0x000fe20003fa4070 */
[----:B------:R-:W-:Y:S01]  /*1a1f0*/  @!P4 IMAD.IADD R100, R100, 0x1, -R2 ;  /* 0x000000016464c824 */ /* 0x000fe200078e0a02 */
[----:B------:R-:W-:Y:S01]  /*1a200*/  ISETP.GE.AND P0, PT, R137, RZ, PT ;  /* 0x000000ff8900720c */ /* 0x000fe20003f06270 */
[----:B------:R-:W-:Y:S01]  /*1a210*/  IMAD.MOV.U32 R137, RZ, RZ, R123 ;  /* 0x000000ffff897224 */ /* 0x000fe200078e007b */
[----:B------:R-:W-:Y:S01]  /*1a220*/  ISETP.GT.U32.AND P4, PT, R2, R105, PT ;  /* 0x000000690200720c */ /* 0x000fe20003f84070 */
[----:B------:R-:W-:-:S02]  /*1a230*/  IMAD.MOV.U32 R123, RZ, RZ, R114 ;  /* 0x000000ffff7b7224 */ /* 0x000fc400078e0072 */
[----:B------:R-:W-:Y:S01]  /*1a240*/  IMAD.MOV.U32 R114, RZ, RZ, R108 ;  /* 0x000000ffff727224 */ /* 0x000fe200078e006c */
[----:B------:R-:W-:Y:S01]  /*1a250*/  IABS R108, R140 ;  /* 0x0000008c006c7213 */ /* 0x000fe20000000000 */
[--C-:B------:R-:W-:Y:S01]  /*1a260*/  @!P2 IMAD.IADD R102, R102, 0x1, -R2.reuse ;  /* 0x000000016666a824 */ /* 0x100fe200078e0a02 */
[----:B------:R-:W-:Y:S01]  /*1a270*/  ISETP.GE.AND P2, PT, R148, RZ, PT ;  /* 0x000000ff9400720c */ /* 0x000fe20003f46270 */
[----:B------:R-:W-:Y:S01]  /*1a280*/  @!P3 IMAD.IADD R104, R104, 0x1, -R2 ;  /* 0x000000016868b824 */ /* 0x000fe200078e0a02 */
[----:B------:R-:W-:Y:S01]  /*1a290*/  ISETP.GE.AND P3, PT, R147, RZ, PT ;  /* 0x000000ff9300720c */ /* 0x000fe20003f66270 */
[----:B------:R-:W-:-:S04]  /*1a2a0*/  IMAD.HI.U32 R8, R3, R108, RZ ;  /* 0x0000006c03087227 */ /* 0x000fc800078e00ff */
[----:B------:R-:W-:Y:S02]  /*1a2b0*/  @!P5 IMAD.IADD R107, R107, 0x1, -R2 ;  /* 0x000000016b6bd824 */ /* 0x000fe400078e0a02 */
[----:B------:R-:W-:Y:S02]  /*1a2c0*/  IMAD.MOV R8, RZ, RZ, -R8 ;  /* 0x000000ffff087224 */ /* 0x000fe400078e0a08 */
[----:B------:R-:W-:Y:S02]  /*1a2d0*/  @!P4 IMAD.IADD R105, R105, 0x1, -R2 ;  /* 0x000000016969c824 */ /* 0x000fe400078e0a02 */
[----:B------:R-:W-:Y:S01]  /*1a2e0*/  @!P6 IMAD.MOV R99, RZ, RZ, -R99 ;  /* 0x000000ffff63e224 */ /* 0x000fe200078e0a63 */
[C---:B------:R-:W-:Y:S01]  /*1a2f0*/  ISETP.GT.U32.AND P6, PT, R2.reuse, R107, PT ;  /* 0x0000006b0200720c */ /* 0x040fe20003fc4070 */
[----:B------:R-:W-:Y:S02]  /*1a300*/  IMAD R108, R2, R8, R108 ;  /* 0x00000008026c7224 */ /* 0x000fe400078e026c */
[----:B---3--:R-:W-:-:S02]  /*1a310*/  IMAD.MOV.U32 R138, RZ, RZ, R115 ;  /* 0x000000ffff8a7224 */ /* 0x008fc400078e0073 */
[----:B------:R-:W-:Y:S01]  /*1a320*/  @!P0 IMAD.MOV R100, RZ, RZ, -R100 ;  /* 0x000000ffff648224 */ /* 0x000fe200078e0a64 */
[C---:B------:R-:W-:Y:S01]  /*1a330*/  ISETP.GT.U32.AND P0, PT, R2.reuse, R105, PT ;  /* 0x000000690200720c */ /* 0x040fe20003f04070 */
[----:B------:R-:W-:Y:S01]  /*1a340*/  IMAD.MOV.U32 R115, RZ, RZ, R109 ;  /* 0x000000ffff737224 */ /* 0x000fe200078e006d */
[----:B------:R-:W-:Y:S01]  /*1a350*/  ISETP.GE.AND P4, PT, R141, RZ, PT ;  /* 0x000000ff8d00720c */ /* 0x000fe20003f86270 */
[----:B------:R-:W-:Y:S01]  /*1a360*/  @!P2 IMAD.MOV R101, RZ, RZ, -R101 ;  /* 0x000000ffff65a224 */ /* 0x000fe200078e0a65 */
[----:B------:R-:W-:Y:S01]  /*1a370*/  IABS R109, R143 ;  /* 0x0000008f006d7213 */ /* 0x000fe20000000000 */
[----:B------:R-:W-:Y:S01]  /*1a380*/  @!P3 IMAD.MOV R102, RZ, RZ, -R102 ;  /* 0x000000ffff66b224 */ /* 0x000fe200078e0a66 */
[C---:B------:R-:W-:Y:S01]  /*1a390*/  ISETP.GT.U32.AND P5, PT, R2.reuse, R104, PT ;  /* 0x000000680200720c */ /* 0x040fe20003fa4070 */
[----:B------:R-:W-:Y:S01]  /*1a3a0*/  IMAD.MOV.U32 R141, RZ, RZ, R138 ;  /* 0x000000ffff8d7224 */ /* 0x000fe200078e008a */
[C---:B------:R-:W-:Y:S01]  /*1a3b0*/  ISETP.GT.U32.AND P2, PT, R2.reuse, R106, PT ;  /* 0x0000006a0200720c */ /* 0x040fe20003f44070 */
[----:B------:R-:W-:Y:S01]  /*1a3c0*/  IMAD.MOV.U32 R138, RZ, RZ, R137 ;  /* 0x000000ffff8a7224 */ /* 0x000fe200078e0089 */
[----:B------:R-:W-:Y:S01]  /*1a3d0*/  ISETP.GT.U32.AND P3, PT, R2, R108, PT ;  /* 0x0000006c0200720c */ /* 0x000fe20003f64070 */
[----:B------:R-:W-:-:S02]  /*1a3e0*/  IMAD.MOV.U32 R137, RZ, RZ, R136 ;  /* 0x000000ffff897224 */ /* 0x000fc400078e0088 */
[----:B------:R-:W-:Y:S02]  /*1a3f0*/  IMAD.MOV.U32 R136, RZ, RZ, R135 ;  /* 0x000000ffff887224 */ /* 0x000fe400078e0087 */
[----:B------:R-:W-:Y:S02]  /*1a400*/  IMAD.MOV.U32 R135, RZ, RZ, R134 ;  /* 0x000000ffff877224 */ /* 0x000fe400078e0086 */
[----:B------:R-:W-:-:S04]  /*1a410*/  IMAD.HI.U32 R4, R3, R109, RZ ;  /* 0x0000006d03047227 */ /* 0x000fc800078e00ff */
[----:B------:R-:W-:Y:S02]  /*1a420*/  IMAD.MOV.U32 R134, RZ, RZ, R133 ;  /* 0x000000ffff867224 */ /* 0x000fe400078e0085 */
[----:B------:R-:W-:Y:S02]  /*1a430*/  IMAD.MOV.U32 R133, RZ, RZ, R132 ;  /* 0x000000ffff857224 */ /* 0x000fe400078e0084 */
[----:B------:R-:W-:Y:S02]  /*1a440*/  IMAD.MOV.U32 R132, RZ, RZ, R130 ;  /* 0x000000ffff847224 */ /* 0x000fe400078e0082 */
[----:B------:R-:W-:Y:S01]  /*1a450*/  @!P6 IMAD.IADD R107, R107, 0x1, -R2 ;  /* 0x000000016b6be824 */ /* 0x000fe200078e0a02 */
[----:B------:R-:W-:Y:S01]  /*1a460*/  ISETP.GE.AND P6, PT, R140, RZ, PT ;  /* 0x000000ff8c00720c */ /* 0x000fe20003fc6270 */
[----:B------:R-:W-:Y:S02]  /*1a470*/  IMAD.MOV.U32 R130, RZ, RZ, R124 ;  /* 0x000000ffff827224 */ /* 0x000fe400078e007c */
[----:B------:R-:W-:-:S02]  /*1a480*/  IMAD.MOV R4, RZ, RZ, -R4 ;  /* 0x000000ffff047224 */ /* 0x000fc400078e0a04 */
[----:B------:R-:W-:Y:S02]  /*1a490*/  IMAD.MOV.U32 R124, RZ, RZ, R123 ;  /* 0x000000ffff7c7224 */ /* 0x000fe400078e007b */
[--C-:B------:R-:W-:Y:S01]  /*1a4a0*/  @!P0 IMAD.IADD R105, R105, 0x1, -R2.reuse ;  /* 0x0000000169698824 */ /* 0x100fe200078e0a02 */
[----:B------:R-:W-:Y:S01]  /*1a4b0*/  ISETP.GE.AND P0, PT, R145, RZ, PT ;  /* 0x000000ff9100720c */ /* 0x000fe20003f06270 */
[----:B------:R-:W-:Y:S02]  /*1a4c0*/  IMAD R109, R2, R4, R109 ;  /* 0x00000004026d7224 */ /* 0x000fe400078e026d */
[--C-:B------:R-:W-:Y:S02]  /*1a4d0*/  @!P5 IMAD.IADD R104, R104, 0x1, -R2.reuse ;  /* 0x000000016868d824 */ /* 0x100fe400078e0a02 */
[--C-:B------:R-:W-:Y:S01]  /*1a4e0*/  @!P2 IMAD.IADD R106, R106, 0x1, -R2.reuse ;  /* 0x000000016a6aa824 */ /* 0x100fe200078e0a02 */
[----:B------:R-:W-:Y:S01]  /*1a4f0*/  ISETP.GE.AND P2, PT, R144, RZ, PT ;  /* 0x000000ff9000720c */ /* 0x000fe20003f46270 */
[----:B------:R-:W-:Y:S01]  /*1a500*/  @!P3 IMAD.IADD R108, R108, 0x1, -R2 ;  /* 0x000000016c6cb824 */ /* 0x000fe200078e0a02 */
[----:B------:R-:W-:Y:S01]  /*1a510*/  ISETP.GT.U32.AND P5, PT, R2, R109, PT ;  /* 0x0000006d0200720c */ /* 0x000fe20003fa4070 */
[----:B------:R-:W-:-:S03]  /*1a520*/  @!P1 IMAD.MOV R104, RZ, RZ, -R104 ;  /* 0x000000ffff689224 */ /* 0x000fc600078e0a68 */
[----:B------:R-:W-:Y:S01]  /*1a530*/  ISETP.GT.U32.AND P1, PT, R2, R108, PT ;  /* 0x0000006c0200720c */ /* 0x000fe20003f24070 */
[----:B------:R-:W-:Y:S01]  /*1a540*/  @!P4 IMAD.MOV R103, RZ, RZ, -R103 ;  /* 0x000000ffff67c224 */ /* 0x000fe200078e0a67 */
[----:B------:R-:W-:Y:S01]  /*1a550*/  ISETP.GE.AND P4, PT, R146, RZ, PT ;  /* 0x000000ff9200720c */ /* 0x000fe20003f86270 */
[----:B------:R-:W-:Y:S01]  /*1a560*/  @!P0 IMAD.MOV R106, RZ, RZ, -R106 ;  /* 0x000000ffff6a8224 */ /* 0x000fe200078e0a6a */
[----:B------:R-:W-:-:S03]  /*1a570*/  ISETP.GE.AND P0, PT, R142, RZ, PT ;  /* 0x000000ff8e00720c */ /* 0x000fc60003f06270 */
[----:B------:R-:W-:Y:S01]  /*1a580*/  @!P2 IMAD.MOV R107, RZ, RZ, -R107 ;  /* 0x000000ffff6ba224 */ /* 0x000fe200078e0a6b */
[----:B------:R-:W-:Y:S01]  /*1a590*/  ISETP.GE.AND P2, PT, R141, RZ, PT ;  /* 0x000000ff8d00720c */ /* 0x000fe20003f46270 */
[----:B------:R-:W-:-:S04]  /*1a5a0*/  @!P5 IMAD.IADD R109, R109, 0x1, -R2 ;  /* 0x000000016d6dd824 */ /* 0x000fc800078e0a02 */
[----:B------:R-:W-:Y:S02]  /*1a5b0*/  @!P1 IMAD.IADD R108, R108, 0x1, -R2 ;  /* 0x000000016c6c9824 */ /* 0x000fe400078e0a02 */
[----:B------:R-:W-:Y:S01]  /*1a5c0*/  @!P4 IMAD.MOV R105, RZ, RZ, -R105 ;  /* 0x000000ffff69c224 */ /* 0x000fe200078e0a69 */
[----:B------:R-:W-:Y:S02]  /*1a5d0*/  ISETP.GT.U32.AND P4, PT, R2, R109, PT ;  /* 0x0000006d0200720c */ /* 0x000fe40003f84070 */
[----:B------:R-:W-:-:S11]  /*1a5e0*/  ISETP.GE.AND P3, PT, R143, RZ, PT ;  /* 0x000000ff8f00720c */ /* 0x000fd60003f66270 */
[----:B------:R-:W-:-:S04]  /*1a5f0*/  @!P4 IMAD.IADD R109, R109, 0x1, -R2 ;  /* 0x000000016d6dc824 */ /* 0x000fc800078e0a02 */
[----:B------:R-:W-:Y:S02]  /*1a600*/  @!P3 IMAD.MOV R109, RZ, RZ, -R109 ;  /* 0x000000ffff6db224 */ /* 0x000fe400078e0a6d */
[----:B--2---:R-:W-:Y:S02]  /*1a610*/  IMAD.MOV.U32 R123, RZ, RZ, R116 ;  /* 0x000000ffff7b7224 */ /* 0x004fe400078e0074 */
[----:B------:R-:W-:Y:S02]  /*1a620*/  IMAD.MOV.U32 R116, RZ, RZ, R110 ;  /* 0x000000ffff747224 */ /* 0x000fe400078e006e */
[----:B----4-:R-:W-:Y:S02]  /*1a630*/  IMAD.MOV.U32 R140, RZ, RZ, R139 ;  /* 0x000000ffff8c7224 */ /* 0x010fe400078e008b */
[----:B------:R-:W-:Y:S02]  /*1a640*/  IMAD.MOV.U32 R139, RZ, RZ, R138 ;  /* 0x000000ffff8b7224 */ /* 0x000fe400078e008a */
[----:B------:R-:W-:-:S02]  /*1a650*/  IMAD.MOV.U32 R138, RZ, RZ, R125 ;  /* 0x000000ffff8a7224 */ /* 0x000fc400078e007d */
[----:B------:R-:W-:Y:S02]  /*1a660*/  IMAD.MOV.U32 R147, RZ, RZ, R140 ;  /* 0x000000ffff937224 */ /* 0x000fe400078e008c */
[----:B------:R-:W-:Y:S02]  /*1a670*/  IMAD.MOV.U32 R140, RZ, RZ, R139 ;  /* 0x000000ffff8c7224 */ /* 0x000fe400078e008b */
[----:B------:R-:W-:Y:S02]  /*1a680*/  IMAD.MOV.U32 R139, RZ, RZ, R138 ;  /* 0x000000ffff8b7224 */ /* 0x000fe400078e008a */
[----:B------:R-:W-:Y:S02]  /*1a690*/  IMAD.MOV.U32 R138, RZ, RZ, R116 ;  /* 0x000000ffff8a7224 */ /* 0x000fe400078e0074 */
[----:B------:R-:W2:Y:S01]  /*1a6a0*/  LDL.LU R116, [R1+0x634] ;  /* 0x0006340001747983 */ /* 0x000ea20000300800 */
[----:B------:R-:W-:Y:S01]  /*1a6b0*/  IMAD.MOV.U32 R125, RZ, RZ, R124 ;  /* 0x000000ffff7d7224 */ /* 0x000fe200078e007c */
[----:B------:R-:W-:Y:S01]  /*1a6c0*/  IABS R110, R142 ;  /* 0x0000008e006e7213 */ /* 0x000fe20000000000 */
[----:B------:R-:W-:-:S02]  /*1a6d0*/  IMAD.MOV.U32 R124, RZ, RZ, R123 ;  /* 0x000000ffff7c7224 */ /* 0x000fc400078e007b */
[----:B------:R-:W-:Y:S02]  /*1a6e0*/  IMAD.MOV.U32 R156, RZ, RZ, R140 ;  /* 0x000000ffff9c7224 */ /* 0x000fe400078e008c */
[----:B------:R-:W-:Y:S01]  /*1a6f0*/  IMAD.MOV.U32 R123, RZ, RZ, R111 ;  /* 0x000000ffff7b7224 */ /* 0x000fe200078e006f */
[----:B------:R-:W-:Y:S01]  /*1a700*/  IABS R111, R141 ;  /* 0x0000008d006f7213 */ /* 0x000fe20000000000 */
[----:B------:R-:W-:Y:S02]  /*1a710*/  IMAD.MOV.U32 R142, RZ, RZ, R139 ;  /* 0x000000ffff8e7224 */ /* 0x000fe400078e008b */
[----:B------:R-:W-:Y:S02]  /*1a720*/  IMAD.MOV.U32 R140, RZ, RZ, R137 ;  /* 0x000000ffff8c7224 */ /* 0x000fe400078e0089 */
[----:B------:R-:W-:Y:S02]  /*1a730*/  IMAD.MOV.U32 R137, RZ, RZ, R134 ;  /* 0x000000ffff897224 */ /* 0x000fe400078e0086 */
[----:B------:R-:W-:-:S02]  /*1a740*/  IMAD.MOV.U32 R141, RZ, RZ, R138 ;  /* 0x000000ffff8d7224 */ /* 0x000fc400078e008a */
[----:B------:R-:W-:Y:S02]  /*1a750*/  IMAD.MOV.U32 R134, RZ, RZ, R122 ;  /* 0x000000ffff867224 */ /* 0x000fe400078e007a */
[----:B------:R-:W-:Y:S01]  /*1a760*/  IMAD.MOV.U32 R122, RZ, RZ, R119 ;  /* 0x000000ffff7a7224 */ /* 0x000fe200078e0077 */
[----:B------:R-:W-:Y:S01]  /*1a770*/  ISETP.GE.AND P1, PT, R142, RZ, PT ;  /* 0x000000ff8e00720c */ /* 0x000fe20003f26270 */
[----:B------:R-:W-:Y:S02]  /*1a780*/  IMAD.MOV.U32 R139, RZ, RZ, R136 ;  /* 0x000000ffff8b7224 */ /* 0x000fe400078e0088 */
[----:B------:R-:W-:Y:S01]  /*1a790*/  IMAD.MOV.U32 R119, RZ, RZ, R112 ;  /* 0x000000ffff777224 */ /* 0x000fe200078e0070 */
[----:B------:R-:W-:Y:S01]  /*1a7a0*/  IABS R112, R142 ;  /* 0x0000008e00707213 */ /* 0x000fe20000000000 */
        /* <DEDUP_REMOVED lines=11> */
[----:B------:R-:W-:Y:S01]  /*1a860*/  IMAD.MOV.U32 R137, RZ, RZ, R136 ;  /* 0x000000ffff897224 */ /* 0x000fe200078e0088 */
[----:B------:R-:W3:Y:S01]  /*1a870*/  LDL.LU R120, [R1+0x63c] ;  /* 0x00063c0001787983 */ /* 0x000ee20000300800 */
[----:B------:R-:W-:Y:S02]  /*1a880*/  IMAD.MOV.U32 R136, RZ, RZ, R135 ;  /* 0x000000ffff887224 */ /* 0x000fe400078e0087 */
[----:B------:R-:W-:Y:S01]  /*1a890*/  IMAD.MOV.U32 R135, RZ, RZ, R134 ;  /* 0x000000ffff877224 */ /* 0x000fe200078e0086 */
[----:B------:R-:W4:Y:S01]  /*1a8a0*/  LDL.LU R121, [R1+0x638] ;  /* 0x0006380001797983 */ /* 0x000f220000300800 */
        /* <DEDUP_REMOVED lines=8> */
[----:B------:R-:W3:Y:S01]  /*1a930*/  LDL.LU R126, [R1+0x5ec] ;  /* 0x0005ec00017e7983 */ /* 0x000ee20000300800 */
[----:B------:R-:W-:Y:S02]  /*1a940*/  IMAD.MOV.U32 R143, RZ, RZ, R134 ;  /* 0x000000ffff8f7224 */ /* 0x000fe400078e0086 */
[----:B------:R-:W-:Y:S01]  /*1a950*/  IMAD.MOV.U32 R144, RZ, RZ, R135 ;  /* 0x000000ffff907224 */ /* 0x000fe200078e0087 */
[----:B------:R-:W3:Y:S01]  /*1a960*/  LDL.LU R134, [R1+0x5b8] ;  /* 0x0005b80001867983 */ /* 0x000ee20000300800 */
[----:B------:R-:W-:Y:S02]  /*1a970*/  IMAD.MOV.U32 R155, RZ, RZ, R142 ;  /* 0x000000ffff9b7224 */ /* 0x000fe400078e008e */
[----:B------:R-:W-:Y:S01]  /*1a980*/  IMAD.MOV.U32 R151, RZ, RZ, R141 ;  /* 0x000000ffff977224 */ /* 0x000fe200078e008d */
[----:B------:R-:W3:Y:S01]  /*1a990*/  LDL.LU R135, [R1+0x610] ;  /* 0x0006100001877983 */ /* 0x000ee20000300800 */
[----:B------:R-:W-:Y:S01]  /*1a9a0*/  IMAD.MOV.U32 R130, RZ, RZ, R114 ;  /* 0x000000ffff827224 */ /* 0x000fe200078e0072 */
[----:B------:R-:W-:Y:S01]  /*1a9b0*/  IABS R114, R145 ;  /* 0x0000009100727213 */ /* 0x000fe20000000000 */
[----:B------:R-:W-:Y:S01]  /*1a9c0*/  IMAD.MOV.U32 R142, RZ, RZ, R250 ;  /* 0x000000ffff8e7224 */ /* 0x000fe200078e00fa */
[----:B------:R-:W3:Y:S01]  /*1a9d0*/  LDL.LU R141, [R1+0x66c] ;  /* 0x00066c00018d7983 */ /* 0x000ee20000300800 */
[----:B------:R-:W-:-:S03]  /*1a9e0*/  ISETP.GE.AND P3, PT, R145, RZ, PT ;  /* 0x000000ff9100720c */ /* 0x000fc60003f66270 */
[----:B------:R-:W3:Y:S04]  /*1a9f0*/  LDL.LU R250, [R1+0x744] ;  /* 0x0007440001fa7983 */ /* 0x000ee80000300800 */
[----:B------:R-:W3:Y:S04]  /*1aa00*/  LDL.LU R145, [R1+0x568] ;  /* 0x0005680001917983 */ /* 0x000ee80000300800 */
[----:B------:R-:W4:Y:S01]  /*1aa10*/  LDL.LU R146, [R1+0x574] ;  /* 0x0005740001927983 */ /* 0x000f220000300800 */
[----:B------:R-:W-:-:S03]  /*1aa20*/  IMAD.MOV.U32 R148, RZ, RZ, R125 ;  /* 0x000000ffff947224 */ /* 0x000fc600078e007d */
[----:B------:R-:W3:Y:S01]  /*1aa30*/  LDL.LU R125, [R1+0x688] ;  /* 0x00068800017d7983 */ /* 0x000ee20000300800 */
[----:B------:R-:W-:-:S04]  /*1aa40*/  IMAD.HI.U32 R4, R3, R110, RZ ;  /* 0x0000006e03047227 */ /* 0x000fc800078e00ff */
[----:B------:R-:W-:-:S04]  /*1aa50*/  IMAD.MOV R4, RZ, RZ, -R4 ;  /* 0x000000ffff047224 */ /* 0x000fc800078e0a04 */
[----:B------:R-:W-:Y:S02]  /*1aa60*/  IMAD R110, R2, R4, R110 ;  /* 0x00000004026e7224 */ /* 0x000fe400078e026e */
[----:B------:R-:W-:-:S03]  /*1aa70*/  IMAD.HI.U32 R4, R3, R111, RZ ;  /* 0x0000006f03047227 */ /* 0x000fc600078e00ff */
[----:B------:R-:W-:Y:S01]  /*1aa80*/  ISETP.GT.U32.AND P5, PT, R2, R110, PT ;  /* 0x0000006e0200720c */ /* 0x000fe20003fa4070 */
[----:B------:R-:W-:-:S04]  /*1aa90*/  IMAD.MOV R4, RZ, RZ, -R4 ;  /* 0x000000ffff047224 */ /* 0x000fc800078e0a04 */
[----:B------:R-:W-:-:S08]  /*1aaa0*/  IMAD R111, R2, R4, R111 ;  /* 0x00000004026f7224 */ /* 0x000fd000078e026f */
[----:B------:R-:W-:Y:S01]  /*1aab0*/  @!P5 IMAD.IADD R110, R110, 0x1, -R2 ;  /* 0x000000016e6ed824 */ /* 0x000fe200078e0a02 */
[----:B------:R-:W-:Y:S01]  /*1aac0*/  ISETP.GT.U32.AND P5, PT, R2, R111, PT ;  /* 0x0000006f0200720c */ /* 0x000fe20003fa4070 */
[----:B------:R-:W-:Y:S01]  /*1aad0*/  IMAD.HI.U32 R4, R3, R112, RZ ;  /* 0x0000007003047227 */ /* 0x000fe200078e00ff */
[----:B------:R-:W-:Y:S02]  /*1aae0*/  ISETP.GE.AND P4, PT, R113, RZ, PT ;  /* 0x000000ff7100720c */ /* 0x000fe40003f86270 */
[----:B------:R-:W-:Y:S01]  /*1aaf0*/  IABS R113, R113 ;  /* 0x0000007100717213 */ /* 0x000fe20000000000 */
[----:B------:R-:W-:Y:S02]  /*1ab00*/  IMAD.MOV R4, RZ, RZ, -R4 ;  /* 0x000000ffff047224 */ /* 0x000fe400078e0a04 */
[----:B------:R-:W-:-:S06]  /*1ab10*/  @!P6 IMAD.MOV R108, RZ, RZ, -R108 ;  /* 0x000000ffff6ce224 */ /* 0x000fcc00078e0a6c */
[----:B------:R-:W-:Y:S01]  /*1ab20*/  @!P5 IMAD.IADD R111, R111, 0x1, -R2 ;  /* 0x000000016f6fd824 */ /* 0x000fe200078e0a02 */
[C---:B------:R-:W-:Y:S01]  /*1ab30*/  ISETP.GT.U32.AND P6, PT, R2.reuse, R110, PT ;  /* 0x0000006e0200720c */ /* 0x040fe20003fc4070 */
[C---:B------:R-:W-:Y:S02]  /*1ab40*/  IMAD R112, R2.reuse, R4, R112 ;  /* 0x0000000402707224 */ /* 0x040fe400078e0270 */
[----:B------:R-:W-:Y:S01]  /*1ab50*/  IMAD.HI.U32 R4, R3, R113, RZ ;  /* 0x0000007103047227 */ /* 0x000fe200078e00ff */
[----:B------:R-:W-:-:S03]  /*1ab60*/  ISETP.GT.U32.AND P5, PT, R2, R111, PT ;  /* 0x0000006f0200720c */ /* 0x000fc60003fa4070 */
[----:B------:R-:W-:Y:S01]  /*1ab70*/  IMAD.MOV.U32 R133, RZ, RZ, R115 ;  /* 0x000000ffff857224 */ /* 0x000fe200078e0073 */
[----:B------:R-:W-:Y:S01]  /*1ab80*/  IABS R115, R147 ;  /* 0x0000009300737213 */ /* 0x000fe20000000000 */
[----:B------:R-:W-:Y:S02]  /*1ab90*/  IMAD.MOV R4, RZ, RZ, -R4 ;  /* 0x000000ffff047224 */ /* 0x000fe400078e0a04 */
[----:B------:R-:W-:-:S04]  /*1aba0*/  IMAD.HI.U32 R9, R3, R114, RZ ;  /* 0x0000007203097227 */ /* 0x000fc800078e00ff */
[----:B------:R-:W-:Y:S02]  /*1abb0*/  IMAD.MOV.U32 R153, RZ, RZ, R144 ;  /* 0x000000ffff997224 */ /* 0x000fe400078e0090 */
[----:B------:R-:W-:Y:S02]  /*1abc0*/  IMAD R113, R2, R4, R113 ;  /* 0x0000000402717224 */ /* 0x000fe400078e0271 */
[----:B------:R-:W-:-:S04]  /*1abd0*/  IMAD.HI.U32 R8, R3, R115, RZ ;  /* 0x0000007303087227 */ /* 0x000fc800078e00ff */
[----:B------:R-:W-:Y:S02]  /*1abe0*/  IMAD.MOV R9, RZ, RZ, -R9 ;  /* 0x000000ffff097224 */ /* 0x000fe400078e0a09 */
[--C-:B------:R-:W-:Y:S01]  /*1abf0*/  @!P5 IMAD.IADD R111, R111, 0x1, -R2.reuse ;  /* 0x000000016f6fd824 */ /* 0x100fe200078e0a02 */
[----:B------:R-:W-:Y:S01]  /*1ac00*/  ISETP.GT.U32.AND P5, PT, R2, R113, PT ;  /* 0x000000710200720c */ /* 0x000fe20003fa4070 */
[----:B------:R-:W-:Y:S02]  /*1ac10*/  @!P6 IMAD.IADD R110, R110, 0x1, -R2 ;  /* 0x000000016e6ee824 */ /* 0x000fe400078e0a02 */
[----:B------:R-:W-:Y:S02]  /*1ac20*/  IMAD.MOV R8, RZ, RZ, -R8 ;  /* 0x000000ffff087224 */ /* 0x000fe400078e0a08 */
[C---:B------:R-:W-:Y:S02]  /*1ac30*/  IMAD R114, R2.reuse, R9, R114 ;  /* 0x0000000902727224 */ /* 0x040fe400078e0272 */
[----:B------:R-:W-:-:S02]  /*1ac40*/  IMAD R115, R2, R8, R115 ;  /* 0x0000000802737224 */ /* 0x000fc400078e0273 */
[----:B------:R-:W-:Y:S01]  /*1ac50*/  @!P0 IMAD.MOV R110, RZ, RZ, -R110 ;  /* 0x000000ffff6e8224 */ /* 0x000fe200078e0a6e */
[C---:B------:R-:W-:Y:S02]  /*1ac60*/  ISETP.GT.U32.AND P0, PT, R2.reuse, R114, PT ;  /* 0x000000720200720c */ /* 0x040fe40003f04070 */
[----:B------:R-:W-:Y:S01]  /*1ac70*/  ISETP.GT.U32.AND P6, PT, R2, R112, PT ;  /* 0x000000700200720c */ /* 0x000fe20003fc4070 */
[----:B------:R-:W-:Y:S02]  /*1ac80*/  IMAD.MOV.U32 R154, RZ, RZ, R143 ;  /* 0x000000ffff9a7224 */ /* 0x000fe400078e008f */
[----:B------:R-:W-:Y:S02]  /*1ac90*/  @!P5 IMAD.IADD R113, R113, 0x1, -R2 ;  /* 0x000000017171d824 */ /* 0x000fe400078e0a02 */
[----:B------:R-:W-:Y:S01]  /*1aca0*/  IMAD.MOV.U32 R143, RZ, RZ, R117 ;  /* 0x000000ffff8f7224 */ /* 0x000fe200078e0075 */
[----:B------:R-:W-:-:S05]  /*1acb0*/  IABS R117, R152 ;  /* 0x0000009800757213 */ /* 0x000fca0000000000 */
[--C-:B------:R-:W-:Y:S01]  /*1acc0*/  @!P0 IMAD.IADD R114, R114, 0x1, -R2.reuse ;  /* 0x0000000172728824 */ /* 0x100fe200078e0a02 */
[----:B------:R-:W-:Y:S01]  /*1acd0*/  ISETP.GT.U32.AND P0, PT, R2, R113, PT ;  /* 0x000000710200720c */ /* 0x000fe20003f04070 */
[----:B------:R-:W-:-:S05]  /*1ace0*/  @!P6 IMAD.IADD R112, R112, 0x1, -R2 ;  /* 0x000000017070e824 */ /* 0x000fca00078e0a02 */
[----:B------:R-:W-:Y:S01]  /*1acf0*/  ISETP.GT.U32.AND P6, PT, R2, R112, PT ;  /* 0x000000700200720c */ /* 0x000fe20003fc4070 */
[----:B------:R-:W-:-:S06]  /*1ad00*/  IMAD.MOV.U32 R149, RZ, RZ, R124 ;  /* 0x000000ffff957224 */ /* 0x000fcc00078e007c */
[----:B------:R-:W-:Y:S02]  /*1ad10*/  @!P0 IMAD.IADD R113, R113, 0x1, -R2 ;  /* 0x0000000171718824 */ /* 0x000fe400078e0a02 */
[----:B------:R-:W-:-:S04]  /*1ad20*/  IMAD.MOV.U32 R159, RZ, RZ, R149 ;  /* 0x000000ffff9f7224 */ /* 0x000fc800078e0095 */
[----:B------:R-:W-:Y:S01]  /*1ad30*/  @!P6 IMAD.IADD R112, R112, 0x1, -R2 ;  /* 0x000000017070e824 */ /* 0x000fe200078e0a02 */
[----:B------:R-:W-:Y:S01]  /*1ad40*/  ISETP.GE.AND P6, PT, R147, RZ, PT ;  /* 0x000000ff9300720c */ /* 0x000fe20003fc6270 */
[----:B------:R-:W-:Y:S02]  /*1ad50*/  IMAD.MOV.U32 R147, RZ, RZ, R133 ;  /* 0x000000ffff937224 */ /* 0x000fe400078e0085 */
[----:B------:R-:W3:Y:S01]  /*1ad60*/  LDL.LU R133, [R1+0x5e4] ;  /* 0x0005e40001857983 */ /* 0x000ee20000300800 */
[----:B------:R-:W-:Y:S01]  /*1ad70*/  IMAD.MOV.U32 R124, RZ, RZ, R118 ;  /* 0x000000ffff7c7224 */ /* 0x000fe200078e0076 */
[----:B------:R-:W-:Y:S01]  /*1ad80*/  IABS R118, R151 ;  /* 0x0000009700767213 */ /* 0x000fe20000000000 */
[----:B--2---:R-:W-:Y:S01]  /*1ad90*/  IMAD.MOV.U32 R144, RZ, RZ, R116 ;  /* 0x000000ffff907224 */ /* 0x004fe200078e0074 */
[----:B------:R-:W-:-:S05]  /*1ada0*/  IABS R116, R156 ;  /* 0x0000009c00747213 */ /* 0x000fca0000000000 */
[----:B------:R-:W-:-:S04]  /*1adb0*/  IMAD.HI.U32 R4, R3, R116, RZ ;  /* 0x0000007403047227 */ /* 0x000fc800078e00ff */
[----:B------:R-:W-:-:S04]  /*1adc0*/  IMAD.MOV R8, RZ, RZ, -R4 ;  /* 0x000000ffff087224 */ /* 0x000fc800078e0a04 */
[----:B------:R-:W-:-:S05]  /*1add0*/  IMAD R116, R2, R8, R116 ;  /* 0x0000000802747224 */ /* 0x000fca00078e0274 */
[----:B------:R-:W-:Y:S01]  /*1ade0*/  ISETP.GT.U32.AND P5, PT, R2, R116, PT ;  /* 0x000000740200720c */ /* 0x000fe20003fa4070 */
[----:B------:R-:W-:-:S04]  /*1adf0*/  IMAD.HI.U32 R4, R3, R117, RZ ;  /* 0x0000007503047227 */ /* 0x000fc800078e00ff */
[----:B------:R-:W-:-:S04]  /*1ae00*/  IMAD.MOV R4, RZ, RZ, -R4 ;  /* 0x000000ffff047224 */ /* 0x000fc800078e0a04 */
[----:B------:R-:W-:-:S04]  /*1ae10*/  IMAD R117, R2, R4, R117 ;  /* 0x0000000402757224 */ /* 0x000fc800078e0275 */
[----:B------:R-:W-:Y:S01]  /*1ae20*/  @!P5 IMAD.IADD R116, R116, 0x1, -R2 ;  /* 0x000000017474d824 */ /* 0x000fe200078e0a02 */
[----:B------:R-:W-:-:S04]  /*1ae30*/  ISETP.GT.U32.AND P0, PT, R2, R117, PT ;  /* 0x000000750200720c */ /* 0x000fc80003f04070 */
[----:B------:R-:W-:-:S09]  /*1ae40*/  ISETP.GT.U32.AND P5, PT, R2, R116, PT ;  /* 0x000000740200720c */ /* 0x000fd20003fa4070 */
[----:B------:R-:W-:Y:S01]  /*1ae50*/  @!P0 IMAD.IADD R117, R117, 0x1, -R2 ;  /* 0x0000000175758824 */ /* 0x000fe200078e0a02 */
[----:B------:R-:W-:-:S03]  /*1ae60*/  ISETP.GE.AND P0, PT, R151, RZ, PT ;  /* 0x000000ff9700720c */ /* 0x000fc60003f06270 */
[----:B------:R-:W-:Y:S01]  /*1ae70*/  @!P5 IMAD.IADD R116, R116, 0x1, -R2 ;  /* 0x000000017474d824 */ /* 0x000fe200078e0a02 */
[----:B------:R-:W-:Y:S01]  /*1ae80*/  ISETP.GE.AND P5, PT, R152, RZ, PT ;  /* 0x000000ff9800720c */ /* 0x000fe20003fa6270 */
[----:B----4-:R-:W-:Y:S02]  /*1ae90*/  IMAD.MOV.U32 R157, RZ, RZ, R146 ;  /* 0x000000ffff9d7224 */ /* 0x010fe400078e0092 */
[----:B------:R-:W-:Y:S02]  /*1aea0*/  IMAD.MOV.U32 R146, RZ, RZ, R144 ;  /* 0x000000ffff927224 */ /* 0x000fe400078e0090 */
[----:B------:R-:W-:Y:S02]  /*1aeb0*/  IMAD.MOV.U32 R144, RZ, RZ, R140 ;  /* 0x000000ffff907224 */ /* 0x000fe400078e008c */
[----:B------:R-:W-:Y:S02]  /*1aec0*/  IMAD.MOV.U32 R140, RZ, RZ, R138 ;  /* 0x000000ffff8c7224 */ /* 0x000fe400078e008a */
[----:B------:R-:W-:-:S02]  /*1aed0*/  IMAD.MOV.U32 R138, RZ, RZ, R136 ;  /* 0x000000ffff8a7224 */ /* 0x000fc400078e0088 */
[----:B------:R-:W-:-:S04]  /*1aee0*/  IMAD.MOV.U32 R136, RZ, RZ, R121 ;  /* 0x000000ffff887224 */ /* 0x000fc800078e0079 */
[----:B------:R-:W-:Y:S02]  /*1aef0*/  IMAD.MOV.U32 R149, RZ, RZ, R136 ;  /* 0x000000ffff957224 */ /* 0x000fe400078e0088 */
[----:B---3--:R-:W-:Y:S02]  /*1af00*/  IMAD.MOV.U32 R136, RZ, RZ, R125 ;  /* 0x000000ffff887224 */ /* 0x008fe400078e007d */
[----:B------:R-:W-:Y:S02]  /*1af10*/  IMAD.MOV.U32 R125, RZ, RZ, R128 ;  /* 0x000000ffff7d7224 */ /* 0x000fe400078e0080 */
[----:B------:R-:W2:Y:S04]  /*1af20*/  LDL.LU R128, [R1+0x674] ;  /* 0x0006740001807983 */ /* 0x000ea80000300800 */
[----:B------:R-:W3:Y:S04]  /*1af30*/  LDL.LU R152, [R1+0x5b4] ;  /* 0x0005b40001987983 */ /* 0x000ee80000300800 */
[----:B------:R-:W4:Y:S01]  /*1af40*/  LDL.LU R151, [R1+0x5b0] ;  /* 0x0005b00001977983 */ /* 0x000f220000300800 */
[----:B------:R-:W-:-:S02]  /*1af50*/  IMAD.MOV.U32 R158, RZ, RZ, R145 ;  /* 0x000000ffff9e7224 */ /* 0x000fc400078e0091 */
[----:B------:R-:W-:Y:S02]  /*1af60*/  IMAD.MOV.U32 R145, RZ, RZ, R143 ;  /* 0x000000ffff917224 */ /* 0x000fe400078e008f */
[----:B------:R-:W-:Y:S02]  /*1af70*/  IMAD.MOV.U32 R162, RZ, RZ, R148 ;  /* 0x000000ffffa27224 */ /* 0x000fe400078e0094 */
[----:B------:R-:W-:Y:S02]  /*1af80*/  IMAD.MOV.U32 R148, RZ, RZ, R141 ;  /* 0x000000ffff947224 */ /* 0x000fe400078e008d */
[----:B------:R-:W-:Y:S02]  /*1af90*/  IMAD.MOV.U32 R141, RZ, RZ, R133 ;  /* 0x000000ffff8d7224 */ /* 0x000fe400078e0085 */
[----:B------:R-:W2:Y:S01]  /*1afa0*/  LDL.LU R133, [R1+0x718] ;  /* 0x0007180001857983 */ /* 0x000ea20000300800 */
[----:B----4-:R-:W-:Y:S02]  /*1afb0*/  IMAD.MOV.U32 R164, RZ, RZ, R151 ;  /* 0x000000ffffa47224 */ /* 0x010fe400078e0097 */
[----:B------:R-:W-:-:S02]  /*1afc0*/  IMAD.MOV.U32 R151, RZ, RZ, R145 ;  /* 0x000000ffff977224 */ /* 0x000fc400078e0091 */
[----:B------:R-:W-:Y:S02]  /*1afd0*/  IMAD.MOV.U32 R145, RZ, RZ, R138 ;  /* 0x000000ffff917224 */ /* 0x000fe400078e008a */
[----:B------:R-:W4:Y:S01]  /*1afe0*/  LDL.LU R138, [R1+0x5bc] ;  /* 0x0005bc00018a7983 */ /* 0x000f220000300800 */
[----:B------:R-:W-:Y:S01]  /*1aff0*/  @!P2 IMAD.MOV R111, RZ, RZ, -R111 ;  /* 0x000000ffff6fa224 */ /* 0x000fe200078e0a6f */
[----:B------:R-:W-:Y:S01]  /*1b000*/  ISETP.GT.U32.AND P2, PT, R2, R115, PT ;  /* 0x000000730200720c */ /* 0x000fe20003f44070 */
[----:B------:R-:W-:Y:S02]  /*1b010*/  @!P1 IMAD.MOV R112, RZ, RZ, -R112 ;  /* 0x000000ffff709224 */ /* 0x000fe400078e0a70 */
[----:B------:R-:W-:-:S10]  /*1b020*/  IMAD.HI.U32 R4, R3, R118, RZ ;  /* 0x0000007603047227 */ /* 0x000fd400078e00ff */
[----:B------:R-:W-:-:S05]  /*1b030*/  @!P2 IMAD.IADD R115, R115, 0x1, -R2 ;  /* 0x000000017373a824 */ /* 0x000fca00078e0a02 */
[----:B------:R-:W-:Y:S01]  /*1b040*/  ISETP.GT.U32.AND P1, PT, R2, R115, PT ;  /* 0x000000730200720c */ /* 0x000fe20003f24070 */
[----:B------:R-:W-:-:S04]  /*1b050*/  IMAD.MOV R4, RZ, RZ, -R4 ;  /* 0x000000ffff047224 */ /* 0x000fc800078e0a04 */
[----:B------:R-:W-:-:S08]  /*1b060*/  IMAD R118, R2, R4, R118 ;  /* 0x0000000402767224 */ /* 0x000fd000078e0276 */
[----:B------:R-:W-:Y:S01]  /*1b070*/  @!P1 IMAD.IADD R115, R115, 0x1, -R2 ;  /* 0x0000000173739824 */ /* 0x000fe200078e0a02 */
[----:B------:R-:W-:Y:S02]  /*1b080*/  ISETP.GT.U32.AND P1, PT, R2, R118, PT ;  /* 0x000000760200720c */ /* 0x000fe40003f24070 */
[----:B------:R-:W-:-:S05]  /*1b090*/  IABS R121, R153 ;  /* 0x0000009900797213 */ /* 0x000fca0000000000 */
[----:B------:R-:W-:-:S06]  /*1b0a0*/  IMAD.HI.U32 R4, R3, R121, RZ ;  /* 0x0000007903047227 */ /* 0x000fcc00078e00ff */
[----:B------:R-:W-:Y:S01]  /*1b0b0*/  @!P1 IMAD.IADD R118, R118, 0x1, -R2 ;  /* 0x0000000176769824 */ /* 0x000fe200078e0a02 */
[----:B------:R-:W-:Y:S01]  /*1b0c0*/  ISETP.GT.U32.AND P1, PT, R2, R117, PT ;  /* 0x000000750200720c */ /* 0x000fe20003f24070 */
[----:B------:R-:W-:-:S04]  /*1b0d0*/  IMAD.MOV R4, RZ, RZ, -R4 ;  /* 0x000000ffff047224 */ /* 0x000fc800078e0a04 */
[----:B------:R-:W-:-:S08]  /*1b0e0*/  IMAD R121, R2, R4, R121 ;  /* 0x0000000402797224 */ /* 0x000fd000078e0279 */
[----:B------:R-:W-:Y:S01]  /*1b0f0*/  @!P1 IMAD.IADD R117, R117, 0x1, -R2 ;  /* 0x0000000175759824 */ /* 0x000fe200078e0a02 */
[C---:B------:R-:W-:Y:S02]  /*1b100*/  ISETP.GT.U32.AND P1, PT, R2.reuse, R121, PT ;  /* 0x000000790200720c */ /* 0x040fe40003f24070 */
[----:B------:R-:W-:Y:S01]  /*1b110*/  ISETP.GT.U32.AND P2, PT, R2, R114, PT ;  /* 0x000000720200720c */ /* 0x000fe20003f44070 */
[----:B------:R-:W-:-:S10]  /*1b120*/  IMAD.MOV.U32 R143, RZ, RZ, R139 ;  /* 0x000000ffff8f7224 */ /* 0x000fd400078e008b */
[--C-:B------:R-:W-:Y:S02]  /*1b130*/  @!P1 IMAD.IADD R121, R121, 0x1, -R2.reuse ;  /* 0x0000000179799824 */ /* 0x100fe400078e0a02 */
[----:B------:R-:W-:-:S03]  /*1b140*/  @!P2 IMAD.IADD R114, R114, 0x1, -R2 ;  /* 0x000000017272a824 */ /* 0x000fc600078e0a02 */
[----:B------:R-:W-:Y:S02]  /*1b150*/  ISETP.GT.U32.AND P1, PT, R2, R121, PT ;  /* 0x000000790200720c */ /* 0x000fe40003f24070 */
[----:B------:R-:W-:Y:S01]  /*1b160*/  ISETP.GE.AND P2, PT, R156, RZ, PT ;  /* 0x000000ff9c00720c */ /* 0x000fe20003f46270 */
[----:B------:R-:W-:Y:S02]  /*1b170*/  IMAD.MOV.U32 R156, RZ, RZ, R134 ;  /* 0x000000ffff9c7224 */ /* 0x000fe400078e0086 */
[----:B------:R-:W-:Y:S02]  /*1b180*/  IMAD.MOV.U32 R139, RZ, RZ, R137 ;  /* 0x000000ffff8b7224 */ /* 0x000fe400078e0089 */
[----:B------:R-:W-:Y:S02]  /*1b190*/  IMAD.MOV.U32 R134, RZ, RZ, R130 ;  /* 0x000000ffff867224 */ /* 0x000fe400078e0082 */
[----:B------:R-:W-:Y:S01]  /*1b1a0*/  IMAD.MOV.U32 R137, RZ, RZ, R135 ;  /* 0x000000ffff897224 */ /* 0x000fe200078e0087 */
[----:B------:R-:W2:Y:S01]  /*1b1b0*/  LDL.LU R130, [R1+0x5f0] ;  /* 0x0005f00001827983 */ /* 0x000ea20000300800 */
[----:B------:R-:W-:-:S02]  /*1b1c0*/  IMAD.MOV.U32 R135, RZ, RZ, R120 ;  /* 0x000000ffff877224 */ /* 0x000fc400078e0078 */
[----:B------:R-:W-:Y:S02]  /*1b1d0*/  IMAD.MOV.U32 R163, RZ, RZ, R147 ;  /* 0x000000ffffa37224 */ /* 0x000fe400078e0093 */
[----:B------:R-:W-:Y:S02]  /*1b1e0*/  IMAD.MOV.U32 R147, RZ, RZ, R142 ;  /* 0x000000ffff937224 */ /* 0x000fe400078e008e */
[----:B------:R-:W-:Y:S02]  /*1b1f0*/  IMAD.MOV.U32 R142, RZ, RZ, R135 ;  /* 0x000000ffff8e7224 */ /* 0x000fe400078e0087 */
[----:B------:R-:W-:Y:S02]  /*1b200*/  IMAD.MOV.U32 R135, RZ, RZ, R124 ;  /* 0x000000ffff877224 */ /* 0x000fe400078e007c */
[----:B------:R-:W-:Y:S01]  /*1b210*/  IMAD.MOV.U32 R124, RZ, RZ, R122 ;  /* 0x000000ffff7c7224 */ /* 0x000fe200078e007a */
[----:B------:R-:W-:Y:S01]  /*1b220*/  IABS R122, R158 ;  /* 0x0000009e007a7213 */ /* 0x000fe20000000000 */
[----:B------:R-:W-:Y:S01]  /*1b230*/  @!P1 IMAD.IADD R121, R121, 0x1, -R2 ;  /* 0x0000000179799824 */ /* 0x000fe200078e0a02 */
[----:B------:R-:W-:Y:S01]  /*1b240*/  ISETP.GE.AND P1, PT, R158, RZ, PT ;  /* 0x000000ff9e00720c */ /* 0x000fe20003f26270 */
[----:B------:R-:W-:-:S02]  /*1b250*/  IMAD.MOV.U32 R150, RZ, RZ, R123 ;  /* 0x000000ffff967224 */ /* 0x000fc400078e007b */
[----:B------:R-:W-:Y:S01]  /*1b260*/  IMAD.MOV.U32 R123, RZ, RZ, R119 ;  /* 0x000000ffff7b7224 */ /* 0x000fe200078e0077 */
[----:B------:R-:W-:Y:S02]  /*1b270*/  IABS R119, R155 ;  /* 0x0000009b00777213 */ /* 0x000fe40000000000 */
[----:B------:R-:W-:-:S03]  /*1b280*/  IABS R120, R154 ;  /* 0x0000009a00787213 */ /* 0x000fc60000000000 */
[----:B------:R-:W-:-:S04]  /*1b290*/  IMAD.HI.U32 R9, R3, R119, RZ ;  /* 0x0000007703097227 */ /* 0x000fc800078e00ff */
[----:B------:R-:W-:-:S04]  /*1b2a0*/  IMAD.HI.U32 R8, R3, R120, RZ ;  /* 0x0000007803087227 */ /* 0x000fc800078e00ff */
[----:B----4-:R-:W-:Y:S02]  /*1b2b0*/  IMAD.MOV.U32 R158, RZ, RZ, R138 ;  /* 0x000000ffff9e7224 */ /* 0x010fe400078e008a */
[----:B------:R-:W4:Y:S01]  /*1b2c0*/  LDL.LU R138, [R1+0x5e0] ;  /* 0x0005e000018a7983 */ /* 0x000f220000300800 */
[----:B------:R-:W-:Y:S02]  /*1b2d0*/  IMAD.MOV R9, RZ, RZ, -R9 ;  /* 0x000000ffff097224 */ /* 0x000fe400078e0a09 */
[----:B------:R-:W-:Y:S02]  /*1b2e0*/  IMAD.MOV R8, RZ, RZ, -R8 ;  /* 0x000000ffff087224 */ /* 0x000fe400078e0a08 */
[C---:B------:R-:W-:Y:S02]  /*1b2f0*/  IMAD R119, R2.reuse, R9, R119 ;  /* 0x0000000902777224 */ /* 0x040fe400078e0277 */
[C---:B------:R-:W-:Y:S02]  /*1b300*/  IMAD R120, R2.reuse, R8, R120 ;  /* 0x0000000802787224 */ /* 0x040fe400078e0278 */
[----:B------:R-:W-:Y:S01]  /*1b310*/  @!P3 IMAD.MOV R114, RZ, RZ, -R114 ;  /* 0x000000ffff72b224 */ /* 0x000fe200078e0a72 */
[C---:B------:R-:W-:Y:S01]  /*1b320*/  ISETP.GT.U32.AND P3, PT, R2.reuse, R119, PT ;  /* 0x000000770200720c */ /* 0x040fe20003f64070 */
[----:B------:R-:W-:Y:S01]  /*1b330*/  @!P6 IMAD.MOV R115, RZ, RZ, -R115 ;  /* 0x000000ffff73e224 */ /* 0x000fe200078e0a73 */
[C---:B------:R-:W-:Y:S01]  /*1b340*/  ISETP.GT.U32.AND P6, PT, R2.reuse, R120, PT ;  /* 0x000000780200720c */ /* 0x040fe20003fc4070 */
[----:B------:R-:W-:Y:S01]  /*1b350*/  @!P4 IMAD.MOV R113, RZ, RZ, -R113 ;  /* 0x000000ffff71c224 */ /* 0x000fe200078e0a71 */
[----:B------:R-:W-:Y:S01]  /*1b360*/  ISETP.GT.U32.AND P4, PT, R2, R118, PT ;  /* 0x000000760200720c */ /* 0x000fe20003f84070 */
[----:B------:R-:W-:-:S08]  /*1b370*/  IMAD.HI.U32 R8, R3, R122, RZ ;  /* 0x0000007a03087227 */ /* 0x000fd000078e00ff */
[--C-:B------:R-:W-:Y:S02]  /*1b380*/  @!P3 IMAD.IADD R119, R119, 0x1, -R2.reuse ;  /* 0x000000017777b824 */ /* 0x100fe400078e0a02 */
[----:B------:R-:W-:-:S03]  /*1b390*/  @!P6 IMAD.IADD R120, R120, 0x1, -R2 ;  /* 0x000000017878e824 */ /* 0x000fc600078e0a02 */
[C---:B------:R-:W-:Y:S01]  /*1b3a0*/  ISETP.GT.U32.AND P6, PT, R2.reuse, R119, PT ;  /* 0x000000770200720c */ /* 0x040fe20003fc4070 */
[----:B------:R-:W-:Y:S02]  /*1b3b0*/  IMAD.MOV R8, RZ, RZ, -R8 ;  /* 0x000000ffff087224 */ /* 0x000fe400078e0a08 */
[----:B------:R-:W-:Y:S02]  /*1b3c0*/  IMAD.MOV.U32 R165, RZ, RZ, R150 ;  /* 0x000000ffffa57224 */ /* 0x000fe400078e0096 */
[----:B------:R-:W-:Y:S01]  /*1b3d0*/  IMAD.MOV.U32 R150, RZ, RZ, R123 ;  /* 0x000000ffff967224 */ /* 0x000fe200078e007b */
[----:B------:R-:W-:Y:S01]  /*1b3e0*/  IABS R123, R157 ;  /* 0x0000009d007b7213 */ /* 0x000fe20000000000 */
[----:B------:R-:W-:Y:S02]  /*1b3f0*/  IMAD R122, R2, R8, R122 ;  /* 0x00000008027a7224 */ /* 0x000fe400078e027a */
[----:B------:R-:W-:Y:S01]  /*1b400*/  @!P4 IMAD.IADD R118, R118, 0x1, -R2 ;  /* 0x000000017676c824 */ /* 0x000fe200078e0a02 */
[----:B------:R-:W-:Y:S01]  /*1b410*/  ISETP.GE.AND P4, PT, R154, RZ, PT ;  /* 0x000000ff9a00720c */ /* 0x000fe20003f86270 */
[----:B------:R-:W-:-:S04]  /*1b420*/  IMAD.HI.U32 R4, R3, R123, RZ ;  /* 0x0000007b03047227 */ /* 0x000fc800078e00ff */
[----:B------:R-:W-:Y:S01]  /*1b430*/  @!P6 IMAD.IADD R119, R119, 0x1, -R2 ;  /* 0x000000017777e824 */ /* 0x000fe200078e0a02 */
[C---:B------:R-:W-:Y:S01]  /*1b440*/  ISETP.GT.U32.AND P6, PT, R2.reuse, R122, PT ;  /* 0x0000007a0200720c */ /* 0x040fe20003fc4070 */
[----:B------:R-:W-:Y:S02]  /*1b450*/  IMAD.MOV.U32 R154, RZ, RZ, R147 ;  /* 0x000000ffff9a7224 */ /* 0x000fe400078e0093 */
[----:B------:R-:W-:Y:S02]  /*1b460*/  IMAD.MOV.U32 R147, RZ, RZ, R143 ;  /* 0x000000ffff937224 */ /* 0x000fe400078e008f */
[----:B------:R-:W-:Y:S01]  /*1b470*/  IMAD.MOV.U32 R143, RZ, RZ, R124 ;  /* 0x000000ffff8f7224 */ /* 0x000fe200078e007c */
[----:B------:R-:W-:Y:S01]  /*1b480*/  IABS R124, R163 ;  /* 0x000000a3007c7213 */ /* 0x000fe20000000000 */
[----:B------:R-:W-:Y:S01]  /*1b490*/  @!P5 IMAD.MOV R117, RZ, RZ, -R117 ;  /* 0x000000ffff75d224 */ /* 0x000fe200078e0a75 */
[----:B------:R-:W-:Y:S01]  /*1b4a0*/  ISETP.GT.U32.AND P5, PT, R2, R120, PT ;  /* 0x000000780200720c */ /* 0x000fe20003fa4070 */
[----:B------:R-:W-:-:S02]  /*1b4b0*/  IMAD.MOV R4, RZ, RZ, -R4 ;  /* 0x000000ffff047224 */ /* 0x000fc400078e0a04 */
[----:B------:R-:W-:Y:S02]  /*1b4c0*/  @!P2 IMAD.MOV R116, RZ, RZ, -R116 ;  /* 0x000000ffff74a224 */ /* 0x000fe400078e0a74 */
[----:B------:R-:W-:Y:S01]  /*1b4d0*/  IMAD R123, R2, R4, R123 ;  /* 0x00000004027b7224 */ /* 0x000fe200078e027b */
[----:B------:R-:W-:Y:S01]  /*1b4e0*/  ISETP.GE.AND P2, PT, R155, RZ, PT ;  /* 0x000000ff9b00720c */ /* 0x000fe20003f46270 */
[----:B---3--:R-:W-:Y:S02]  /*1b4f0*/  IMAD.MOV.U32 R160, RZ, RZ, R152 ;  /* 0x000000ffffa07224 */ /* 0x008fe400078e0098 */
[----:B------:R-:W-:-:S04]  /*1b500*/  IMAD.HI.U32 R4, R3, R124, RZ ;  /* 0x0000007c03047227 */ /* 0x000fc800078e00ff */
[----:B------:R-:W-:Y:S02]  /*1b510*/  IMAD.MOV.U32 R152, RZ, RZ, R150 ;  /* 0x000000ffff987224 */ /* 0x000fe400078e0096 */
[----:B------:R-:W-:Y:S02]  /*1b520*/  IMAD.MOV.U32 R150, RZ, RZ, R149 ;  /* 0x000000ffff967224 */ /* 0x000fe400078e0095 */
[----:B------:R-:W-:Y:S02]  /*1b530*/  IMAD.MOV.U32 R155, RZ, RZ, R148 ;  /* 0x000000ffff9b7224 */ /* 0x000fe400078e0094 */
[----:B------:R-:W-:Y:S02]  /*1b540*/  IMAD.MOV.U32 R148, RZ, RZ, R140 ;  /* 0x000000ffff947224 */ /* 0x000fe400078e008c */
[----:B------:R-:W-:Y:S02]  /*1b550*/  IMAD.MOV.U32 R149, RZ, RZ, R139 ;  /* 0x000000ffff957224 */ /* 0x000fe400078e008b */
[----:B------:R-:W-:Y:S01]  /*1b560*/  IMAD.MOV.U32 R140, RZ, RZ, R126 ;  /* 0x000000ffff8c7224 */ /* 0x000fe200078e007e */
[----:B------:R-:W-:Y:S01]  /*1b570*/  IABS R126, R159 ;  /* 0x0000009f007e7213 */ /* 0x000fe20000000000 */
[----:B------:R-:W-:Y:S01]  /*1b580*/  IMAD.MOV.U32 R139, RZ, RZ, R127 ;  /* 0x000000ffff8b7224 */ /* 0x000fe200078e007f */
[----:B------:R-:W-:Y:S01]  /*1b590*/  IABS R127, R165 ;  /* 0x000000a5007f7213 */ /* 0x000fe20000000000 */
[----:B------:R-:W-:-:S02]  /*1b5a0*/  IMAD.MOV R4, RZ, RZ, -R4 ;  /* 0x000000ffff047224 */ /* 0x000fc400078e0a04 */
[--C-:B------:R-:W-:Y:S01]  /*1b5b0*/  @!P6 IMAD.IADD R122, R122, 0x1, -R2.reuse ;  /* 0x000000017a7ae824 */ /* 0x100fe200078e0a02 */
[----:B------:R-:W-:Y:S01]  /*1b5c0*/  ISETP.GE.AND P3, PT, R153, RZ, PT ;  /* 0x000000ff9900720c */ /* 0x000fe20003f66270 */
[----:B------:R-:W-:Y:S01]  /*1b5d0*/  @!P5 IMAD.IADD R120, R120, 0x1, -R2 ;  /* 0x000000017878d824 */ /* 0x000fe200078e0a02 */
[C---:B------:R-:W-:Y:S01]  /*1b5e0*/  ISETP.GT.U32.AND P5, PT, R2.reuse, R123, PT ;  /* 0x0000007b0200720c */ /* 0x040fe20003fa4070 */
[C---:B------:R-:W-:Y:S02]  /*1b5f0*/  IMAD R124, R2.reuse, R4, R124 ;  /* 0x00000004027c7224 */ /* 0x040fe400078e027c */
[----:B------:R-:W-:Y:S01]  /*1b600*/  @!P0 IMAD.MOV R118, RZ, RZ, -R118 ;  /* 0x000000ffff768224 */ /* 0x000fe200078e0a76 */
[C---:B------:R-:W-:Y:S01]  /*1b610*/  ISETP.GT.U32.AND P0, PT, R2.reuse, R122, PT ;  /* 0x0000007a0200720c */ /* 0x040fe20003f04070 */
[----:B------:R-:W-:Y:S01]  /*1b620*/  IMAD.HI.U32 R8, R3, R126, RZ ;  /* 0x0000007e03087227 */ /* 0x000fe200078e00ff */
[----:B------:R-:W-:-:S03]  /*1b630*/  ISETP.GT.U32.AND P6, PT, R2, R124, PT ;  /* 0x0000007c0200720c */ /* 0x000fc60003fc4070 */
[----:B------:R-:W-:-:S04]  /*1b640*/  IMAD.HI.U32 R4, R3, R127, RZ ;  /* 0x0000007f03047227 */ /* 0x000fc800078e00ff */
[----:B------:R-:W-:Y:S02]  /*1b650*/  IMAD.MOV R8, RZ, RZ, -R8 ;  /* 0x000000ffff087224 */ /* 0x000fe400078e0a08 */
[----:B------:R-:W-:Y:S02]  /*1b660*/  IMAD.MOV R4, RZ, RZ, -R4 ;  /* 0x000000ffff047224 */ /* 0x000fe400078e0a04 */
[----:B------:R-:W-:Y:S02]  /*1b670*/  IMAD.MOV.U32 R153, RZ, RZ, R146 ;  /* 0x000000ffff997224 */ /* 0x000fe400078e0092 */
[----:B------:R-:W-:Y:S02]  /*1b680*/  IMAD.MOV.U32 R146, RZ, RZ, R144 ;  /* 0x000000ffff927224 */ /* 0x000fe400078e0090 */
[----:B------:R-:W-:Y:S02]  /*1b690*/  IMAD.MOV.U32 R144, RZ, RZ, R137 ;  /* 0x000000ffff907224 */ /* 0x000fe400078e0089 */
[----:B------:R-:W-:Y:S01]  /*1b6a0*/  IMAD.MOV.U32 R137, RZ, RZ, R125 ;  /* 0x000000ffff897224 */ /* 0x000fe200078e007d */
[----:B------:R-:W-:Y:S01]  /*1b6b0*/  IABS R125, R162 ;  /* 0x000000a2007d7213 */ /* 0x000fe20000000000 */
[----:B------:R-:W-:-:S02]  /*1b6c0*/  IMAD R126, R2, R8, R126 ;  /* 0x00000008027e7224 */ /* 0x000fc400078e027e */
[C---:B------:R-:W-:Y:S02]  /*1b6d0*/  IMAD R127, R2.reuse, R4, R127 ;  /* 0x00000004027f7224 */ /* 0x040fe400078e027f */
[--C-:B------:R-:W-:Y:S02]  /*1b6e0*/  @!P5 IMAD.IADD R123, R123, 0x1, -R2.reuse ;  /* 0x000000017b7bd824 */ /* 0x100fe400078e0a02 */
[----:B------:R-:W-:Y:S01]  /*1b6f0*/  @!P3 IMAD.MOV R121, RZ, RZ, -R121 ;  /* 0x000000ffff79b224 */ /* 0x000fe200078e0a79 */
[----:B------:R-:W-:Y:S01]  /*1b700*/  ISETP.GT.U32.AND P3, PT, R2, R126, PT ;  /* 0x0000007e0200720c */ /* 0x000fe20003f64070 */
[----:B------:R-:W-:Y:S01]  /*1b710*/  @!P0 IMAD.IADD R122, R122, 0x1, -R2 ;  /* 0x000000017a7a8824 */ /* 0x000fe200078e0a02 */
[----:B------:R-:W-:Y:S01]  /*1b720*/  ISETP.GT.U32.AND P0, PT, R2, R127, PT ;  /* 0x0000007f0200720c */ /* 0x000fe20003f04070 */
[----:B------:R-:W-:Y:S02]  /*1b730*/  IMAD.MOV.U32 R161, RZ, RZ, R156 ;  /* 0x000000ffffa17224 */ /* 0x000fe400078e009c */
[----:B------:R-:W-:-:S04]  /*1b740*/  IMAD.HI.U32 R9, R3, R125, RZ ;  /* 0x0000007d03097227 */ /* 0x000fc800078e00ff */
[----:B------:R-:W-:Y:S02]  /*1b750*/  IMAD.MOV.U32 R156, RZ, RZ, R152 ;  /* 0x000000ffff9c7224 */ /* 0x000fe400078e0098 */
[----:B------:R-:W-:Y:S02]  /*1b760*/  IMAD.MOV.U32 R152, RZ, RZ, R140 ;  /* 0x000000ffff987224 */ /* 0x000fe400078e008c */
[----:B--2---:R-:W-:Y:S01]  /*1b770*/  IMAD.MOV.U32 R140, RZ, RZ, R128 ;  /* 0x000000ffff8c7224 */ /* 0x004fe200078e0080 */
[----:B------:R-:W-:Y:S01]  /*1b780*/  IABS R128, R164 ;  /* 0x000000a400807213 */ /* 0x000fe20000000000 */
[----:B------:R-:W-:Y:S01]  /*1b790*/  @!P6 IMAD.IADD R124, R124, 0x1, -R2 ;  /* 0x000000017c7ce824 */ /* 0x000fe200078e0a02 */
[----:B------:R-:W-:Y:S01]  /*1b7a0*/  ISETP.GT.U32.AND P6, PT, R2, R123, PT ;  /* 0x0000007b0200720c */ /* 0x000fe20003fc4070 */
[----:B------:R-:W-:Y:S01]  /*1b7b0*/  IMAD.MOV R9, RZ, RZ, -R9 ;  /* 0x000000ffff097224 */ /* 0x000fe200078e0a09 */
[----:B------:R-:W-:Y:S01]  /*1b7c0*/  ISETP.GE.AND P5, PT, R157, RZ, PT ;  /* 0x000000ff9d00720c */ /* 0x000fe20003fa6270 */
[----:B------:R-:W-:-:S04]  /*1b7d0*/  IMAD.HI.U32 R8, R3, R128, RZ ;  /* 0x0000008003087227 */ /* 0x000fc800078e00ff */
[C---:B------:R-:W-:Y:S02]  /*1b7e0*/  IMAD R125, R2.reuse, R9, R125 ;  /* 0x00000009027d7224 */ /* 0x040fe400078e027d */
[----:B------:R-:W-:Y:S02]  /*1b7f0*/  @!P4 IMAD.MOV R120, RZ, RZ, -R120 ;  /* 0x000000ffff78c224 */ /* 0x000fe400078e0a78 */
[----:B------:R-:W-:Y:S01]  /*1b800*/  IMAD.MOV R8, RZ, RZ, -R8 ;  /* 0x000000ffff087224 */ /* 0x000fe200078e0a08 */
[----:B------:R-:W-:Y:S01]  /*1b810*/  ISETP.GT.U32.AND P4, PT, R2, R125, PT ;  /* 0x0000007d0200720c */ /* 0x000fe20003f84070 */
[--C-:B------:R-:W-:Y:S02]  /*1b820*/  @!P3 IMAD.IADD R126, R126, 0x1, -R2.reuse ;  /* 0x000000017e7eb824 */ /* 0x100fe400078e0a02 */
[--C-:B------:R-:W-:Y:S02]  /*1b830*/  @!P0 IMAD.IADD R127, R127, 0x1, -R2.reuse ;  /* 0x000000017f7f8824 */ /* 0x100fe400078e0a02 */
[----:B------:R-:W-:Y:S01]  /*1b840*/  @!P6 IMAD.IADD R123, R123, 0x1, -R2 ;  /* 0x000000017b7be824 */ /* 0x000fe200078e0a02 */
[C---:B------:R-:W-:Y:S01]  /*1b850*/  ISETP.GT.U32.AND P0, PT, R2.reuse, R126, PT ;  /* 0x0000007e0200720c */ /* 0x040fe20003f04070 */
[----:B------:R-:W-:-:S02]  /*1b860*/  IMAD R128, R2, R8, R128 ;  /* 0x0000000802807224 */ /* 0x000fc400078e0280 */
[----:B------:R-:W-:Y:S01]  /*1b870*/  @!P1 IMAD.MOV R122, RZ, RZ, -R122 ;  /* 0x000000ffff7a9224 */ /* 0x000fe200078e0a7a */
[C---:B------:R-:W-:Y:S01]  /*1b880*/  ISETP.GT.U32.AND P1, PT, R2.reuse, R127, PT ;  /* 0x0000007f0200720c */ /* 0x040fe20003f24070 */
[----:B------:R-:W-:Y:S01]  /*1b890*/  @!P2 IMAD.MOV R119, RZ, RZ, -R119 ;  /* 0x000000ffff77a224 */ /* 0x000fe200078e0a77 */
[C---:B------:R-:W-:Y:S01]  /*1b8a0*/  ISETP.GT.U32.AND P2, PT, R2.reuse, R124, PT ;  /* 0x0000007c0200720c */ /* 0x040fe20003f44070 */
[----:B------:R-:W-:Y:S01]  /*1b8b0*/  IMAD.MOV.U32 R157, RZ, RZ, R139 ;  /* 0x000000ffff9d7224 */ /* 0x000fe200078e008b */
[----:B------:R-:W-:Y:S01]  /*1b8c0*/  ISETP.GE.AND P6, PT, R163, RZ, PT ;  /* 0x000000ffa300720c */ /* 0x000fe20003fc6270 */
[----:B------:R-:W-:Y:S01]  /*1b8d0*/  @!P5 IMAD.MOV R123, RZ, RZ, -R123 ;  /* 0x000000ffff7bd224 */ /* 0x000fe200078e0a7b */
[----:B------:R-:W-:Y:S01]  /*1b8e0*/  ISETP.GT.U32.AND P5, PT, R2, R128, PT ;  /* 0x000000800200720c */ /* 0x000fe20003fa4070 */
[----:B------:R-:W-:Y:S02]  /*1b8f0*/  IMAD.MOV.U32 R163, RZ, RZ, R158 ;  /* 0x000000ffffa37224 */ /* 0x000fe400078e009e */
[----:B------:R-:W-:-:S02]  /*1b900*/  IMAD.MOV.U32 R158, RZ, RZ, R157 ;  /* 0x000000ffff9e7224 */ /* 0x000fc400078e009d */
[----:B------:R-:W-:Y:S02]  /*1b910*/  IMAD.MOV.U32 R157, RZ, RZ, R154 ;  /* 0x000000ffff9d7224 */ /* 0x000fe400078e009a */
[----:B------:R-:W-:Y:S02]  /*1b920*/  IMAD.MOV.U32 R154, RZ, RZ, R145 ;  /* 0x000000ffff9a7224 */ /* 0x000fe400078e0091 */
[----:B------:R-:W-:Y:S01]  /*1b930*/  @!P4 IMAD.IADD R125, R125, 0x1, -R2 ;  /* 0x000000017d7dc824 */ /* 0x000fe200078e0a02 */
[----:B------:R-:W-:Y:S01]  /*1b940*/  ISETP.GE.AND P4, PT, R159, RZ, PT ;  /* 0x000000ff9f00720c */ /* 0x000fe20003f86270 */
[----:B------:R-:W-:Y:S01]  /*1b950*/  IMAD.MOV.U32 R159, RZ, RZ, R154 ;  /* 0x000000ffff9f7224 */ /* 0x000fe200078e009a */
[----:B------:R-:W2:Y:S01]  /*1b960*/  LDL.LU R145, [R1+0x604] ;  /* 0x0006040001917983 */ /* 0x000ea20000300800 */
[----:B------:R-:W-:Y:S01]  /*1b970*/  IMAD.MOV.U32 R139, RZ, RZ, R129 ;  /* 0x000000ffff8b7224 */ /* 0x000fe200078e0081 */
[----:B------:R-:W-:Y:S01]  /*1b980*/  IABS R129, R160 ;  /* 0x000000a000817213 */ /* 0x000fe20000000000 */
[--C-:B------:R-:W-:Y:S01]  /*1b990*/  @!P0 IMAD.IADD R126, R126, 0x1, -R2.reuse ;  /* 0x000000017e7e8824 */ /* 0x100fe200078e0a02 */
[----:B------:R-:W-:Y:S01]  /*1b9a0*/  ISETP.GE.AND P0, PT, R164, RZ, PT ;  /* 0x000000ffa400720c */ /* 0x000fe20003f06270 */
[--C-:B------:R-:W-:Y:S01]  /*1b9b0*/  @!P1 IMAD.IADD R127, R127, 0x1, -R2.reuse ;  /* 0x000000017f7f9824 */ /* 0x100fe200078e0a02 */
[----:B------:R-:W-:Y:S01]  /*1b9c0*/  ISETP.GE.AND P1, PT, R160, RZ, PT ;  /* 0x000000ffa000720c */ /* 0x000fe20003f26270 */
[----:B------:R-:W-:Y:S01]  /*1b9d0*/  @!P2 IMAD.IADD R124, R124, 0x1, -R2 ;  /* 0x000000017c7ca824 */ /* 0x000fe200078e0a02 */
[----:B------:R-:W-:Y:S01]  /*1b9e0*/  ISETP.GE.AND P2, PT, R162, RZ, PT ;  /* 0x000000ffa200720c */ /* 0x000fe20003f46270 */
[----:B------:R-:W-:-:S02]  /*1b9f0*/  IMAD.MOV.U32 R164, RZ, RZ, R159 ;  /* 0x000000ffffa47224 */ /* 0x000fc400078e009f */
        /* <DEDUP_REMOVED lines=8> */
[----:B------:R-:W-:Y:S02]  /*1ba80*/  IMAD.MOV.U32 R160, RZ, RZ, R159 ;  /* 0x000000ffffa07224 */ /* 0x000fe400078e009f */
[----:B------:R-:W-:Y:S02]  /*1ba90*/  IMAD.MOV.U32 R159, RZ, RZ, R132 ;  /* 0x000000ffff9f7224 */ /* 0x000fe400078e0084 */
[----:B------:R-:W-:Y:S02]  /*1baa0*/  IMAD.MOV.U32 R172, RZ, RZ, R161 ;  /* 0x000000ffffac7224 */ /* 0x000fe400078e00a1 */
[----:B------:R-:W-:Y:S02]  /*1bab0*/  IMAD.MOV.U32 R161, RZ, RZ, R160 ;  /* 0x000000ffffa17224 */ /* 0x000fe400078e00a0 */
[----:B------:R-:W-:Y:S02]  /*1bac0*/  IMAD.MOV.U32 R154, RZ, RZ, R140 ;  /* 0x000000ffff9a7224 */ /* 0x000fe400078e008c */
[----:B------:R-:W-:Y:S01]  /*1bad0*/  IMAD.MOV.U32 R160, RZ, RZ, R159 ;  /* 0x000000ffffa07224 */ /* 0x000fe200078e009f */
[----:B------:R-:W3:Y:S01]  /*1bae0*/  LDL.LU R140, [R1+0x62c] ;  /* 0x00062c00018c7983 */ /* 0x000ee20000300800 */
[----:B------:R-:W-:-:S02]  /*1baf0*/  IMAD.MOV.U32 R148, RZ, RZ, R146 ;  /* 0x000000ffff947224 */ /* 0x000fc400078e0092 */
[----:B------:R-:W-:Y:S01]  /*1bb00*/  IMAD.MOV.U32 R159, RZ, RZ, R139 ;  /* 0x000000ffff9f7224 */ /* 0x000fe200078e008b */
[----:B------:R-:W3:Y:S01]  /*1bb10*/  LDL.LU R146, [R1+0x60c] ;  /* 0x00060c0001927983 */ /* 0x000ee20000300800 */
[----:B----4-:R-:W-:-:S03]  /*1bb20*/  IMAD.MOV.U32 R139, RZ, RZ, R138 ;  /* 0x000000ffff8b7224 */ /* 0x010fc600078e008a */
[----:B------:R-:W4:Y:S01]  /*1bb30*/  LDL.LU R138, [R1+0x5dc] ;  /* 0x0005dc00018a7983 */ /* 0x000f220000300800 */
[----:B------:R-:W-:Y:S01]  /*1bb40*/  ISETP.GT.U32.AND P3, PT, R2, R125, PT ;  /* 0x0000007d0200720c */ /* 0x000fe20003f64070 */
[----:B------:R-:W-:-:S04]  /*1bb50*/  IMAD.HI.U32 R4, R3, R129, RZ ;  /* 0x0000008103047227 */ /* 0x000fc800078e00ff */
[----:B------:R-:W-:-:S04]  /*1bb60*/  IMAD.MOV R4, RZ, RZ, -R4 ;  /* 0x000000ffff047224 */ /* 0x000fc800078e0a04 */
[----:B------:R-:W-:Y:S02]  /*1bb70*/  IMAD R129, R2, R4, R129 ;  /* 0x0000000402817224 */ /* 0x000fe400078e0281 */
[----:B------:R-:W-:-:S04]  /*1bb80*/  IMAD.HI.U32 R4, R3, R130, RZ ;  /* 0x0000008203047227 */ /* 0x000fc800078e00ff */
[----:B------:R-:W-:Y:S01]  /*1bb90*/  @!P3 IMAD.IADD R125, R125, 0x1, -R2 ;  /* 0x000000017d7db824 */ /* 0x000fe200078e0a02 */
[----:B------:R-:W-:Y:S01]  /*1bba0*/  ISETP.GT.U32.AND P3, PT, R2, R129, PT ;  /* 0x000000810200720c */ /* 0x000fe20003f64070 */
[----:B------:R-:W-:-:S04]  /*1bbb0*/  IMAD.MOV R4, RZ, RZ, -R4 ;  /* 0x000000ffff047224 */ /* 0x000fc800078e0a04 */
[----:B------:R-:W-:Y:S02]  /*1bbc0*/  IMAD R130, R2, R4, R130 ;  /* 0x0000000402827224 */ /* 0x000fe400078e0282 */
[----:B------:R-:W-:-:S03]  /*1bbd0*/  @!P4 IMAD.MOV R126, RZ, RZ, -R126 ;  /* 0x000000ffff7ec224 */ /* 0x000fc600078e0a7e */
[C---:B------:R-:W-:Y:S01]  /*1bbe0*/  ISETP.GT.U32.AND P4, PT, R2.reuse, R130, PT ;  /* 0x000000820200720c */ /* 0x040fe20003f84070 */
[----:B------:R-:W-:Y:S01]  /*1bbf0*/  @!P6 IMAD.MOV R124, RZ, RZ, -R124 ;  /* 0x000000ffff7ce224 */ /* 0x000fe200078e0a7c */
[----:B------:R-:W-:Y:S01]  /*1bc00*/  ISETP.GE.AND P6, PT, R165, RZ, PT ;  /* 0x000000ffa500720c */ /* 0x000fe20003fc6270 */
[----:B------:R-:W-:Y:S01]  /*1bc10*/  @!P3 IMAD.IADD R129, R129, 0x1, -R2 ;  /* 0x000000018181b824 */ /* 0x000fe200078e0a02 */
[----:B------:R-:W-:Y:S01]  /*1bc20*/  ISETP.GT.U32.AND P3, PT, R2, R128, PT ;  /* 0x000000800200720c */ /* 0x000fe20003f64070 */
[----:B------:R-:W-:Y:S02]  /*1bc30*/  IMAD.MOV.U32 R156, RZ, RZ, R152 ;  /* 0x000000ffff9c7224 */ /* 0x000fe400078e0098 */
[----:B------:R-:W-:Y:S02]  /*1bc40*/  IMAD.MOV.U32 R152, RZ, RZ, R149 ;  /* 0x000000ffff987224 */ /* 0x000fe400078e0095 */
[----:B------:R-:W-:-:S04]  /*1bc50*/  IMAD.MOV.U32 R149, RZ, RZ, R147 ;  /* 0x000000ffff957224 */ /* 0x000fc800078e0093 */
[--C-:B------:R-:W-:Y:S02]  /*1bc60*/  @!P4 IMAD.IADD R130, R130, 0x1, -R2.reuse ;  /* 0x000000018282c824 */ /* 0x100fe400078e0a02 */
[----:B------:R-:W-:Y:S01]  /*1bc70*/  IMAD.MOV.U32 R147, RZ, RZ, R131 ;  /* 0x000000ffff937224 */ /* 0x000fe200078e0083 */
[----:B------:R-:W-:Y:S01]  /*1bc80*/  IABS R131, R163 ;  /* 0x000000a300837213 */ /* 0x000fe20000000000 */
[----:B------:R-:W-:Y:S01]  /*1bc90*/  @!P6 IMAD.MOV R127, RZ, RZ, -R127 ;  /* 0x000000ffff7fe224 */ /* 0x000fe200078e0a7f */
[----:B------:R-:W-:Y:S01]  /*1bca0*/  ISETP.GE.AND P6, PT, R163, RZ, PT ;  /* 0x000000ffa300720c */ /* 0x000fe20003fc6270 */
[----:B------:R-:W-:Y:S01]  /*1bcb0*/  @!P3 IMAD.IADD R128, R128, 0x1, -R2 ;  /* 0x000000018080b824 */ /* 0x000fe200078e0a02 */
[----:B------:R-:W-:Y:S01]  /*1bcc0*/  IABS R132, R162 ;  /* 0x000000a200847213 */ /* 0x000fe20000000000 */
[----:B------:R-:W-:Y:S01]  /*1bcd0*/  IMAD.MOV.U32 R163, RZ, RZ, R160 ;  /* 0x000000ffffa37224 */ /* 0x000fe200078e00a0 */
[----:B------:R-:W-:Y:S01]  /*1bce0*/  ISETP.GE.AND P3, PT, R162, RZ, PT ;  /* 0x000000ffa200720c */ /* 0x000fe20003f66270 */
[----:B------:R-:W-:Y:S01]  /*1bcf0*/  IMAD.MOV.U32 R165, RZ, RZ, R161 ;  /* 0x000000ffffa57224 */ /* 0x000fe200078e00a1 */
[----:B------:R-:W-:Y:S01]  /*1bd00*/  ISETP.GT.U32.AND P4, PT, R2, R130, PT ;  /* 0x000000820200720c */ /* 0x000fe20003f84070 */
[----:B------:R-:W-:-:S02]  /*1bd10*/  IMAD.MOV.U32 R162, RZ, RZ, R139 ;  /* 0x000000ffffa27224 */ /* 0x000fc400078e008b */
[----:B------:R-:W-:Y:S01]  /*1bd20*/  IMAD.MOV.U32 R160, RZ, RZ, R159 ;  /* 0x000000ffffa07224 */ /* 0x000fe200078e009f */
[----:B------:R-:W3:Y:S01]  /*1bd30*/  LDL.LU R139, [R1+0x678] ;  /* 0x00067800018b7983 */ /* 0x000ee20000300800 */
[----:B------:R-:W-:Y:S02]  /*1bd40*/  IMAD.MOV.U32 R159, RZ, RZ, R137 ;  /* 0x000000ffff9f7224 */ /* 0x000fe400078e0089 */
[----:B------:R-:W-:Y:S02]  /*1bd50*/  IMAD.MOV.U32 R171, RZ, RZ, R163 ;  /* 0x000000ffffab7224 */ /* 0x000fe400078e00a3 */
[----:B------:R-:W-:Y:S02]  /*1bd60*/  IMAD.MOV.U32 R163, RZ, RZ, R162 ;  /* 0x000000ffffa37224 */ /* 0x000fe400078e00a2 */
[----:B------:R-:W-:Y:S01]  /*1bd70*/  @!P0 IMAD.MOV R128, RZ, RZ, -R128 ;  /* 0x000000ffff808224 */ /* 0x000fe200078e0a80 */
[----:B------:R-:W-:Y:S01]  /*1bd80*/  ISETP.GE.AND P0, PT, R165, RZ, PT ;  /* 0x000000ffa500720c */ /* 0x000fe20003f06270 */
[----:B------:R-:W-:Y:S01]  /*1bd90*/  IMAD.MOV.U32 R137, RZ, RZ, R134 ;  /* 0x000000ffff897224 */ /* 0x000fe200078e0086 */
[----:B------:R-:W-:Y:S01]  /*1bda0*/  IABS R134, R164 ;  /* 0x000000a400867213 */ /* 0x000fe20000000000 */
[----:B------:R-:W-:Y:S01]  /*1bdb0*/  @!P4 IMAD.IADD R130, R130, 0x1, -R2 ;  /* 0x000000018282c824 */ /* 0x000fe200078e0a02 */
[----:B------:R-:W-:Y:S01]  /*1bdc0*/  ISETP.GE.AND P4, PT, R164, RZ, PT ;  /* 0x000000ffa400720c */ /* 0x000fe20003f86270 */
[----:B----4-:R-:W-:-:S04]  /*1bdd0*/  IMAD.MOV.U32 R161, RZ, RZ, R138 ;  /* 0x000000ffffa17224 */ /* 0x010fc800078e008a */
[----:B------:R-:W-:Y:S02]  /*1bde0*/  IMAD.MOV.U32 R162, RZ, RZ, R161 ;  /* 0x000000ffffa27224 */ /* 0x000fe400078e00a1 */
[----:B------:R-:W-:Y:S02]  /*1bdf0*/  IMAD.MOV.U32 R161, RZ, RZ, R159 ;  /* 0x000000ffffa17224 */ /* 0x000fe400078e009f */
[----:B------:R-:W-:Y:S01]  /*1be00*/  IMAD.MOV.U32 R138, RZ, RZ, R133 ;  /* 0x000000ffff8a7224 */ /* 0x000fe200078e0085 */
[----:B------:R-:W4:Y:S01]  /*1be10*/  LDL.LU R159, [R1+0x708] ;  /* 0x00070800019f7983 */ /* 0x000f220000300800 */
[----:B------:R-:W-:Y:S01]  /*1be20*/  IMAD.MOV.U32 R166, RZ, RZ, R161 ;  /* 0x000000ffffa67224 */ /* 0x000fe200078e00a1 */
[----:B------:R-:W-:Y:S01]  /*1be30*/  IABS R133, R165 ;  /* 0x000000a500857213 */ /* 0x000fe20000000000 */
[----:B------:R-:W-:Y:S02]  /*1be40*/  IMAD.MOV.U32 R161, RZ, RZ, R141 ;  /* 0x000000ffffa17224 */ /* 0x000fe400078e008d */
[----:B------:R-:W4:Y:S04]  /*1be50*/  LDL.LU R141, [R1+0x70c] ;  /* 0x00070c00018d7983 */ /* 0x000f280000300800 */
[----:B------:R-:W4:Y:S04]  /*1be60*/  LDL.LU R165, [R1+0x5f4] ;  /* 0x0005f40001a57983 */ /* 0x000f280000300800 */
[----:B------:R-:W4:Y:S01]  /*1be70*/  LDL.LU R164, [R1+0x5f8] ;  /* 0x0005f80001a47983 */ /* 0x000f220000300800 */
[----:B------:R-:W-:Y:S01]  /*1be80*/  @!P2 IMAD.MOV R125, RZ, RZ, -R125 ;  /* 0x000000ffff7da224 */ /* 0x000fe200078e0a7d */
[----:B------:R-:W-:Y:S01]  /*1be90*/  ISETP.GT.U32.AND P2, PT, R2, R129, PT ;  /* 0x000000810200720c */ /* 0x000fe20003f44070 */
[----:B------:R-:W-:-:S04]  /*1bea0*/  IMAD.HI.U32 R4, R3, R131, RZ ;  /* 0x0000008303047227 */ /* 0x000fc800078e00ff */
[----:B------:R-:W-:-:S04]  /*1beb0*/  IMAD.MOV R4, RZ, RZ, -R4 ;  /* 0x000000ffff047224 */ /* 0x000fc800078e0a04 */
[----:B------:R-:W-:-:S04]  /*1bec0*/  IMAD R131, R2, R4, R131 ;  /* 0x0000000402837224 */ /* 0x000fc800078e0283 */
[----:B------:R-:W-:Y:S01]  /*1bed0*/  @!P2 IMAD.IADD R129, R129, 0x1, -R2 ;  /* 0x000000018181a824 */ /* 0x000fe200078e0a02 */
[----:B------:R-:W-:-:S13]  /*1bee0*/  ISETP.GT.U32.AND P2, PT, R2, R131, PT ;  /* 0x000000830200720c */ /* 0x000fda0003f44070 */
[----:B------:R-:W-:-:S05]  /*1bef0*/  @!P2 IMAD.IADD R131, R131, 0x1, -R2 ;  /* 0x000000018383a824 */ /* 0x000fca00078e0a02 */
[----:B------:R-:W-:Y:S01]  /*1bf00*/  ISETP.GT.U32.AND P2, PT, R2, R131, PT ;  /* 0x000000830200720c */ /* 0x000fe20003f44070 */
[----:B------:R-:W-:-:S04]  /*1bf10*/  IMAD.HI.U32 R4, R3, R132, RZ ;  /* 0x0000008403047227 */ /* 0x000fc800078e00ff */
[----:B------:R-:W-:Y:S02]  /*1bf20*/  IMAD.MOV.U32 R169, RZ, RZ, R163 ;  /* 0x000000ffffa97224 */ /* 0x000fe400078e00a3 */
[----:B------:R-:W-:Y:S02]  /*1bf30*/  IMAD.MOV.U32 R163, RZ, RZ, R158 ;  /* 0x000000ffffa37224 */ /* 0x000fe400078e009e */
[----:B------:R-:W-:-:S04]  /*1bf40*/  IMAD.MOV.U32 R158, RZ, RZ, R155 ;  /* 0x000000ffff9e7224 */ /* 0x000fc800078e009b */
[----:B------:R-:W-:Y:S02]  /*1bf50*/  @!P2 IMAD.IADD R131, R131, 0x1, -R2 ;  /* 0x000000018383a824 */ /* 0x000fe400078e0a02 */
[----:B------:R-:W-:Y:S02]  /*1bf60*/  IMAD.MOV R4, RZ, RZ, -R4 ;  /* 0x000000ffff047224 */ /* 0x000fe400078e0a04 */
[----:B------:R-:W-:Y:S02]  /*1bf70*/  IMAD.MOV.U32 R155, RZ, RZ, R142 ;  /* 0x000000ffff9b7224 */ /* 0x000fe400078e008e */
[----:B------:R-:W-:Y:S01]  /*1bf80*/  IMAD.MOV.U32 R142, RZ, RZ, R135 ;  /* 0x000000ffff8e7224 */ /* 0x000fe200078e0087 */
[----:B------:R-:W-:Y:S01]  /*1bf90*/  IABS R135, R166 ;  /* 0x000000a600877213 */ /* 0x000fe20000000000 */
[----:B------:R-:W-:Y:S01]  /*1bfa0*/  @!P6 IMAD.MOV R131, RZ, RZ, -R131 ;  /* 0x000000ffff83e224 */ /* 0x000fe200078e0a83 */
[----:B------:R-:W-:Y:S01]  /*1bfb0*/  ISETP.GE.AND P6, PT, R166, RZ, PT ;  /* 0x000000ffa600720c */ /* 0x000fe20003fc6270 */
[----:B------:R-:W-:-:S02]  /*1bfc0*/  IMAD.MOV.U32 R168, RZ, RZ, R156 ;  /* 0x000000ffffa87224 */ /* 0x000fc400078e009c */
[----:B------:R-:W-:Y:S02]  /*1bfd0*/  IMAD.MOV.U32 R167, RZ, RZ, R163 ;  /* 0x000000ffffa77224 */ /* 0x000fe400078e00a3 */
[----:B------:R-:W-:Y:S02]  /*1bfe0*/  IMAD R132, R2, R4, R132 ;  /* 0x0000000402847224 */ /* 0x000fe400078e0284 */
        /* <DEDUP_REMOVED lines=9> */
[----:B------:R-:W-:Y:S02]  /*1c080*/  IMAD.MOV R8, RZ, RZ, -R8 ;  /* 0x000000ffff087224 */ /* 0x000fe400078e0a08 */
[----:B------:R-:W-:-:S04]  /*1c090*/  IMAD.HI.U32 R4, R3, R134, RZ ;  /* 0x0000008603047227 */ /* 0x000fc800078e00ff */
[----:B------:R-:W-:Y:S02]  /*1c0a0*/  @!P1 IMAD.IADD R132, R132, 0x1, -R2 ;  /* 0x0000000184849824 */ /* 0x000fe400078e0a02 */
[C---:B------:R-:W-:Y:S02]  /*1c0b0*/  IMAD R133, R2.reuse, R8, R133 ;  /* 0x0000000802857224 */ /* 0x040fe400078e0285 */
[----:B------:R-:W-:Y:S01]  /*1c0c0*/  IMAD.MOV R4, RZ, RZ, -R4 ;  /* 0x000000ffff047224 */ /* 0x000fe200078e0a04 */
[----:B------:R-:W-:Y:S01]  /*1c0d0*/  ISETP.GT.U32.AND P1, PT, R2, R132, PT ;  /* 0x000000840200720c */ /* 0x000fe20003f24070 */
[----:B------:R-:W-:-:S04]  /*1c0e0*/  IMAD.HI.U32 R8, R3, R135, RZ ;  /* 0x0000008703087227 */ /* 0x000fc800078e00ff */
[C---:B------:R-:W-:Y:S02]  /*1c0f0*/  IMAD R134, R2.reuse, R4, R134 ;  /* 0x0000000402867224 */ /* 0x040fe400078e0286 */
[----:B------:R-:W-:Y:S02]  /*1c100*/  IMAD.MOV R8, RZ, RZ, -R8 ;  /* 0x000000ffff087224 */ /* 0x000fe400078e0a08 */
[----:B------:R-:W-:Y:S01]  /*1c110*/  @!P5 IMAD.MOV R130, RZ, RZ, -R130 ;  /* 0x000000ffff82d224 */ /* 0x000fe200078e0a82 */
[C---:B------:R-:W-:Y:S01]  /*1c120*/  ISETP.GT.U32.AND P5, PT, R2.reuse, R134, PT ;  /* 0x000000860200720c */ /* 0x040fe20003fa4070 */
[C---:B------:R-:W-:Y:S01]  /*1c130*/  IMAD R135, R2.reuse, R8, R135 ;  /* 0x0000000802877224 */ /* 0x040fe200078e0287 */
[----:B------:R-:W-:Y:S01]  /*1c140*/  ISETP.GT.U32.AND P2, PT, R2, R133, PT ;  /* 0x000000850200720c */ /* 0x000fe20003f44070 */
[----:B------:R-:W-:-:S03]  /*1c150*/  @!P1 IMAD.IADD R132, R132, 0x1, -R2 ;  /* 0x0000000184849824 */ /* 0x000fc600078e0a02 */
[----:B------:R-:W-:-:S07]  /*1c160*/  ISETP.GT.U32.AND P1, PT, R2, R135, PT ;  /* 0x000000870200720c */ /* 0x000fce0003f24070 */
[--C-:B------:R-:W-:Y:S02]  /*1c170*/  @!P5 IMAD.IADD R134, R134, 0x1, -R2.reuse ;  /* 0x000000018686d824 */ /* 0x100fe400078e0a02 */
[----:B------:R-:W-:-:S03]  /*1c180*/  @!P2 IMAD.IADD R133, R133, 0x1, -R2 ;  /* 0x000000018585a824 */ /* 0x000fc600078e0a02 */
[C---:B------:R-:W-:Y:S01]  /*1c190*/  ISETP.GT.U32.AND P5, PT, R2.reuse, R134, PT ;  /* 0x000000860200720c */ /* 0x040fe20003fa4070 */
[----:B------:R-:W-:Y:S01]  /*1c1a0*/  @!P1 IMAD.IADD R135, R135, 0x1, -R2 ;  /* 0x0000000187879824 */ /* 0x000fe200078e0a02 */
[----:B------:R-:W-:-:S04]  /*1c1b0*/  ISETP.GT.U32.AND P2, PT, R2, R133, PT ;  /* 0x000000850200720c */ /* 0x000fc80003f44070 */
[----:B------:R-:W-:Y:S01]  /*1c1c0*/  ISETP.GT.U32.AND P1, PT, R2, R135, PT ;  /* 0x000000870200720c */ /* 0x000fe20003f24070 */
[----:B------:R-:W-:Y:S02]  /*1c1d0*/  IMAD.MOV.U32 R149, RZ, RZ, R147 ;  /* 0x000000ffff957224 */ /* 0x000fe400078e0093 */
[----:B------:R-:W-:-:S04]  /*1c1e0*/  IMAD.MOV.U32 R160, RZ, RZ, R157 ;  /* 0x000000ffffa07224 */ /* 0x000fc800078e009d */
[--C-:B------:R-:W-:Y:S02]  /*1c1f0*/  @!P5 IMAD.IADD R134, R134, 0x1, -R2.reuse ;  /* 0x000000018686d824 */ /* 0x100fe400078e0a02 */
[----:B------:R-:W-:Y:S02]  /*1c200*/  @!P2 IMAD.IADD R133, R133, 0x1, -R2 ;  /* 0x000000018585a824 */ /* 0x000fe400078e0a02 */
[----:B--2---:R-:W-:Y:S02]  /*1c210*/  IMAD.MOV.U32 R147, RZ, RZ, R145 ;  /* 0x000000ffff937224 */ /* 0x004fe400078e0091 */
[----:B------:R-:W-:Y:S02]  /*1c220*/  IMAD.MOV.U32 R157, RZ, RZ, R150 ;  /* 0x000000ffff9d7224 */ /* 0x000fe400078e0096 */
[----:B---3--:R-:W-:Y:S01]  /*1c230*/  IMAD.MOV.U32 R145, RZ, RZ, R139 ;  /* 0x000000ffff917224 */ /* 0x008fe200078e008b */
[----:B------:R-:W-:Y:S01]  /*1c240*/  IABS R139, R169 ;  /* 0x000000a9008b7213 */ /* 0x000fe20000000000 */
[----:B------:R-:W-:Y:S01]  /*1c250*/  @!P4 IMAD.MOV R134, RZ, RZ, -R134 ;  /* 0x000000ffff86c224 */ /* 0x000fe200078e0a86 */
[----:B------:R-:W-:Y:S01]  /*1c260*/  ISETP.GE.AND P4, PT, R170, RZ, PT ;  /* 0x000000ffaa00720c */ /* 0x000fe20003f86270 */
[----:B------:R-:W-:Y:S01]  /*1c270*/  @!P1 IMAD.IADD R135, R135, 0x1, -R2 ;  /* 0x0000000187879824 */ /* 0x000fe200078e0a02 */
[----:B------:R-:W-:Y:S01]  /*1c280*/  ISETP.GE.AND P1, PT, R169, RZ, PT ;  /* 0x000000ffa900720c */ /* 0x000fe20003f26270 */
[----:B------:R-:W-:-:S02]  /*1c290*/  IMAD.MOV.U32 R150, RZ, RZ, R136 ;  /* 0x000000ffff967224 */ /* 0x000fc400078e0088 */
[----:B------:R-:W-:Y:S01]  /*1c2a0*/  @!P0 IMAD.MOV R133, RZ, RZ, -R133 ;  /* 0x000000ffff858224 */ /* 0x000fe200078e0a85 */
[----:B------:R-:W-:Y:S01]  /*1c2b0*/  ISETP.GE.AND P0, PT, R171, RZ, PT ;  /* 0x000000ffab00720c */ /* 0x000fe20003f06270 */
[----:B------:R-:W-:Y:S02]  /*1c2c0*/  IMAD.MOV.U32 R173, RZ, RZ, R147 ;  /* 0x000000ffffad7224 */ /* 0x000fe400078e0093 */
[----:B----4-:R-:W-:Y:S02]  /*1c2d0*/  IMAD.MOV.U32 R163, RZ, RZ, R159 ;  /* 0x000000ffffa37224 */ /* 0x010fe400078e009f */
[----:B------:R-:W-:Y:S02]  /*1c2e0*/  IMAD.MOV.U32 R159, RZ, RZ, R148 ;  /* 0x000000ffff9f7224 */ /* 0x000fe400078e0094 */
[----:B------:R-:W-:-:S04]  /*1c2f0*/  IMAD.MOV.U32 R166, RZ, RZ, R164 ;  /* 0x000000ffffa67224 */ /* 0x000fc800078e00a4 */
[----:B------:R-:W-:Y:S02]  /*1c300*/  IMAD.MOV.U32 R167, RZ, RZ, R166 ;  /* 0x000000ffffa77224 */ /* 0x000fe400078e00a6 */
[----:B------:R-:W-:Y:S02]  /*1c310*/  IMAD.MOV.U32 R166, RZ, RZ, R165 ;  /* 0x000000ffffa67224 */ /* 0x000fe400078e00a5 */
[----:B------:R-:W-:Y:S02]  /*1c320*/  IMAD.MOV.U32 R165, RZ, RZ, R161 ;  /* 0x000000ffffa57224 */ /* 0x000fe400078e00a1 */
[----:B------:R-:W-:Y:S01]  /*1c330*/  IMAD.MOV.U32 R164, RZ, RZ, R162 ;  /* 0x000000ffffa47224 */ /* 0x000fe200078e00a2 */
[----:B------:R-:W2:Y:S01]  /*1c340*/  LDL.LU R161, [R1+0x69c] ;  /* 0x00069c0001a17983 */ /* 0x000ea20000300800 */
        /* <DEDUP_REMOVED lines=28> */
[----:B------:R-:W-:Y:S02]  /*1c510*/  IMAD.MOV.U32 R159, RZ, RZ, R151 ;  /* 0x000000ffff9f7224 */ /* 0x000fe400078e0097 */
[----:B------:R-:W-:Y:S01]  /*1c520*/  IMAD.MOV.U32 R160, RZ, RZ, R158 ;  /* 0x000000ffffa07224 */ /* 0x000fe200078e009e */
[----:B------:R-:W4:Y:S01]  /*1c530*/  LDL.LU R151, [R1+0x6c0] ;  /* 0x0006c00001977983 */ /* 0x000f220000300800 */
[----:B------:R-:W-:-:S03]  /*1c540*/  IMAD.MOV.U32 R158, RZ, RZ, R150 ;  /* 0x000000ffff9e7224 */ /* 0x000fc600078e0096 */
[----:B------:R-:W4:Y:S01]  /*1c550*/  LDL.LU R150, [R1+0x714] ;  /* 0x0007140001967983 */ /* 0x000f220000300800 */
[----:B------:R-:W-:-:S03]  /*1c560*/  IMAD.MOV.U32 R174, RZ, RZ, R146 ;  /* 0x000000ffffae7224 */ /* 0x000fc600078e0092 */
[----:B------:R-:W4:Y:S04]  /*1c570*/  LDL.LU R147, [R1+0x61c] ;  /* 0x00061c0001937983 */ /* 0x000f280000300800 */
[----:B------:R-:W4:Y:S01]  /*1c580*/  LDL.LU R146, [R1+0x614] ;  /* 0x0006140001927983 */ /* 0x000f220000300800 */
[----:B------:R-:W-:-:S05]  /*1c590*/  IABS R136, R172 ;  /* 0x000000ac00887213 */ /* 0x000fca0000000000 */
[----:B------:R-:W-:-:S04]  /*1c5a0*/  IMAD.HI.U32 R4, R3, R136, RZ ;  /* 0x0000008803047227 */ /* 0x000fc800078e00ff */
[----:B------:R-:W-:-:S04]  /*1c5b0*/  IMAD.MOV R4, RZ, RZ, -R4 ;  /* 0x000000ffff047224 */ /* 0x000fc800078e0a04 */
[C---:B------:R-:W-:Y:S02]  /*1c5c0*/  IMAD R136, R2.reuse, R4, R136 ;  /* 0x0000000402887224 */ /* 0x040fe400078e0288 */
[----:B------:R-:W-:Y:S02]  /*1c5d0*/  @!P3 IMAD.MOV R132, RZ, RZ, -R132 ;  /* 0x000000ffff84b224 */ /* 0x000fe400078e0a84 */
[----:B------:R-:W-:Y:S01]  /*1c5e0*/  IMAD.HI.U32 R4, R3, R137, RZ ;  /* 0x0000008903047227 */ /* 0x000fe200078e00ff */
[----:B------:R-:W-:-:S03]  /*1c5f0*/  ISETP.GT.U32.AND P3, PT, R2, R136, PT ;  /* 0x000000880200720c */ /* 0x000fc60003f64070 */
[----:B------:R-:W-:-:S04]  /*1c600*/  IMAD.MOV R4, RZ, RZ, -R4 ;  /* 0x000000ffff047224 */ /* 0x000fc800078e0a04 */
[----:B------:R-:W-:-:S05]  /*1c610*/  IMAD R137, R2, R4, R137 ;  /* 0x0000000402897224 */ /* 0x000fca00078e0289 */
[----:B------:R-:W-:Y:S01]  /*1c620*/  ISETP.GT.U32.AND P5, PT, R2, R137, PT ;  /* 0x000000890200720c */ /* 0x000fe20003fa4070 */
[----:B------:R-:W-:Y:S02]  /*1c630*/  @!P3 IMAD.IADD R136, R136, 0x1, -R2 ;  /* 0x000000018888b824 */ /* 0x000fe400078e0a02 */
[----:B------:R-:W-:-:S03]  /*1c640*/  IMAD.HI.U32 R8, R3, R138, RZ ;  /* 0x0000008a03087227 */ /* 0x000fc600078e00ff */
[----:B------:R-:W-:Y:S01]  /*1c650*/  ISETP.GT.U32.AND P3, PT, R2, R136, PT ;  /* 0x000000880200720c */ /* 0x000fe20003f64070 */
[----:B------:R-:W-:Y:S02]  /*1c660*/  IMAD.MOV R8, RZ, RZ, -R8 ;  /* 0x000000ffff087224 */ /* 0x000fe400078e0a08 */
[----:B------:R-:W-:-:S04]  /*1c670*/  IMAD.HI.U32 R4, R3, R139, RZ ;  /* 0x0000008b03047227 */ /* 0x000fc800078e00ff */
[----:B------:R-:W-:Y:S02]  /*1c680*/  @!P5 IMAD.IADD R137, R137, 0x1, -R2 ;  /* 0x000000018989d824 */ /* 0x000fe400078e0a02 */
[C---:B------:R-:W-:Y:S02]  /*1c690*/  IMAD R138, R2.reuse, R8, R138 ;  /* 0x00000008028a7224 */ /* 0x040fe400078e028a */
[----:B------:R-:W-:Y:S01]  /*1c6a0*/  IMAD.MOV R4, RZ, RZ, -R4 ;  /* 0x000000ffff047224 */ /* 0x000fe200078e0a04 */
[----:B------:R-:W-:Y:S01]  /*1c6b0*/  ISETP.GT.U32.AND P5, PT, R2, R137, PT ;  /* 0x000000890200720c */ /* 0x000fe20003fa4070 */
[----:B------:R-:W-:Y:S01]  /*1c6c0*/  @!P3 IMAD.IADD R136, R136, 0x1, -R2 ;  /* 0x000000018888b824 */ /* 0x000fe200078e0a02 */
[C---:B------:R-:W-:Y:S01]  /*1c6d0*/  ISETP.GT.U32.AND P3, PT, R2.reuse, R138, PT ;  /* 0x0000008a0200720c */ /* 0x040fe20003f64070 */
[----:B------:R-:W-:Y:S01]  /*1c6e0*/  IMAD R139, R2, R4, R139 ;  /* 0x00000004028b7224 */ /* 0x000fe200078e028b */
[----:B------:R-:W-:Y:S01]  /*1c6f0*/  ISETP.GE.AND P2, PT, R172, RZ, PT ;  /* 0x000000ffac00720c */ /* 0x000fe20003f46270 */
[----:B------:R-:W-:-:S08]  /*1c700*/  @!P6 IMAD.MOV R135, RZ, RZ, -R135 ;  /* 0x000000ffff87e224 */ /* 0x000fd000078e0a87 */
[--C-:B------:R-:W-:Y:S02]  /*1c710*/  @!P5 IMAD.IADD R137, R137, 0x1, -R2.reuse ;  /* 0x000000018989d824 */ /* 0x100fe400078e0a02 */
[----:B------:R-:W-:Y:S02]  /*1c720*/  @!P3 IMAD.IADD R138, R138, 0x1, -R2 ;  /* 0x000000018a8ab824 */ /* 0x000fe400078e0a02 */
[----:B------:R-:W-:-:S03]  /*1c730*/  @!P0 IMAD.MOV R137, RZ, RZ, -R137 ;  /* 0x000000ffff898224 */ /* 0x000fc600078e0a89 */
[----:B------:R-:W-:Y:S01]  /*1c740*/  ISETP.GT.U32.AND P3, PT, R2, R138, PT ;  /* 0x0000008a0200720c */ /* 0x000fe20003f64070 */
[----:B------:R-:W-:Y:S01]  /*1c750*/  IMAD.MOV.U32 R172, RZ, RZ, R169 ;  /* 0x000000ffffac7224 */ /* 0x000fe200078e00a9 */
[----:B------:R-:W-:Y:S01]  /*1c760*/  ISETP.GE.AND P6, PT, R170, RZ, PT ;  /* 0x000000ffaa00720c */ /* 0x000fe20003fc6270 */
[----:B------:R-:W-:Y:S02]  /*1c770*/  IMAD.MOV.U32 R180, RZ, RZ, R171 ;  /* 0x000000ffffb47224 */ /* 0x000fe400078e00ab */
[----:B------:R-:W-:-:S08]  /*1c780*/  IMAD.MOV.U32 R171, RZ, RZ, R158 ;  /* 0x000000ffffab7224 */ /* 0x000fd000078e009e */
[----:B------:R-:W-:-:S04]  /*1c790*/  @!P3 IMAD.IADD R138, R138, 0x1, -R2 ;  /* 0x000000018a8ab824 */ /* 0x000fc800078e0a02 */
[----:B------:R-:W-:Y:S01]  /*1c7a0*/  @!P4 IMAD.MOV R138, RZ, RZ, -R138 ;  /* 0x000000ffff8ac224 */ /* 0x000fe200078e0a8a */
[----:B------:R-:W-:Y:S01]  /*1c7b0*/  ISETP.GE.AND P5, PT, R172, RZ, PT ;  /* 0x000000ffac00720c */ /* 0x000fe20003fa6270 */
[----:B------:R-:W-:Y:S02]  /*1c7c0*/  IMAD.MOV.U32 R169, RZ, RZ, R157 ;  /* 0x000000ffffa97224 */ /* 0x000fe400078e009d */
[----:B------:R-:W-:Y:S02]  /*1c7d0*/  IMAD.MOV.U32 R157, RZ, RZ, R142 ;  /* 0x000000ffff9d7224 */ /* 0x000fe400078e008e */
[----:B------:R-:W-:Y:S01]  /*1c7e0*/  IMAD.MOV.U32 R181, RZ, RZ, R173 ;  /* 0x000000ffffb57224 */ /* 0x000fe200078e00ad */
[----:B------:R-:W-:Y:S01]  /*1c7f0*/  IABS R142, R176 ;  /* 0x000000b0008e7213 */ /* 0x000fe20000000000 */
[----:B------:R-:W-:Y:S02]  /*1c800*/  IMAD.MOV.U32 R173, RZ, RZ, R169 ;  /* 0x000000ffffad7224 */ /* 0x000fe400078e00a9 */
[----:B------:R-:W-:-:S02]  /*1c810*/  IMAD.MOV.U32 R169, RZ, RZ, R166 ;  /* 0x000000ffffa97224 */ /* 0x000fc400078e00a6 */
[----:B------:R-:W-:Y:S02]  /*1c820*/  IMAD.MOV.U32 R183, RZ, RZ, R174 ;  /* 0x000000ffffb77224 */ /* 0x000fe400078e00ae */
[----:B---3--:R-:W-:Y:S02]  /*1c830*/  IMAD.MOV.U32 R162, RZ, RZ, R156 ;  /* 0x000000ffffa27224 */ /* 0x008fe400078e009c */
[----:B------:R-:W-:Y:S01]  /*1c840*/  IMAD.MOV.U32 R156, RZ, RZ, R140 ;  /* 0x000000ffff9c7224 */ /* 0x000fe200078e008c */
[----:B------:R-:W-:-:S05]  /*1c850*/  IABS R140, R170 ;  /* 0x000000aa008c7213 */ /* 0x000fca0000000000 */
[----:B------:R-:W-:-:S04]  /*1c860*/  IMAD.HI.U32 R4, R3, R140, RZ ;  /* 0x0000008c03047227 */ /* 0x000fc800078e00ff */
[----:B------:R-:W-:-:S04]  /*1c870*/  IMAD.MOV R4, RZ, RZ, -R4 ;  /* 0x000000ffff047224 */ /* 0x000fc800078e0a04 */
[----:B------:R-:W-:-:S05]  /*1c880*/  IMAD R140, R2, R4, R140 ;  /* 0x00000004028c7224 */ /* 0x000fca00078e028c */
[----:B------:R-:W-:Y:S01]  /*1c890*/  ISETP.GT.U32.AND P0, PT, R2, R140, PT ;  /* 0x0000008c0200720c */ /* 0x000fe20003f04070 */
[----:B------:R-:W-:Y:S02]  /*1c8a0*/  IMAD.MOV.U32 R170, RZ, RZ, R167 ;  /* 0x000000ffffaa7224 */ /* 0x000fe400078e00a7 */
[----:B--2---:R-:W-:Y:S02]  /*1c8b0*/  IMAD.MOV.U32 R167, RZ, RZ, R161 ;  /* 0x000000ffffa77224 */ /* 0x004fe400078e00a1 */
[----:B------:R-:W-:Y:S02]  /*1c8c0*/  IMAD.MOV.U32 R161, RZ, RZ, R155 ;  /* 0x000000ffffa17224 */ /* 0x000fe400078e009b */
[----:B------:R-:W-:Y:S01]  /*1c8d0*/  IMAD.MOV.U32 R155, RZ, RZ, R141 ;  /* 0x000000ffff9b7224 */ /* 0x000fe200078e008d */
[----:B------:R-:W-:-:S03]  /*1c8e0*/  IABS R141, R172 ;  /* 0x000000ac008d7213 */ /* 0x000fc60000000000 */
[----:B------:R-:W-:Y:S02]  /*1c8f0*/  IMAD.MOV.U32 R158, RZ, RZ, R155 ;  /* 0x000000ffff9e7224 */ /* 0x000fe400078e009b */
[----:B------:R-:W-:Y:S02]  /*1c900*/  IMAD.MOV.U32 R155, RZ, RZ, R149 ;  /* 0x000000ffff9b7224 */ /* 0x000fe400078e0095 */
[----:B------:R-:W-:Y:S01]  /*1c910*/  IMAD.MOV.U32 R149, RZ, RZ, R143 ;  /* 0x000000ffff957224 */ /* 0x000fe200078e008f */
[----:B------:R-:W-:Y:S01]  /*1c920*/  IABS R143, R175 ;  /* 0x000000af008f7213 */ /* 0x000fe20000000000 */
[----:B------:R-:W-:Y:S02]  /*1c930*/  @!P0 IMAD.IADD R140, R140, 0x1, -R2 ;  /* 0x000000018c8c8824 */ /* 0x000fe400078e0a02 */
[----:B------:R-:W-:-:S03]  /*1c940*/  IMAD.HI.U32 R8, R3, R141, RZ ;  /* 0x0000008d03087227 */ /* 0x000fc600078e00ff */
[----:B------:R-:W-:Y:S01]  /*1c950*/  ISETP.GT.U32.AND P4, PT, R2, R140, PT ;  /* 0x0000008c0200720c */ /* 0x000fe20003f84070 */
[----:B------:R-:W-:Y:S02]  /*1c960*/  IMAD.MOV R8, RZ, RZ, -R8 ;  /* 0x000000ffff087224 */ /* 0x000fe400078e0a08 */
[----:B------:R-:W-:-:S04]  /*1c970*/  IMAD.HI.U32 R9, R3, R143, RZ ;  /* 0x0000008f03097227 */ /* 0x000fc800078e00ff */
[----:B------:R-:W-:Y:S02]  /*1c980*/  IMAD R141, R2, R8, R141 ;  /* 0x00000008028d7224 */ /* 0x000fe400078e028d */
[----:B------:R-:W-:-:S03]  /*1c990*/  IMAD.MOV R9, RZ, RZ, -R9 ;  /* 0x000000ffff097224 */ /* 0x000fc600078e0a09 */
[C---:B------:R-:W-:Y:S01]  /*1c9a0*/  ISETP.GT.U32.AND P3, PT, R2.reuse, R141, PT ;  /* 0x0000008d0200720c */ /* 0x040fe20003f64070 */
[----:B------:R-:W-:Y:S02]  /*1c9b0*/  IMAD R143, R2, R9, R143 ;  /* 0x00000009028f7224 */ /* 0x000fe400078e028f */
[----:B------:R-:W-:-:S03]  /*1c9c0*/  @!P4 IMAD.IADD R140, R140, 0x1, -R2 ;  /* 0x000000018c8cc824 */ /* 0x000fc600078e0a02 */
[----:B------:R-:W-:Y:S01]  /*1c9d0*/  ISETP.GT.U32.AND P4, PT, R2, R143, PT ;  /* 0x0000008f0200720c */ /* 0x000fe20003f84070 */
[----:B------:R-:W-:Y:S02]  /*1c9e0*/  IMAD.MOV.U32 R172, RZ, RZ, R148 ;  /* 0x000000ffffac7224 */ /* 0x000fe400078e0094 */
[----:B------:R-:W-:Y:S02]  /*1c9f0*/  IMAD.MOV.U32 R178, RZ, RZ, R170 ;  /* 0x000000ffffb27224 */ /* 0x000fe400078e00aa */
[----:B------:R-:W-:Y:S02]  /*1ca00*/  IMAD.MOV.U32 R170, RZ, RZ, R161 ;  /* 0x000000ffffaa7224 */ /* 0x000fe400078e00a1 */
[----:B------:R-:W-:Y:S02]  /*1ca10*/  IMAD.MOV.U32 R161, RZ, RZ, R157 ;  /* 0x000000ffffa17224 */ /* 0x000fe400078e009d */
[----:B----4-:R-:W-:Y:S02]  /*1ca20*/  IMAD.MOV.U32 R157, RZ, RZ, R150 ;  /* 0x000000ffff9d7224 */ /* 0x010fe400078e0096 */
        /* <DEDUP_REMOVED lines=9> */
[----:B------:R-:W-:Y:S01]  /*1cac0*/  ISETP.GE.AND P0, PT, R176, RZ, PT ;  /* 0x000000ffb000720c */ /* 0x000fe20003f06270 */
[----:B------:R-:W-:-:S02]  /*1cad0*/  IMAD.MOV.U32 R163, RZ, RZ, R162 ;  /* 0x000000ffffa37224 */ /* 0x000fc400078e00a2 */
[----:B------:R-:W-:Y:S01]  /*1cae0*/  IMAD.MOV.U32 R165, RZ, RZ, R152 ;  /* 0x000000ffffa57224 */ /* 0x000fe200078e0098 */
[----:B------:R-:W-:Y:S01]  /*1caf0*/  IABS R145, R177 ;  /* 0x000000b100917213 */ /* 0x000fe20000000000 */
[----:B------:R-:W-:Y:S02]  /*1cb00*/  IMAD.MOV.U32 R162, RZ, RZ, R154 ;  /* 0x000000ffffa27224 */ /* 0x000fe400078e009a */
[----:B------:R-:W-:Y:S02]  /*1cb10*/  IMAD.MOV.U32 R152, RZ, RZ, R149 ;  /* 0x000000ffff987224 */ /* 0x000fe400078e0095 */
[----:B------:R-:W-:Y:S01]  /*1cb20*/  @!P4 IMAD.IADD R143, R143, 0x1, -R2 ;  /* 0x000000018f8fc824 */ /* 0x000fe200078e0a02 */
[----:B------:R-:W2:Y:S01]  /*1cb30*/  LDL.LU R149, [R1+0x624] ;  /* 0x0006240001957983 */ /* 0x000ea20000300800 */
[----:B------:R-:W-:Y:S01]  /*1cb40*/  IMAD.MOV.U32 R166, RZ, RZ, R150 ;  /* 0x000000ffffa67224 */ /* 0x000fe200078e0096 */
[----:B------:R-:W-:Y:S01]  /*1cb50*/  ISETP.GE.AND P4, PT, R177, RZ, PT ;  /* 0x000000ffb100720c */ /* 0x000fe20003f86270 */
[----:B------:R-:W-:Y:S01]  /*1cb60*/  IMAD.MOV.U32 R154, RZ, RZ, R147 ;  /* 0x000000ffff9a7224 */ /* 0x000fe200078e0093 */
        /* <DEDUP_REMOVED lines=9> */
[----:B------:R-:W4:Y:S04]  /*1cc00*/  LDL.LU R154, [R1+0x6bc] ;  /* 0x0006bc00019a7983 */ /* 0x000f280000300800 */
[----:B------:R-:W4:Y:S01]  /*1cc10*/  LDL.LU R177, [R1+0x620] ;  /* 0x0006200001b17983 */ /* 0x000f220000300800 */
[----:B------:R-:W-:Y:S01]  /*1cc20*/  @!P2 IMAD.MOV R136, RZ, RZ, -R136 ;  /* 0x000000ffff88a224 */ /* 0x000fe200078e0a88 */
[----:B------:R-:W-:Y:S01]  /*1cc30*/  ISETP.GT.U32.AND P2, PT, R2, R139, PT ;  /* 0x0000008b0200720c */ /* 0x000fe20003f44070 */
[----:B------:R-:W-:-:S12]  /*1cc40*/  IMAD.HI.U32 R4, R3, R142, RZ ;  /* 0x0000008e03047227 */ /* 0x000fd800078e00ff */
[----:B------:R-:W-:-:S05]  /*1cc50*/  @!P2 IMAD.IADD R139, R139, 0x1, -R2 ;  /* 0x000000018b8ba824 */ /* 0x000fca00078e0a02 */
[----:B------:R-:W-:Y:S01]  /*1cc60*/  ISETP.GT.U32.AND P2, PT, R2, R139, PT ;  /* 0x0000008b0200720c */ /* 0x000fe20003f44070 */
[----:B------:R-:W-:-:S04]  /*1cc70*/  IMAD.MOV R4, RZ, RZ, -R4 ;  /* 0x000000ffff047224 */ /* 0x000fc800078e0a04 */
[----:B------:R-:W-:-:S08]  /*1cc80*/  IMAD R142, R2, R4, R142 ;  /* 0x00000004028e7224 */ /* 0x000fd000078e028e */
[----:B------:R-:W-:Y:S01]  /*1cc90*/  @!P2 IMAD.IADD R139, R139, 0x1, -R2 ;  /* 0x000000018b8ba824 */ /* 0x000fe200078e0a02 */
[----:B------:R-:W-:Y:S01]  /*1cca0*/  ISETP.GT.U32.AND P2, PT, R2, R142, PT ;  /* 0x0000008e0200720c */ /* 0x000fe20003f44070 */
[----:B------:R-:W-:Y:S01]  /*1ccb0*/  IMAD.MOV.U32 R148, RZ, RZ, R144 ;  /* 0x000000ffff947224 */ /* 0x000fe200078e0090 */
[----:B------:R-:W-:Y:S01]  /*1ccc0*/  IABS R144, R179 ;  /* 0x000000b300907213 */ /* 0x000fe20000000000 */
[----:B------:R-:W-:-:S04]  /*1ccd0*/  IMAD.HI.U32 R8, R3, R145, RZ ;  /* 0x0000009103087227 */ /* 0x000fc800078e00ff */
[----:B------:R-:W-:-:S06]  /*1cce0*/  IMAD.HI.U32 R4, R3, R144, RZ ;  /* 0x0000009003047227 */ /* 0x000fcc00078e00ff */
[----:B------:R-:W-:Y:S01]  /*1ccf0*/  @!P2 IMAD.IADD R142, R142, 0x1, -R2 ;  /* 0x000000018e8ea824 */ /* 0x000fe200078e0a02 */
[----:B------:R-:W-:Y:S01]  /*1cd00*/  ISETP.GT.U32.AND P2, PT, R2, R141, PT ;  /* 0x0000008d0200720c */ /* 0x000fe20003f44070 */
[----:B------:R-:W-:Y:S02]  /*1cd10*/  IMAD.MOV R9, RZ, RZ, -R4 ;  /* 0x000000ffff097224 */ /* 0x000fe400078e0a04 */
[----:B------:R-:W-:-:S04]  /*1cd20*/  IMAD.MOV R4, RZ, RZ, -R8 ;  /* 0x000000ffff047224 */ /* 0x000fc800078e0a08 */
[----:B------:R-:W-:-:S06]  /*1cd30*/  IMAD R145, R2, R4, R145 ;  /* 0x0000000402917224 */ /* 0x000fcc00078e0291 */
[----:B------:R-:W-:Y:S01]  /*1cd40*/  @!P2 IMAD.IADD R141, R141, 0x1, -R2 ;  /* 0x000000018d8da824 */ /* 0x000fe200078e0a02 */
[C---:B------:R-:W-:Y:S01]  /*1cd50*/  ISETP.GT.U32.AND P2, PT, R2.reuse, R145, PT ;  /* 0x000000910200720c */ /* 0x040fe20003f44070 */
[----:B------:R-:W-:Y:S01]  /*1cd60*/  @!P1 IMAD.MOV R139, RZ, RZ, -R139 ;  /* 0x000000ffff8b9224 */ /* 0x000fe200078e0a8b */
[----:B------:R-:W-:Y:S01]  /*1cd70*/  ISETP.GT.U32.AND P1, PT, R2, R142, PT ;  /* 0x0000008e0200720c */ /* 0x000fe20003f24070 */
[----:B------:R-:W-:-:S10]  /*1cd80*/  @!P5 IMAD.MOV R141, RZ, RZ, -R141 ;  /* 0x000000ffff8dd224 */ /* 0x000fd400078e0a8d */
[----:B------:R-:W-:-:S05]  /*1cd90*/  @!P2 IMAD.IADD R145, R145, 0x1, -R2 ;  /* 0x000000019191a824 */ /* 0x000fca00078e0a02 */
[----:B------:R-:W-:Y:S01]  /*1cda0*/  ISETP.GT.U32.AND P5, PT, R2, R145, PT ;  /* 0x000000910200720c */ /* 0x000fe20003fa4070 */
[----:B------:R-:W-:Y:S01]  /*1cdb0*/  @!P1 IMAD.IADD R142, R142, 0x1, -R2 ;  /* 0x000000018e8e9824 */ /* 0x000fe200078e0a02 */
[----:B------:R-:W-:Y:S02]  /*1cdc0*/  ISETP.GE.AND P1, PT, R179, RZ, PT ;  /* 0x000000ffb300720c */ /* 0x000fe40003f26270 */
[----:B------:R-:W-:Y:S01]  /*1cdd0*/  IABS R146, R178 ;  /* 0x000000b200927213 */ /* 0x000fe20000000000 */
[----:B------:R-:W-:Y:S01]  /*1cde0*/  @!P0 IMAD.MOV R142, RZ, RZ, -R142 ;  /* 0x000000ffff8e8224 */ /* 0x000fe200078e0a8e */
[----:B------:R-:W-:Y:S01]  /*1cdf0*/  ISETP.GE.AND P0, PT, R178, RZ, PT ;  /* 0x000000ffb200720c */ /* 0x000fe20003f06270 */
[----:B------:R-:W-:Y:S01]  /*1ce00*/  IMAD.MOV.U32 R175, RZ, RZ, R172 ;  /* 0x000000ffffaf7224 */ /* 0x000fe200078e00ac */
[----:B------:R-:W-:-:S05]  /*1ce10*/  IABS R147, R180 ;  /* 0x000000b400937213 */ /* 0x000fca0000000000 */
[----:B------:R-:W-:Y:S01]  /*1ce20*/  @!P5 IMAD.IADD R145, R145, 0x1, -R2 ;  /* 0x000000019191d824 */ /* 0x000fe200078e0a02 */
[----:B------:R-:W-:Y:S01]  /*1ce30*/  ISETP.GE.AND P5, PT, R180, RZ, PT ;  /* 0x000000ffb400720c */ /* 0x000fe20003fa6270 */
[----:B--2---:R-:W-:Y:S02]  /*1ce40*/  IMAD.MOV.U32 R178, RZ, RZ, R149 ;  /* 0x000000ffffb27224 */ /* 0x004fe400078e0095 */
[----:B---3--:R-:W-:-:S04]  /*1ce50*/  IMAD.MOV.U32 R179, RZ, RZ, R150 ;  /* 0x000000ffffb37224 */ /* 0x008fc800078e0096 */
[----:B------:R-:W-:Y:S02]  /*1ce60*/  IMAD.MOV.U32 R180, RZ, RZ, R179 ;  /* 0x000000ffffb47224 */ /* 0x000fe400078e00b3 */
[----:B------:R-:W-:Y:S02]  /*1ce70*/  IMAD.MOV.U32 R179, RZ, RZ, R178 ;  /* 0x000000ffffb37224 */ /* 0x000fe400078e00b2 */
        /* <DEDUP_REMOVED lines=15> */
[----:B------:R-:W-:Y:S01]  /*1cf70*/  IMAD.MOV.U32 R176, RZ, RZ, R173 ;  /* 0x000000ffffb07224 */ /* 0x000fe200078e00ad */
[----:B------:R-:W2:Y:S01]  /*1cf80*/  LDL.LU R159, [R1+0x6b0] ;  /* 0x0006b000019f7983 */ /* 0x000ea20000300800 */
[----:B------:R-:W-:-:S02]  /*1cf90*/  IMAD.MOV.U32 R169, RZ, RZ, R166 ;  /* 0x000000ffffa97224 */ /* 0x000fc400078e00a6 */
[----:B------:R-:W-:Y:S01]  /*1cfa0*/  IMAD.MOV.U32 R173, RZ, RZ, R167 ;  /* 0x000000ffffad7224 */ /* 0x000fe200078e00a7 */
[----:B------:R-:W3:Y:S01]  /*1cfb0*/  LDL.LU R166, [R1+0x670] ;  /* 0x0006700001a67983 */ /* 0x000ee20000300800 */
[----:B------:R-:W-:-:S03]  /*1cfc0*/  IMAD.MOV.U32 R187, RZ, RZ, R177 ;  /* 0x000000ffffbb7224 */ /* 0x000fc600078e00b1 */
[----:B------:R-:W4:Y:S04]  /*1cfd0*/  LDL.LU R167, [R1+0x658] ;  /* 0x0006580001a77983 */ /* 0x000f280000300800 */
[----:B------:R-:W2:Y:S01]  /*1cfe0*/  LDL.LU R177, [R1+0x654] ;  /* 0x0006540001b17983 */ /* 0x000ea20000300800 */
[----:B------:R-:W-:Y:S02]  /*1cff0*/  IMAD R144, R2, R9, R144 ;  /* 0x0000000902907224 */ /* 0x000fe400078e0290 */
[----:B------:R-:W-:-:S03]  /*1d000*/  @!P6 IMAD.MOV R140, RZ, RZ, -R140 ;  /* 0x000000ffff8ce224 */ /* 0x000fc600078e0a8c */
[----:B------:R-:W-:Y:S01]  /*1d010*/  ISETP.GT.U32.AND P6, PT, R2, R144, PT ;  /* 0x000000900200720c */ /* 0x000fe20003fc4070 */
[----:B------:R-:W-:-:S04]  /*1d020*/  IMAD.HI.U32 R8, R3, R146, RZ ;  /* 0x0000009203087227 */ /* 0x000fc800078e00ff */
[----:B------:R-:W-:-:S08]  /*1d030*/  IMAD.MOV R8, RZ, RZ, -R8 ;  /* 0x000000ffff087224 */ /* 0x000fd000078e0a08 */
[----:B------:R-:W-:Y:S01]  /*1d040*/  @!P6 IMAD.IADD R144, R144, 0x1, -R2 ;  /* 0x000000019090e824 */ /* 0x000fe200078e0a02 */
[C---:B------:R-:W-:Y:S01]  /*1d050*/  ISETP.GT.U32.AND P6, PT, R2.reuse, R143, PT ;  /* 0x0000008f0200720c */ /* 0x040fe20003fc4070 */
[----:B------:R-:W-:Y:S02]  /*1d060*/  IMAD R146, R2, R8, R146 ;  /* 0x0000000802927224 */ /* 0x000fe400078e0292 */
[----:B------:R-:W-:-:S04]  /*1d070*/  IMAD.HI.U32 R4, R3, R147, RZ ;  /* 0x0000009303047227 */ /* 0x000fc800078e00ff */
[----:B------:R-:W-:-:S06]  /*1d080*/  IMAD.MOV.U32 R172, RZ, RZ, R161 ;  /* 0x000000ffffac7224 */ /* 0x000fcc00078e00a1 */
[----:B------:R-:W-:Y:S01]  /*1d090*/  @!P6 IMAD.IADD R143, R143, 0x1, -R2 ;  /* 0x000000018f8fe824 */ /* 0x000fe200078e0a02 */
[C---:B------:R-:W-:Y:S01]  /*1d0a0*/  ISETP.GT.U32.AND P6, PT, R2.reuse, R146, PT ;  /* 0x000000920200720c */ /* 0x040fe20003fc4070 */
[----:B------:R-:W-:Y:S02]  /*1d0b0*/  IMAD.MOV.U32 R161, RZ, RZ, R155 ;  /* 0x000000ffffa17224 */ /* 0x000fe400078e009b */
[----:B------:R-:W-:Y:S01]  /*1d0c0*/  IMAD.MOV.U32 R155, RZ, RZ, R148 ;  /* 0x000000ffff9b7224 */ /* 0x000fe200078e0094 */
[----:B------:R-:W-:Y:S01]  /*1d0d0*/  IABS R148, R181 ;  /* 0x000000b500947213 */ /* 0x000fe20000000000 */
[----:B------:R-:W-:Y:S01]  /*1d0e0*/  IMAD.MOV R4, RZ, RZ, -R4 ;  /* 0x000000ffff047224 */ /* 0x000fe200078e0a04 */
[----:B------:R-:W-:-:S03]  /*1d0f0*/  ISETP.GT.U32.AND P2, PT, R2, R144, PT ;  /* 0x000000900200720c */ /* 0x000fc60003f44070 */
[----:B------:R-:W-:Y:S02]  /*1d100*/  IMAD R147, R2, R4, R147 ;  /* 0x0000000402937224 */ /* 0x000fe400078e0293 */
[----:B------:R-:W-:Y:S01]  /*1d110*/  IMAD.HI.U32 R4, R3, R148, RZ ;  /* 0x0000009403047227 */ /* 0x000fe200078e00ff */
[----:B------:R-:W-:-:S03]  /*1d120*/  IABS R149, R184 ;  /* 0x000000b800957213 */ /* 0x000fc60000000000 */
[----:B------:R-:W-:Y:S02]  /*1d130*/  @!P6 IMAD.IADD R146, R146, 0x1, -R2 ;  /* 0x000000019292e824 */ /* 0x000fe400078e0a02 */
[----:B------:R-:W-:Y:S01]  /*1d140*/  IMAD.MOV R4, RZ, RZ, -R4 ;  /* 0x000000ffff047224 */ /* 0x000fe200078e0a04 */
[----:B------:R-:W-:Y:S01]  /*1d150*/  IABS R150, R183 ;  /* 0x000000b700967213 */ /* 0x000fe20000000000 */
[----:B------:R-:W-:Y:S01]  /*1d160*/  @!P3 IMAD.MOV R143, RZ, RZ, -R143 ;  /* 0x000000ffff8fb224 */ /* 0x000fe200078e0a8f */
[----:B------:R-:W-:Y:S01]  /*1d170*/  ISETP.GT.U32.AND P3, PT, R2, R146, PT ;  /* 0x000000920200720c */ /* 0x000fe20003f64070 */
[----:B------:R-:W-:-:S04]  /*1d180*/  IMAD.HI.U32 R8, R3, R149, RZ ;  /* 0x0000009503087227 */ /* 0x000fc800078e00ff */
[----:B------:R-:W-:Y:S02]  /*1d190*/  IMAD R148, R2, R4, R148 ;  /* 0x0000000402947224 */ /* 0x000fe400078e0294 */
[----:B------:R-:W-:Y:S01]  /*1d1a0*/  @!P2 IMAD.IADD R144, R144, 0x1, -R2 ;  /* 0x000000019090a824 */ /* 0x000fe200078e0a02 */
[C---:B------:R-:W-:Y:S01]  /*1d1b0*/  ISETP.GT.U32.AND P2, PT, R2.reuse, R147, PT ;  /* 0x000000930200720c */ /* 0x040fe20003f44070 */
[----:B------:R-:W-:Y:S01]  /*1d1c0*/  IMAD.HI.U32 R4, R3, R150, RZ ;  /* 0x0000009603047227 */ /* 0x000fe200078e00ff */
[----:B------:R-:W-:-:S03]  /*1d1d0*/  ISETP.GT.U32.AND P6, PT, R2, R148, PT ;  /* 0x000000940200720c */ /* 0x000fc60003fc4070 */
[----:B------:R-:W-:Y:S02]  /*1d1e0*/  IMAD.MOV R8, RZ, RZ, -R8 ;  /* 0x000000ffff087224 */ /* 0x000fe400078e0a08 */
[----:B------:R-:W-:Y:S02]  /*1d1f0*/  IMAD.MOV R4, RZ, RZ, -R4 ;  /* 0x000000ffff047224 */ /* 0x000fe400078e0a04 */
[C---:B------:R-:W-:Y:S02]  /*1d200*/  IMAD R149, R2.reuse, R8, R149 ;  /* 0x0000000802957224 */ /* 0x040fe400078e0295 */
[----:B------:R-:W-:Y:S02]  /*1d210*/  IMAD R150, R2, R4, R150 ;  /* 0x0000000402967224 */ /* 0x000fe400078e0296 */
[----:B------:R-:W-:Y:S01]  /*1d220*/  @!P3 IMAD.IADD R146, R146, 0x1, -R2 ;  /* 0x000000019292b824 */ /* 0x000fe200078e0a02 */
[C---:B------:R-:W-:Y:S01]  /*1d230*/  ISETP.GT.U32.AND P3, PT, R2.reuse, R149, PT ;  /* 0x000000950200720c */ /* 0x040fe20003f64070 */
[----:B------:R-:W-:Y:S01]  /*1d240*/  IMAD.MOV.U32 R168, RZ, RZ, R151 ;  /* 0x000000ffffa87224 */ /* 0x000fe200078e0097 */
[----:B------:R-:W-:Y:S01]  /*1d250*/  IABS R151, R182 ;  /* 0x000000b600977213 */ /* 0x000fe20000000000 */
[----:B------:R-:W-:Y:S01]  /*1d260*/  @!P0 IMAD.MOV R146, RZ, RZ, -R146 ;  /* 0x000000ffff928224 */ /* 0x000fe200078e0a92 */
[----:B------:R-:W-:Y:S01]  /*1d270*/  ISETP.GT.U32.AND P0, PT, R2, R150, PT ;  /* 0x000000960200720c */ /* 0x000fe20003f04070 */
[--C-:B------:R-:W-:Y:S01]  /*1d280*/  @!P2 IMAD.IADD R147, R147, 0x1, -R2.reuse ;  /* 0x000000019393a824 */ /* 0x100fe200078e0a02 */
[----:B------:R-:W-:Y:S01]  /*1d290*/  ISETP.GE.AND P2, PT, R181, RZ, PT ;  /* 0x000000ffb500720c */ /* 0x000fe20003f46270 */
[----:B------:R-:W-:-:S02]  /*1d2a0*/  @!P6 IMAD.IADD R148, R148, 0x1, -R2 ;  /* 0x000000019494e824 */ /* 0x000fc400078e0a02 */
[----:B------:R-:W-:Y:S02]  /*1d2b0*/  IMAD.MOV.U32 R181, RZ, RZ, R175 ;  /* 0x000000ffffb57224 */ /* 0x000fe400078e00af */
[----:B------:R-:W-:Y:S01]  /*1d2c0*/  IMAD.HI.U32 R4, R3, R151, RZ ;  /* 0x0000009703047227 */ /* 0x000fe200078e00ff */
[----:B------:R-:W-:-:S03]  /*1d2d0*/  ISETP.GT.U32.AND P6, PT, R2, R148, PT ;  /* 0x000000940200720c */ /* 0x000fc60003fc4070 */
[----:B------:R-:W-:Y:S02]  /*1d2e0*/  IMAD.MOV.U32 R175, RZ, RZ, R168 ;  /* 0x000000ffffaf7224 */ /* 0x000fe400078e00a8 */
[----:B------:R-:W-:Y:S02]  /*1d2f0*/  IMAD.MOV.U32 R168, RZ, RZ, R156 ;  /* 0x000000ffffa87224 */ /* 0x000fe400078e009c */
[----:B------:R-:W-:Y:S01]  /*1d300*/  IMAD.MOV.U32 R156, RZ, RZ, R152 ;  /* 0x000000ffff9c7224 */ /* 0x000fe200078e0098 */
[----:B------:R-:W-:Y:S01]  /*1d310*/  IABS R152, R188 ;  /* 0x000000bc00987213 */ /* 0x000fe20000000000 */
[----:B------:R-:W-:Y:S02]  /*1d320*/  IMAD.MOV R4, RZ, RZ, -R4 ;  /* 0x000000ffff047224 */ /* 0x000fe400078e0a04 */
[----:B------:R-:W-:Y:S02]  /*1d330*/  @!P3 IMAD.IADD R149, R149, 0x1, -R2 ;  /* 0x000000019595b824 */ /* 0x000fe400078e0a02 */
[----:B------:R-:W-:-:S02]  /*1d340*/  IMAD R151, R2, R4, R151 ;  /* 0x0000000402977224 */ /* 0x000fc400078e0297 */
[----:B------:R-:W-:-:S04]  /*1d350*/  IMAD.HI.U32 R4, R3, R152, RZ ;  /* 0x0000009803047227 */ /* 0x000fc800078e00ff */
[----:B------:R-:W-:Y:S01]  /*1d360*/  @!P1 IMAD.MOV R144, RZ, RZ, -R144 ;  /* 0x000000ffff909224 */ /* 0x000fe200078e0a90 */
[----:B------:R-:W-:Y:S01]  /*1d370*/  ISETP.GT.U32.AND P1, PT, R2, R147, PT ;  /* 0x000000930200720c */ /* 0x000fe20003f24070 */
[----:B------:R-:W-:Y:S01]  /*1d380*/  @!P0 IMAD.IADD R150, R150, 0x1, -R2 ;  /* 0x0000000196968824 */ /* 0x000fe200078e0a02 */
[----:B------:R-:W-:Y:S01]  /*1d390*/  ISETP.GT.U32.AND P0, PT, R2, R149, PT ;  /* 0x000000950200720c */ /* 0x000fe20003f04070 */
[----:B------:R-:W-:Y:S02]  /*1d3a0*/  IMAD.MOV R4, RZ, RZ, -R4 ;  /* 0x000000ffff047224 */ /* 0x000fe400078e0a04 */
[----:B------:R-:W-:Y:S02]  /*1d3b0*/  @!P6 IMAD.IADD R148, R148, 0x1, -R2 ;  /* 0x000000019494e824 */ /* 0x000fe400078e0a02 */
[----:B------:R-:W-:Y:S02]  /*1d3c0*/  IMAD R152, R2, R4, R152 ;  /* 0x0000000402987224 */ /* 0x000fe400078e0298 */
[----:B------:R-:W-:Y:S01]  /*1d3d0*/  @!P4 IMAD.MOV R145, RZ, RZ, -R145 ;  /* 0x000000ffff91c224 */ /* 0x000fe200078e0a91 */
[----:B------:R-:W-:Y:S01]  /*1d3e0*/  ISETP.GE.AND P4, PT, R184, RZ, PT ;  /* 0x000000ffb800720c */ /* 0x000fe20003f86270 */
[----:B------:R-:W-:Y:S01]  /*1d3f0*/  @!P2 IMAD.MOV R148, RZ, RZ, -R148 ;  /* 0x000000ffff94a224 */ /* 0x000fe200078e0a94 */
[----:B------:R-:W-:Y:S01]  /*1d400*/  ISETP.GT.U32.AND P2, PT, R2, R152, PT ;  /* 0x000000980200720c */ /* 0x000fe20003f44070 */
[----:B------:R-:W-:-:S02]  /*1d410*/  IMAD.MOV.U32 R185, RZ, RZ, R168 ;  /* 0x000000ffffb97224 */ /* 0x000fc400078e00a8 */
[----:B------:R-:W-:Y:S02]  /*1d420*/  IMAD.MOV.U32 R184, RZ, RZ, R165 ;  /* 0x000000ffffb87224 */ /* 0x000fe400078e00a5 */
[--C-:B------:R-:W-:Y:S01]  /*1d430*/  @!P1 IMAD.IADD R147, R147, 0x1, -R2.reuse ;  /* 0x0000000193939824 */ /* 0x100fe200078e0a02 */
[----:B------:R-:W-:Y:S01]  /*1d440*/  ISETP.GE.AND P1, PT, R183, RZ, PT ;  /* 0x000000ffb700720c */ /* 0x000fe20003f26270 */
[----:B------:R-:W-:Y:S01]  /*1d450*/  @!P0 IMAD.IADD R149, R149, 0x1, -R2 ;  /* 0x0000000195958824 */ /* 0x000fe200078e0a02 */
        /* <DEDUP_REMOVED lines=8> */
[----:B------:R-:W-:Y:S01]  /*1d4e0*/  ISETP.GE.AND P3, PT, R182, RZ, PT ;  /* 0x000000ffb600720c */ /* 0x000fe20003f66270 */
[----:B------:R-:W-:Y:S02]  /*1d4f0*/  IMAD.MOV.U32 R182, RZ, RZ, R163 ;  /* 0x000000ffffb67224 */ /* 0x000fe400078e00a3 */
[----:B------:R-:W-:Y:S01]  /*1d500*/  IMAD.MOV.U32 R163, RZ, RZ, R154 ;  /* 0x000000ffffa37224 */ /* 0x000fe200078e009a */
[----:B------:R-:W-:Y:S01]  /*1d510*/  IABS R154, R186 ;  /* 0x000000ba009a7213 */ /* 0x000fe20000000000 */
[----:B------:R-:W-:Y:S01]  /*1d520*/  @!P2 IMAD.IADD R152, R152, 0x1, -R2 ;  /* 0x000000019898a824 */ /* 0x000fe200078e0a02 */
[----:B------:R-:W-:Y:S01]  /*1d530*/  ISETP.GE.AND P2, PT, R186, RZ, PT ;  /* 0x000000ffba00720c */ /* 0x000fe20003f46270 */
[----:B------:R-:W-:-:S02]  /*1d540*/  IMAD.MOV.U32 R192, RZ, RZ, R185 ;  /* 0x000000ffffc07224 */ /* 0x000fc400078e00b9 */
[----:B----4-:R-:W-:Y:S02]  /*1d550*/  IMAD.MOV.U32 R178, RZ, RZ, R167 ;  /* 0x000000ffffb27224 */ /* 0x010fe400078e00a7 */
[----:B------:R-:W4:Y:S01]  /*1d560*/  LDL.LU R167, [R1+0x660] ;  /* 0x0006600001a77983 */ /* 0x000f220000300800 */
[----:B--2---:R-:W-:Y:S02]  /*1d570*/  IMAD.MOV.U32 R181, RZ, RZ, R177 ;  /* 0x000000ffffb57224 */ /* 0x004fe400078e00b1 */
[----:B---3--:R-:W-:Y:S02]  /*1d580*/  IMAD.MOV.U32 R177, RZ, RZ, R166 ;  /* 0x000000ffffb17224 */ /* 0x008fe400078e00a6 */
[----:B------:R-:W-:Y:S02]  /*1d590*/  IMAD.MOV.U32 R166, RZ, RZ, R159 ;  /* 0x000000ffffa67224 */ /* 0x000fe400078e009f */
[----:B------:R-:W2:Y:S04]  /*1d5a0*/  LDL.LU R159, [R1+0x6b4] ;  /* 0x0006b400019f7983 */ /* 0x000ea80000300800 */
[----:B------:R-:W3:Y:S04]  /*1d5b0*/  LDL.LU R183, [R1+0x644] ;  /* 0x0006440001b77983 */ /* 0x000ee80000300800 */
[----:B------:R-:W4:Y:S04]  /*1d5c0*/  LDL.LU R185, [R1+0x648] ;  /* 0x0006480001b97983 */ /* 0x000f280000300800 */
[----:B------:R-:W2:Y:S01]  /*1d5d0*/  LDL.LU R186, [R1+0x64c] ;  /* 0x00064c0001ba7983 */ /* 0x000ea20000300800 */
[----:B------:R-:W-:-:S02]  /*1d5e0*/  IMAD.MOV.U32 R165, RZ, RZ, R162 ;  /* 0x000000ffffa57224 */ /* 0x000fc400078e00a2 */
[----:B------:R-:W-:Y:S01]  /*1d5f0*/  IMAD.MOV.U32 R162, RZ, RZ, R153 ;  /* 0x000000ffffa27224 */ /* 0x000fe200078e0099 */
[----:B------:R-:W-:Y:S01]  /*1d600*/  IABS R153, R187 ;  /* 0x000000bb00997213 */ /* 0x000fe20000000000 */
[----:B------:R-:W-:Y:S01]  /*1d610*/  @!P5 IMAD.MOV R147, RZ, RZ, -R147 ;  /* 0x000000ffff93d224 */ /* 0x000fe200078e0a93 */
[----:B------:R-:W-:-:S03]  /*1d620*/  ISETP.GT.U32.AND P5, PT, R2, R150, PT ;  /* 0x000000960200720c */ /* 0x000fc60003fa4070 */
[----:B------:R-:W-:-:S04]  /*1d630*/  IMAD.HI.U32 R4, R3, R153, RZ ;  /* 0x0000009903047227 */ /* 0x000fc800078e00ff */
[----:B------:R-:W-:Y:S02]  /*1d640*/  IMAD.MOV R4, RZ, RZ, -R4 ;  /* 0x000000ffff047224 */ /* 0x000fe400078e0a04 */
[----:B------:R-:W-:Y:S01]  /*1d650*/  IMAD.MOV.U32 R168, RZ, RZ, R156 ;  /* 0x000000ffffa87224 */ /* 0x000fe200078e009c */
[----:B------:R-:W-:Y:S01]  /*1d660*/  IABS R156, R191 ;  /* 0x000000bf009c7213 */ /* 0x000fe20000000000 */
[C---:B------:R-:W-:Y:S01]  /*1d670*/  IMAD R153, R2.reuse, R4, R153 ;  /* 0x0000000402997224 */ /* 0x040fe200078e0299 */
[C---:B------:R-:W-:Y:S01]  /*1d680*/  ISETP.GT.U32.AND P6, PT, R2.reuse, R151, PT ;  /* 0x000000970200720c */ /* 0x040fe20003fc4070 */
[----:B------:R-:W-:Y:S01]  /*1d690*/  @!P4 IMAD.MOV R149, RZ, RZ, -R149 ;  /* 0x000000ffff95c224 */ /* 0x000fe200078e0a95 */
[----:B------:R-:W-:Y:S01]  /*1d6a0*/  ISETP.GT.U32.AND P4, PT, R2, R152, PT ;  /* 0x000000980200720c */ /* 0x000fe20003f84070 */
[----:B------:R-:W-:-:S04]  /*1d6b0*/  IMAD.HI.U32 R4, R3, R156, RZ ;  /* 0x0000009c03047227 */ /* 0x000fc800078e00ff */
[----:B------:R-:W-:Y:S01]  /*1d6c0*/  @!P5 IMAD.IADD R150, R150, 0x1, -R2 ;  /* 0x000000019696d824 */ /* 0x000fe200078e0a02 */
[----:B------:R-:W-:Y:S01]  /*1d6d0*/  ISETP.GT.U32.AND P5, PT, R2, R153, PT ;  /* 0x000000990200720c */ /* 0x000fe20003fa4070 */
[----:B------:R-:W-:-:S04]  /*1d6e0*/  IMAD.MOV R4, RZ, RZ, -R4 ;  /* 0x000000ffff047224 */ /* 0x000fc800078e0a04 */
[----:B------:R-:W-:Y:S02]  /*1d6f0*/  IMAD R156, R2, R4, R156 ;  /* 0x00000004029c7224 */ /* 0x000fe400078e029c */
[--C-:B------:R-:W-:Y:S02]  /*1d700*/  @!P6 IMAD.IADD R151, R151, 0x1, -R2.reuse ;  /* 0x000000019797e824 */ /* 0x100fe400078e0a02 */
[--C-:B------:R-:W-:Y:S01]  /*1d710*/  @!P4 IMAD.IADD R152, R152, 0x1, -R2.reuse ;  /* 0x000000019898c824 */ /* 0x100fe200078e0a02 */
[C---:B------:R-:W-:Y:S02]  /*1d720*/  ISETP.GT.U32.AND P4, PT, R2.reuse, R156, PT ;  /* 0x0000009c0200720c */ /* 0x040fe40003f84070 */
[----:B------:R-:W-:Y:S01]  /*1d730*/  ISETP.GT.U32.AND P6, PT, R2, R151, PT ;  /* 0x000000970200720c */ /* 0x000fe20003fc4070 */
[----:B------:R-:W-:Y:S02]  /*1d740*/  @!P5 IMAD.IADD R153, R153, 0x1, -R2 ;  /* 0x000000019999d824 */ /* 0x000fe400078e0a02 */
[----:B------:R-:W-:-:S03]  /*1d750*/  @!P1 IMAD.MOV R150, RZ, RZ, -R150 ;  /* 0x000000ffff969224 */ /* 0x000fc600078e0a96 */
[----:B------:R-:W-:Y:S01]  /*1d760*/  ISETP.GT.U32.AND P1, PT, R2, R153, PT ;  /* 0x000000990200720c */ /* 0x000fe20003f24070 */
[----:B------:R-:W-:-:S04]  /*1d770*/  IMAD.MOV.U32 R164, RZ, RZ, R155 ;  /* 0x000000ffffa47224 */ /* 0x000fc800078e009b */
[--C-:B------:R-:W-:Y:S02]  /*1d780*/  @!P4 IMAD.IADD R156, R156, 0x1, -R2.reuse ;  /* 0x000000019c9cc824 */ /* 0x100fe400078e0a02 */
[----:B------:R-:W-:Y:S01]  /*1d790*/  @!P6 IMAD.IADD R151, R151, 0x1, -R2 ;  /* 0x000000019797e824 */ /* 0x000fe200078e0a02 */
[----:B------:R-:W-:Y:S01]  /*1d7a0*/  ISETP.GE.AND P6, PT, R187, RZ, PT ;  /* 0x000000ffbb00720c */ /* 0x000fe20003fc6270 */
[----:B------:R-:W-:Y:S01]  /*1d7b0*/  IMAD.MOV.U32 R187, RZ, RZ, R182 ;  /* 0x000000ffffbb7224 */ /* 0x000fe200078e00b6 */
[----:B------:R-:W-:Y:S02]  /*1d7c0*/  IABS R155, R190 ;  /* 0x000000be009b7213 */ /* 0x000fe40000000000 */
[----:B------:R-:W-:Y:S01]  /*1d7d0*/  ISETP.GT.U32.AND P4, PT, R2, R156, PT ;  /* 0x0000009c0200720c */ /* 0x000fe20003f84070 */
[----:B------:R-:W-:Y:S01]  /*1d7e0*/  @!P1 IMAD.IADD R153, R153, 0x1, -R2 ;  /* 0x0000000199999824 */ /* 0x000fe200078e0a02 */
[----:B------:R-:W-:Y:S01]  /*1d7f0*/  ISETP.GE.AND P1, PT, R190, RZ, PT ;  /* 0x000000ffbe00720c */ /* 0x000fe20003f26270 */
[----:B------:R-:W-:-:S02]  /*1d800*/  IMAD.MOV.U32 R190, RZ, RZ, R187 ;  /* 0x000000ffffbe7224 */ /* 0x000fc400078e00bb */
[----:B------:R-:W-:-:S04]  /*1d810*/  IMAD.HI.U32 R8, R3, R155, RZ ;  /* 0x0000009b03087227 */ /* 0x000fc800078e00ff */
[----:B------:R-:W-:Y:S02]  /*1d820*/  IMAD.MOV.U32 R193, RZ, RZ, R184 ;  /* 0x000000ffffc17224 */ /* 0x000fe400078e00b8 */
[----:B------:R-:W-:Y:S02]  /*1d830*/  IMAD.MOV.U32 R184, RZ, RZ, R172 ;  /* 0x000000ffffb87224 */ /* 0x000fe400078e00ac */
[----:B------:R-:W-:Y:S02]  /*1d840*/  IMAD.MOV R8, RZ, RZ, -R8 ;  /* 0x000000ffff087224 */ /* 0x000fe400078e0a08 */
[----:B------:R-:W-:Y:S02]  /*1d850*/  IMAD.MOV.U32 R182, RZ, RZ, R179 ;  /* 0x000000ffffb67224 */ /* 0x000fe400078e00b3 */
[----:B------:R-:W-:Y:S01]  /*1d860*/  IMAD R155, R2, R8, R155 ;  /* 0x00000008029b7224 */ /* 0x000fe200078e029b */
[----:B------:R-:W-:Y:S01]  /*1d870*/  IABS R8, R188 ;  /* 0x000000bc00087213 */ /* 0x000fe20000000000 */
[----:B------:R-:W-:Y:S01]  /*1d880*/  @!P4 IMAD.IADD R156, R156, 0x1, -R2 ;  /* 0x000000019c9cc824 */ /* 0x000fe200078e0a02 */
[----:B------:R-:W-:Y:S01]  /*1d890*/  ISETP.GE.AND P4, PT, R188, RZ, PT ;  /* 0x000000ffbc00720c */ /* 0x000fe20003f86270 */
[----:B------:R-:W-:Y:S01]  /*1d8a0*/  @!P0 IMAD.MOV R152, RZ, RZ, -R152 ;  /* 0x000000ffff988224 */ /* 0x000fe200078e0a98 */
[----:B------:R-:W-:Y:S01]  /*1d8b0*/  ISETP.GE.AND P0, PT, R191, RZ, PT ;  /* 0x000000ffbf00720c */ /* 0x000fe20003f06270 */
[----:B------:R-:W-:-:S04]  /*1d8c0*/  IMAD.HI.U32 R9, R3, R154, RZ ;  /* 0x0000009a03097227 */ /* 0x000fc800078e00ff */
[----:B------:R-:W-:Y:S02]  /*1d8d0*/  IMAD.MOV R9, RZ, RZ, -R9 ;  /* 0x000000ffff097224 */ /* 0x000fe400078e0a09 */
[----:B---3--:R-:W-:-:S04]  /*1d8e0*/  IMAD.MOV.U32 R187, RZ, RZ, R183 ;  /* 0x000000ffffbb7224 */ /* 0x008fc800078e00b7 */
[----:B------:R-:W-:Y:S02]  /*1d8f0*/  IMAD.MOV.U32 R195, RZ, RZ, R187 ;  /* 0x000000ffffc37224 */ /* 0x000fe400078e00bb */
[----:B--2---:R-:W-:Y:S02]  /*1d900*/  IMAD.MOV.U32 R187, RZ, RZ, R186 ;  /* 0x000000ffffbb7224 */ /* 0x004fe400078e00ba */
[----:B----4-:R-:W-:Y:S02]  /*1d910*/  IMAD.MOV.U32 R186, RZ, RZ, R185 ;  /* 0x000000ffffba7224 */ /* 0x010fe400078e00b9 */
        /* <DEDUP_REMOVED lines=20> */
[----:B------:R-:W-:-:S03]  /*1da60*/  IMAD.MOV.U32 R163, RZ, RZ, R161 ;  /* 0x000000ffffa37224 */ /* 0x000fc600078e00a1 */
[----:B------:R-:W2:Y:S01]  /*1da70*/  LDL.LU R161, [R1+0x71c] ;  /* 0x00071c0001a17983 */ /* 0x000ea20000300800 */
[----:B------:R-:W-:-:S05]  /*1da80*/  IMAD R154, R2, R9, R154 ;  /* 0x00000009029a7224 */ /* 0x000fca00078e029a */
[----:B------:R-:W-:Y:S01]  /*1da90*/  ISETP.GT.U32.AND P5, PT, R2, R154, PT ;  /* 0x0000009a0200720c */ /* 0x000fe20003fa4070 */
[----:B------:R-:W-:-:S12]  /*1daa0*/  IMAD.HI.U32 R9, R3, R8, RZ ;  /* 0x0000000803097227 */ /* 0x000fd800078e00ff */
[----:B------:R-:W-:-:S05]  /*1dab0*/  @!P5 IMAD.IADD R154, R154, 0x1, -R2 ;  /* 0x000000019a9ad824 */ /* 0x000fca00078e0a02 */
[C---:B------:R-:W-:Y:S01]  /*1dac0*/  ISETP.GT.U32.AND P5, PT, R2.reuse, R154, PT ;  /* 0x0000009a0200720c */ /* 0x040fe20003fa4070 */
[----:B------:R-:W-:Y:S02]  /*1dad0*/  IMAD.MOV R9, RZ, RZ, -R9 ;  /* 0x000000ffff097224 */ /* 0x000fe400078e0a09 */
[----:B------:R-:W-:Y:S01]  /*1dae0*/  @!P3 IMAD.MOV R151, RZ, RZ, -R151 ;  /* 0x000000ffff97b224 */ /* 0x000fe200078e0a97 */
[C---:B------:R-:W-:Y:S01]  /*1daf0*/  ISETP.GT.U32.AND P3, PT, R2.reuse, R155, PT ;  /* 0x0000009b0200720c */ /* 0x040fe20003f64070 */
[----:B------:R-:W-:Y:S01]  /*1db00*/  IMAD.MOV.U32 R172, RZ, RZ, R158 ;  /* 0x000000ffffac7224 */ /* 0x000fe200078e009e */
[----:B------:R-:W-:Y:S01]  /*1db10*/  IABS R158, R196 ;  /* 0x000000c4009e7213 */ /* 0x000fe20000000000 */
[----:B------:R-:W-:Y:S02]  /*1db20*/  IMAD R8, R2, R9, R8 ;  /* 0x0000000902087224 */ /* 0x000fe400078e0208 */
[----:B------:R-:W-:Y:S01]  /*1db30*/  IMAD.MOV.U32 R179, RZ, RZ, R157 ;  /* 0x000000ffffb37224 */ /* 0x000fe200078e009d */
[----:B------:R-:W-:Y:S01]  /*1db40*/  IABS R157, R189 ;  /* 0x000000bd009d7213 */ /* 0x000fe20000000000 */
[----:B------:R-:W-:-:S04]  /*1db50*/  IMAD.HI.U32 R10, R3, R158, RZ ;  /* 0x0000009e030a7227 */ /* 0x000fc800078e00ff */
[----:B------:R-:W-:Y:S01]  /*1db60*/  @!P5 IMAD.IADD R154, R154, 0x1, -R2 ;  /* 0x000000019a9ad824 */ /* 0x000fe200078e0a02 */
        /* <DEDUP_REMOVED lines=10> */
[----:B------:R-:W-:Y:S01]  /*1dc10*/  IABS R4, R193 ;  /* 0x000000c100047213 */ /* 0x000fe20000000000 */
[----:B------:R-:W-:Y:S01]  /*1dc20*/  IMAD.MOV.U32 R177, RZ, RZ, R167 ;  /* 0x000000ffffb17224 */ /* 0x000fe200078e00a7 */
[----:B------:R-:W-:Y:S01]  /*1dc30*/  IABS R9, R192 ;  /* 0x000000c000097213 */ /* 0x000fe20000000000 */
[----:B------:R-:W-:-:S02]  /*1dc40*/  IMAD.MOV.U32 R167, RZ, RZ, R159 ;  /* 0x000000ffffa77224 */ /* 0x000fc400078e009f */
[----:B------:R-:W-:-:S04]  /*1dc50*/  IMAD.HI.U32 R159, R3, R4, RZ ;  /* 0x00000004039f7227 */ /* 0x000fc800078e00ff */
[----:B------:R-:W-:-:S04]  /*1dc60*/  IMAD.HI.U32 R11, R3, R9, RZ ;  /* 0x00000009030b7227 */ /* 0x000fc800078e00ff */
[----:B------:R-:W-:Y:S02]  /*1dc70*/  IMAD.MOV R159, RZ, RZ, -R159 ;  /* 0x000000ffff9f7224 */ /* 0x000fe400078e0a9f */
[--C-:B------:R-:W-:Y:S01]  /*1dc80*/  @!P3 IMAD.IADD R155, R155, 0x1, -R2.reuse ;  /* 0x000000019b9bb824 */ /* 0x100fe200078e0a02 */
[----:B------:R-:W-:Y:S01]  /*1dc90*/  ISETP.GT.U32.AND P3, PT, R2, R157, PT ;  /* 0x0000009d0200720c */ /* 0x000fe20003f64070 */
[----:B------:R-:W-:Y:S01]  /*1dca0*/  @!P5 IMAD.IADD R158, R158, 0x1, -R2 ;  /* 0x000000019e9ed824 */ /* 0x000fe200078e0a02 */
[----:B------:R-:W-:Y:S01]  /*1dcb0*/  IABS R10, R190 ;  /* 0x000000be000a7213 */ /* 0x000fe20000000000 */
[----:B------:R-:W-:Y:S01]  /*1dcc0*/  IMAD.MOV R11, RZ, RZ, -R11 ;  /* 0x000000ffff0b7224 */ /* 0x000fe200078e0a0b */
[C---:B------:R-:W-:Y:S01]  /*1dcd0*/  ISETP.GT.U32.AND P5, PT, R2.reuse, R8, PT ;  /* 0x000000080200720c */ /* 0x040fe20003fa4070 */
[C---:B------:R-:W-:Y:S02]  /*1dce0*/  IMAD R4, R2.reuse, R159, R4 ;  /* 0x0000009f02047224 */ /* 0x040fe400078e0204 */
[----:B------:R-:W-:Y:S01]  /*1dcf0*/  @!P6 IMAD.MOV R153, RZ, RZ, -R153 ;  /* 0x000000ffff99e224 */ /* 0x000fe200078e0a99 */
[C---:B------:R-:W-:Y:S01]  /*1dd00*/  ISETP.GT.U32.AND P6, PT, R2.reuse, R158, PT ;  /* 0x0000009e0200720c */ /* 0x040fe20003fc4070 */
[----:B------:R-:W-:-:S02]  /*1dd10*/  IMAD R9, R2, R11, R9 ;  /* 0x0000000b02097224 */ /* 0x000fc400078e0209 */
[----:B------:R-:W-:Y:S01]  /*1dd20*/  @!P1 IMAD.MOV R155, RZ, RZ, -R155 ;  /* 0x000000ffff9b9224 */ /* 0x000fe200078e0a9b */
[----:B------:R-:W-:Y:S01]  /*1dd30*/  ISETP.GT.U32.AND P1, PT, R2, R4, PT ;  /* 0x000000040200720c */ /* 0x000fe20003f24070 */
[----:B------:R-:W-:-:S04]  /*1dd40*/  IMAD.HI.U32 R11, R3, R10, RZ ;  /* 0x0000000a030b7227 */ /* 0x000fc800078e00ff */
[----:B------:R-:W-:Y:S02]  /*1dd50*/  IMAD.MOV R11, RZ, RZ, -R11 ;  /* 0x000000ffff0b7224 */ /* 0x000fe400078e0a0b */
[----:B------:R-:W-:Y:S02]  /*1dd60*/  @!P3 IMAD.IADD R157, R157, 0x1, -R2 ;  /* 0x000000019d9db824 */ /* 0x000fe400078e0a02 */
[----:B------:R-:W-:Y:S02]  /*1dd70*/  IMAD R10, R2, R11, R10 ;  /* 0x0000000b020a7224 */ /* 0x000fe400078e020a */
[----:B------:R-:W-:Y:S01]  /*1dd80*/  @!P5 IMAD.IADD R8, R8, 0x1, -R2 ;  /* 0x000000010808d824 */ /* 0x000fe200078e0a02 */
[C---:B------:R-:W-:Y:S01]  /*1dd90*/  ISETP.GT.U32.AND P5, PT, R2.reuse, R9, PT ;  /* 0x000000090200720c */ /* 0x040fe20003fa4070 */
[----:B------:R-:W-:Y:S01]  /*1dda0*/  @!P2 IMAD.MOV R154, RZ, RZ, -R154 ;  /* 0x000000ffff9aa224 */ /* 0x000fe200078e0a9a */
[----:B------:R-:W-:Y:S01]  /*1ddb0*/  ISETP.GT.U32.AND P2, PT, R2, R157, PT ;  /* 0x0000009d0200720c */ /* 0x000fe20003f44070 */
[--C-:B------:R-:W-:Y:S01]  /*1ddc0*/  @!P6 IMAD.IADD R158, R158, 0x1, -R2.reuse ;  /* 0x000000019e9ee824 */ /* 0x100fe200078e0a02 */
[----:B------:R-:W-:Y:S01]  /*1ddd0*/  ISETP.GE.AND P3, PT, R189, RZ, PT ;  /* 0x000000ffbd00720c */ /* 0x000fe20003f66270 */
[----:B------:R-:W-:Y:S01]  /*1dde0*/  @!P1 IMAD.IADD R4, R4, 0x1, -R2 ;  /* 0x0000000104049824 */ /* 0x000fe200078e0a02 */
[----:B------:R-:W-:Y:S01]  /*1ddf0*/  ISETP.GT.U32.AND P6, PT, R2, R10, PT ;  /* 0x0000000a0200720c */ /* 0x000fe20003fc4070 */
[----:B------:R-:W-:-:S02]  /*1de00*/  IMAD.MOV.U32 R189, RZ, RZ, R181 ;  /* 0x000000ffffbd7224 */ /* 0x000fc400078e00b5 */
[----:B------:R-:W-:Y:S02]  /*1de10*/  IMAD.MOV.U32 R181, RZ, RZ, R177 ;  /* 0x000000ffffb57224 */ /* 0x000fe400078e00b1 */
[----:B------:R-:W-:Y:S01]  /*1de20*/  IMAD.MOV.U32 R177, RZ, RZ, R164 ;  /* 0x000000ffffb17224 */ /* 0x000fe200078e00a4 */
[----:B------:R-:W-:Y:S01]  /*1de30*/  ISETP.GT.U32.AND P1, PT, R2, R4, PT ;  /* 0x000000040200720c */ /* 0x000fe20003f24070 */
[----:B------:R-:W-:Y:S01]  /*1de40*/  IMAD.MOV.U32 R164, RZ, RZ, R162 ;  /* 0x000000ffffa47224 */ /* 0x000fe200078e00a2 */
[----:B------:R-:W-:Y:S01]  /*1de50*/  IABS R162, R195 ;  /* 0x000000c300a27213 */ /* 0x000fe20000000000 */
[----:B------:R-:W-:Y:S02]  /*1de60*/  @!P5 IMAD.IADD R9, R9, 0x1, -R2 ;  /* 0x000000010909d824 */ /* 0x000fe400078e0a02 */
[----:B------:R-:W-:Y:S02]  /*1de70*/  @!P0 IMAD.MOV R156, RZ, RZ, -R156 ;  /* 0x000000ffff9c8224 */ /* 0x000fe400078e0a9c */
[----:B------:R-:W-:Y:S01]  /*1de80*/  IMAD.HI.U32 R11, R3, R162, RZ ;  /* 0x000000a2030b7227 */ /* 0x000fe200078e00ff */
[----:B------:R-:W-:-:S03]  /*1de90*/  ISETP.GE.AND P0, PT, R196, RZ, PT ;  /* 0x000000ffc400720c */ /* 0x000fc60003f06270 */
[----:B------:R-:W-:Y:S01]  /*1dea0*/  @!P2 IMAD.IADD R157, R157, 0x1, -R2 ;  /* 0x000000019d9da824 */ /* 0x000fe200078e0a02 */
[----:B------:R-:W-:Y:S01]  /*1deb0*/  ISETP.GE.AND P2, PT, R193, RZ, PT ;  /* 0x000000ffc100720c */ /* 0x000fe20003f46270 */
[----:B0-----:R-:W-:Y:S02]  /*1dec0*/  IMAD.MOV.U32 R6, RZ, RZ, R8 ;  /* 0x000000ffff067224 */ /* 0x001fe400078e0008 */
[----:B------:R-:W-:Y:S01]  /*1ded0*/  @!P6 IMAD.IADD R10, R10, 0x1, -R2 ;  /* 0x000000010a0ae824 */ /* 0x000fe200078e0a02 */
[C---:B------:R-:W-:Y:S01]  /*1dee0*/  ISETP.GT.U32.AND P6, PT, R2.reuse, R9, PT ;  /* 0x000000090200720c */ /* 0x040fe20003fc4070 */
[----:B------:R-:W-:Y:S02]  /*1def0*/  IMAD.MOV R11, RZ, RZ, -R11 ;  /* 0x000000ffff0b7224 */ /* 0x000fe400078e0a0b */
[----:B------:R-:W-:Y:S02]  /*1df00*/  @!P4 IMAD.MOV R6, RZ, RZ, -R6 ;  /* 0x000000ffff06c224 */ /* 0x000fe400078e0a06 */
[----:B------:R-:W-:-:S02]  /*1df10*/  IMAD R162, R2, R11, R162 ;  /* 0x0000000b02a27224 */ /* 0x000fc400078e02a2 */
[----:B------:R-:W-:Y:S01]  /*1df20*/  @!P1 IMAD.IADD R4, R4, 0x1, -R2 ;  /* 0x0000000104049824 */ /* 0x000fe200078e0a02 */
[----:B------:R0:W-:Y:S01]  /*1df30*/  STL [R1+0x14c], R6 ;  /* 0x00014c0601007387 */ /* 0x0001e20000100800 */
[----:B------:R-:W-:Y:S01]  /*1df40*/  IMAD.MOV.U32 R7, RZ, RZ, R158 ;  /* 0x000000ffff077224 */ /* 0x000fe200078e009e */
[----:B------:R-:W-:Y:S01]  /*1df50*/  ISETP.GE.AND P4, PT, R192, RZ, PT ;  /* 0x000000ffc000720c */ /* 0x000fe20003f86270 */
[----:B------:R-:W-:Y:S01]  /*1df60*/  IMAD.MOV.U32 R197, RZ, RZ, R189 ;  /* 0x000000ffffc57224 */ /* 0x000fe200078e00bd */
[----:B------:R-:W-:Y:S01]  /*1df70*/  ISETP.GT.U32.AND P1, PT, R2, R162, PT ;  /* 0x000000a20200720c */ /* 0x000fe20003f24070 */
[----:B------:R-:W-:Y:S01]  /*1df80*/  @!P3 IMAD.MOV R157, RZ, RZ, -R157 ;  /* 0x000000ffff9db224 */ /* 0x000fe200078e0a9d */
[----:B------:R-:W-:Y:S01]  /*1df90*/  ISETP.GE.AND P5, PT, R190, RZ, PT ;  /* 0x000000ffbe00720c */ /* 0x000fe20003fa6270 */
[----:B------:R-:W-:Y:S02]  /*1dfa0*/  IMAD.MOV.U32 R193, RZ, RZ, R187 ;  /* 0x000000ffffc17224 */ /* 0x000fe400078e00bb */
[----:B0-----:R-:W-:Y:S01]  /*1dfb0*/  IMAD.MOV.U32 R6, RZ, RZ, R4 ;  /* 0x000000ffff067224 */ /* 0x001fe200078e0004 */
[----:B------:R-:W-:Y:S01]  /*1dfc0*/  ISETP.GT.U32.AND P3, PT, R2, R10, PT ;  /* 0x0000000a0200720c */ /* 0x000fe20003f64070 */
[----:B------:R-:W-:-:S02]  /*1dfd0*/  IMAD.MOV.U32 R189, RZ, RZ, R183 ;  /* 0x000000ffffbd7224 */ /* 0x000fc400078e00b7 */
[----:B------:R-:W-:Y:S02]  /*1dfe0*/  @!P0 IMAD.MOV R7, RZ, RZ, -R7 ;  /* 0x000000ffff078224 */ /* 0x000fe400078e0a07 */
[----:B------:R-:W-:Y:S02]  /*1dff0*/  IMAD.MOV.U32 R192, RZ, RZ, R188 ;  /* 0x000000ffffc07224 */ /* 0x000fe400078e00bc */
[----:B------:R-:W-:Y:S02]  /*1e000*/  IMAD.MOV.U32 R187, RZ, RZ, R185 ;  /* 0x000000ffffbb7224 */ /* 0x000fe400078e00b9 */
[----:B------:R-:W-:Y:S01]  /*1e010*/  @!P2 IMAD.MOV R6, RZ, RZ, -R6 ;  /* 0x000000ffff06a224 */ /* 0x000fe200078e0a06 */
[----:B------:R-:W3:Y:S01]  /*1e020*/  LDL.LU R185, [R1+0x728] ;  /* 0x0007280001b97983 */ /* 0x000ee20000300800 */
[----:B------:R-:W-:Y:S02]  /*1e030*/  IMAD.MOV.U32 R188, RZ, RZ, R181 ;  /* 0x000000ffffbc7224 */ /* 0x000fe400078e00b5 */
[----:B------:R-:W-:Y:S01]  /*1e040*/  @!P6 IMAD.IADD R9, R9, 0x1, -R2 ;  /* 0x000000010909e824 */ /* 0x000fe200078e0a02 */
[----:B------:R-:W3:Y:S01]  /*1e050*/  LDL.LU R183, [R1+0x6d0] ;  /* 0x0006d00001b77983 */ /* 0x000ee20000300800 */
[----:B------:R-:W-:-:S03]  /*1e060*/  ISETP.GE.AND P6, PT, R191, RZ, PT ;  /* 0x000000ffbf00720c */ /* 0x000fc60003fc6270 */
[----:B------:R-:W3:Y:S04]  /*1e070*/  LDL.LU R181, [R1+0x694] ;  /* 0x0006940001b57983 */ /* 0x000ee80000300800 */
[----:B------:R-:W-:Y:S04]  /*1e080*/  STL [R1+0x13c], R7 ;  /* 0x00013c0701007387 */ /* 0x000fe80000100800 */
[----:B------:R0:W-:Y:S01]  /*1e090*/  STL [R1+0x144], R6 ;  /* 0x0001440601007387 */ /* 0x0001e20000100800 */
[--C-:B------:R-:W-:Y:S02]  /*1e0a0*/  @!P1 IMAD.IADD R162, R162, 0x1, -R2.reuse ;  /* 0x00000001a2a29824 */ /* 0x100fe400078e0a02 */
[----:B------:R-:W-:-:S02]  /*1e0b0*/  @!P3 IMAD.IADD R10, R10, 0x1, -R2 ;  /* 0x000000010a0ab824 */ /* 0x000fc400078e0a02 */
[----:B0-----:R-:W-:-:S04]  /*1e0c0*/  IMAD.MOV.U32 R6, RZ, RZ, R9 ;  /* 0x000000ffff067224 */ /* 0x001fc800078e0009 */
[----:B------:R-:W-:Y:S01]  /*1e0d0*/  @!P4 IMAD.MOV R6, RZ, RZ, -R6 ;  /* 0x000000ffff06c224 */ /* 0x000fe200078e0a06 */
[----:B------:R-:W-:Y:S01]  /*1e0e0*/  ISETP.GE.AND P0, PT, R195, RZ, PT ;  /* 0x000000ffc300720c */ /* 0x000fe20003f06270 */
[----:B----4-:R-:W-:Y:S02]  /*1e0f0*/  IMAD.MOV.U32 R190, RZ, RZ, R184 ;  /* 0x000000ffffbe7224 */ /* 0x010fe400078e00b8 */
[----:B--2---:R-:W-:Y:S01]  /*1e100*/  IMAD.MOV.U32 R184, RZ, RZ, R161 ;  /* 0x000000ffffb87224 */ /* 0x004fe200078e00a1 */
[----:B------:R-:W-:Y:S01]  /*1e110*/  IABS R161, R191 ;  /* 0x000000bf00a17213 */ /* 0x000fe20000000000 */
[----:B------:R-:W-:Y:S02]  /*1e120*/  IMAD.MOV.U32 R191, RZ, RZ, R189 ;  /* 0x000000ffffbf7224 */ /* 0x000fe400078e00bd */
[----:B------:R-:W-:Y:S02]  /*1e130*/  IMAD.MOV.U32 R198, RZ, RZ, R190 ;  /* 0x000000ffffc67224 */ /* 0x000fe400078e00be */
[----:B------:R-:W-:-:S02]  /*1e140*/  IMAD.MOV.U32 R189, RZ, RZ, R187 ;  /* 0x000000ffffbd7224 */ /* 0x000fc400078e00bb */
[----:B------:R-:W-:Y:S02]  /*1e150*/  IMAD.MOV.U32 R190, RZ, RZ, R188 ;  /* 0x000000ffffbe7224 */ /* 0x000fe400078e00bc */
[----:B------:R-:W-:Y:S02]  /*1e160*/  IMAD.MOV.U32 R187, RZ, RZ, R180 ;  /* 0x000000ffffbb7224 */ /* 0x000fe400078e00b4 */
[----:B------:R-:W-:Y:S02]  /*1e170*/  IMAD.MOV.U32 R188, RZ, RZ, R186 ;  /* 0x000000ffffbc7224 */ /* 0x000fe400078e00ba */
[----:B------:R-:W-:Y:S02]  /*1e180*/  IMAD.MOV.U32 R180, RZ, RZ, R176 ;  /* 0x000000ffffb47224 */ /* 0x000fe400078e00b0 */
[----:B---3--:R-:W-:Y:S02]  /*1e190*/  IMAD.MOV.U32 R186, RZ, RZ, R182 ;  /* 0x000000ffffba7224 */ /* 0x008fe400078e00b6 */
[----:B------:R-:W-:-:S02]  /*1e1a0*/  IMAD.MOV.U32 R176, RZ, RZ, R175 ;  /* 0x000000ffffb07224 */ /* 0x000fc400078e00af */
[----:B------:R-:W-:Y:S02]  /*1e1b0*/  IMAD.MOV.U32 R182, RZ, RZ, R173 ;  /* 0x000000ffffb67224 */ /* 0x000fe400078e00ad */
[----:B------:R-:W-:Y:S01]  /*1e1c0*/  IMAD.MOV.U32 R175, RZ, RZ, R169 ;  /* 0x000000ffffaf7224 */ /* 0x000fe200078e00a9 */
[----:B------:R-:W-:Y:S01]  /*1e1d0*/  ISETP.GE.AND P1, PT, R191, RZ, PT ;  /* 0x000000ffbf00720c */ /* 0x000fe20003f26270 */
[----:B------:R-:W-:Y:S01]  /*1e1e0*/  IMAD.MOV.U32 R173, RZ, RZ, R168 ;  /* 0x000000ffffad7224 */ /* 0x000fe200078e00a8 */
[----:B------:R-:W-:Y:S01]  /*1e1f0*/  IABS R159, R191 ;  /* 0x000000bf009f7213 */ /* 0x000fe20000000000 */
[----:B------:R-:W-:Y:S02]  /*1e200*/  IMAD.MOV.U32 R169, RZ, RZ, R165 ;  /* 0x000000ffffa97224 */ /* 0x000fe400078e00a5 */
[----:B------:R-:W-:Y:S01]  /*1e210*/  IMAD.MOV.U32 R168, RZ, RZ, R167 ;  /* 0x000000ffffa87224 */ /* 0x000fe200078e00a7 */
[----:B------:R-:W2:Y:S01]  /*1e220*/  LDL.LU R165, [R1+0x6ec] ;  /* 0x0006ec0001a57983 */ /* 0x000ea20000300800 */
[----:B------:R-:W-:-:S02]  /*1e230*/  IMAD.MOV.U32 R191, RZ, RZ, R182 ;  /* 0x000000ffffbf7224 */ /* 0x000fc400078e00b6 */
[----:B------:R-:W-:Y:S01]  /*1e240*/  IMAD.MOV.U32 R182, RZ, RZ, R175 ;  /* 0x000000ffffb67224 */ /* 0x000fe200078e00af */
[----:B------:R-:W3:Y:S01]  /*1e250*/  LDL.LU R167, [R1+0x6b8] ;  /* 0x0006b80001a77983 */ /* 0x000ee20000300800 */
[----:B------:R-:W-:-:S03]  /*1e260*/  IMAD.MOV.U32 R196, RZ, RZ, R190 ;  /* 0x000000ffffc47224 */ /* 0x000fc600078e00be */
[----:B------:R-:W4:Y:S01]  /*1e270*/  LDL.LU R175, [R1+0x6c8] ;  /* 0x0006c80001af7983 */ /* 0x000f220000300800 */
[----:B------:R-:W-:-:S03]  /*1e280*/  IMAD.MOV.U32 R190, RZ, RZ, R189 ;  /* 0x000000ffffbe7224 */ /* 0x000fc600078e00bd */
[----:B------:R0:W-:Y:S01]  /*1e290*/  STL [R1+0x138], R6 ;  /* 0x0001380601007387 */ /* 0x0001e20000100800 */
[----:B------:R-:W-:Y:S02]  /*1e2a0*/  IMAD.MOV.U32 R189, RZ, RZ, R188 ;  /* 0x000000ffffbd7224 */ /* 0x000fe400078e00bc */
[----:B------:R-:W-:Y:S02]  /*1e2b0*/  IMAD.MOV.U32 R188, RZ, RZ, R187 ;  /* 0x000000ffffbc7224 */ /* 0x000fe400078e00bb */
[----:B0-----:R-:W-:-:S04]  /*1e2c0*/  IMAD.MOV.U32 R6, RZ, RZ, R10 ;  /* 0x000000ffff067224 */ /* 0x001fc800078e000a */
[----:B------:R-:W-:Y:S02]  /*1e2d0*/  @!P5 IMAD.MOV R6, RZ, RZ, -R6 ;  /* 0x000000ffff06d224 */ /* 0x000fe400078e0a06 */
[----:B------:R-:W-:Y:S02]  /*1e2e0*/  IMAD.MOV.U32 R195, RZ, RZ, R191 ;  /* 0x000000ffffc37224 */ /* 0x000fe400078e00bf */
[----:B------:R-:W-:Y:S01]  /*1e2f0*/  IMAD.MOV.U32 R191, RZ, RZ, R190 ;  /* 0x000000ffffbf7224 */ /* 0x000fe200078e00be */
[----:B------:R0:W-:Y:S01]  /*1e300*/  STL [R1+0x130], R6 ;  /* 0x0001300601007387 */ /* 0x0001e20000100800 */
[----:B------:R-:W-:-:S03]  /*1e310*/  IMAD.MOV.U32 R190, RZ, RZ, R188 ;  /* 0x000000ffffbe7224 */ /* 0x000fc600078e00bc */
[----:B------:R-:W2:Y:S01]  /*1e320*/  LDL.LU R188, [R1+0x684] ;  /* 0x0006840001bc7983 */ /* 0x000ea20000300800 */
[----:B------:R-:W-:-:S05]  /*1e330*/  IABS R8, R194 ;  /* 0x000000c200087213 */ /* 0x000fca0000000000 */
[----:B------:R-:W-:-:S04]  /*1e340*/  IMAD.HI.U32 R11, R3, R8, RZ ;  /* 0x00000008030b7227 */ /* 0x000fc800078e00ff */
[----:B------:R-:W-:-:S04]  /*1e350*/  IMAD.MOV R11, RZ, RZ, -R11 ;  /* 0x000000ffff0b7224 */ /* 0x000fc800078e0a0b */
[----:B------:R-:W-:-:S05]  /*1e360*/  IMAD R11, R2, R11, R8 ;  /* 0x0000000b020b7224 */ /* 0x000fca00078e0208 */
[----:B------:R-:W-:Y:S02]  /*1e370*/  ISETP.GT.U32.AND P3, PT, R2, R11, PT ;  /* 0x0000000b0200720c */ /* 0x000fe40003f64070 */
[----:B------:R-:W-:-:S05]  /*1e380*/  IABS R158, R193 ;  /* 0x000000c1009e7213 */ /* 0x000fca0000000000 */
[----:B------:R-:W-:-:S06]  /*1e390*/  IMAD.HI.U32 R9, R3, R158, RZ ;  /* 0x0000009e03097227 */ /* 0x000fcc00078e00ff */
[----:B------:R-:W-:-:S05]  /*1e3a0*/  @!P3 IMAD.IADD R11, R11, 0x1, -R2 ;  /* 0x000000010b0bb824 */ /* 0x000fca00078e0a02 */
[----:B------:R-:W-:Y:S01]  /*1e3b0*/  ISETP.GT.U32.AND P3, PT, R2, R11, PT ;  /* 0x0000000b0200720c */ /* 0x000fe20003f64070 */
[----:B------:R-:W-:Y:S02]  /*1e3c0*/  IMAD.MOV R9, RZ, RZ, -R9 ;  /* 0x000000ffff097224 */ /* 0x000fe400078e0a09 */
[----:B------:R-:W-:-:S04]  /*1e3d0*/  IMAD.HI.U32 R4, R3, R161, RZ ;  /* 0x000000a103047227 */ /* 0x000fc800078e00ff */
[C---:B------:R-:W-:Y:S02]  /*1e3e0*/  IMAD R158, R2.reuse, R9, R158 ;  /* 0x00000009029e7224 */ /* 0x040fe400078e029e */
[----:B------:R-:W-:Y:S01]  /*1e3f0*/  IMAD.MOV R4, RZ, RZ, -R4 ;  /* 0x000000ffff047224 */ /* 0x000fe200078e0a04 */
[----:B------:R-:W-:-:S03]  /*1e400*/  ISETP.GT.U32.AND P4, PT, R2, R162, PT ;  /* 0x000000a20200720c */ /* 0x000fc60003f84070 */
[----:B------:R-:W-:Y:S01]  /*1e410*/  @!P3 IMAD.IADD R11, R11, 0x1, -R2 ;  /* 0x000000010b0bb824 */ /* 0x000fe200078e0a02 */
[C---:B------:R-:W-:Y:S01]  /*1e420*/  ISETP.GT.U32.AND P3, PT, R2.reuse, R158, PT ;  /* 0x0000009e0200720c */ /* 0x040fe20003f64070 */
[----:B------:R-:W-:-:S05]  /*1e430*/  IMAD R161, R2, R4, R161 ;  /* 0x0000000402a17224 */ /* 0x000fca00078e02a1 */
[----:B------:R-:W-:-:S03]  /*1e440*/  ISETP.GT.U32.AND P5, PT, R2, R161, PT ;  /* 0x000000a10200720c */ /* 0x000fc60003fa4070 */
[----:B------:R-:W-:-:S04]  /*1e450*/  @!P4 IMAD.IADD R162, R162, 0x1, -R2 ;  /* 0x00000001a2a2c824 */ /* 0x000fc800078e0a02 */
[----:B------:R-:W-:Y:S01]  /*1e460*/  @!P3 IMAD.IADD R158, R158, 0x1, -R2 ;  /* 0x000000019e9eb824 */ /* 0x000fe200078e0a02 */
[----:B------:R-:W-:Y:S01]  /*1e470*/  ISETP.GE.AND P2, PT, R194, RZ, PT ;  /* 0x000000ffc200720c */ /* 0x000fe20003f46270 */
[----:B0-----:R-:W-:Y:S02]  /*1e480*/  IMAD.MOV.U32 R6, RZ, RZ, R162 ;  /* 0x000000ffff067224 */ /* 0x001fe400078e00a2 */
[----:B------:R-:W-:Y:S01]  /*1e490*/  IMAD.MOV.U32 R187, RZ, RZ, R169 ;  /* 0x000000ffffbb7224 */ /* 0x000fe200078e00a9 */
[----:B------:R-:W-:Y:S01]  /*1e4a0*/  ISETP.GT.U32.AND P3, PT, R2, R158, PT ;  /* 0x0000009e0200720c */ /* 0x000fe20003f64070 */
[----:B------:R-:W-:Y:S01]  /*1e4b0*/  @!P5 IMAD.IADD R161, R161, 0x1, -R2 ;  /* 0x00000001a1a1d824 */ /* 0x000fe200078e0a02 */
[----:B------:R-:W-:Y:S01]  /*1e4c0*/  ISETP.GE.AND P5, PT, R193, RZ, PT ;  /* 0x000000ffc100720c */ /* 0x000fe20003fa6270 */
[----:B------:R-:W-:Y:S02]  /*1e4d0*/  IMAD.MOV.U32 R193, RZ, RZ, R191 ;  /* 0x000000ffffc17224 */ /* 0x000fe400078e00bf */
[----:B------:R-:W-:-:S02]  /*1e4e0*/  @!P0 IMAD.MOV R6, RZ, RZ, -R6 ;  /* 0x000000ffff068224 */ /* 0x000fc400078e0a06 */
[----:B------:R-:W-:Y:S02]  /*1e4f0*/  IMAD.MOV.U32 R191, RZ, RZ, R190 ;  /* 0x000000ffffbf7224 */ /* 0x000fe400078e00be */
[----:B------:R-:W-:Y:S02]  /*1e500*/  IMAD.MOV.U32 R190, RZ, RZ, R187 ;  /* 0x000000ffffbe7224 */ /* 0x000fe400078e00bb */
[----:B------:R-:W-:Y:S02]  /*1e510*/  IMAD.MOV.U32 R187, RZ, RZ, R182 ;  /* 0x000000ffffbb7224 */ /* 0x000fe400078e00b6 */
[----:B------:R-:W4:Y:S01]  /*1e520*/  LDL.LU R182, [R1+0x6e4] ;  /* 0x0006e40001b67983 */ /* 0x000f220000300800 */
[----:B------:R-:W-:-:S03]  /*1e530*/  IMAD.MOV.U32 R194, RZ, RZ, R191 ;  /* 0x000000ffffc27224 */ /* 0x000fc600078e00bf */
[----:B------:R0:W-:Y:S01]  /*1e540*/  STL [R1+0x11c], R6 ;  /* 0x00011c0601007387 */ /* 0x0001e20000100800 */
[----:B------:R-:W-:Y:S02]  /*1e550*/  IMAD.MOV.U32 R191, RZ, RZ, R190 ;  /* 0x000000ffffbf7224 */ /* 0x000fe400078e00be */
[----:B------:R-:W-:Y:S01]  /*1e560*/  IMAD.MOV.U32 R190, RZ, RZ, R187 ;  /* 0x000000ffffbe7224 */ /* 0x000fe200078e00bb */
[----:B------:R-:W-:Y:S01]  /*1e570*/  IABS R4, R192 ;  /* 0x000000c000047213 */ /* 0x000fe20000000000 */
[----:B------:R-:W-:Y:S02]  /*1e580*/  @!P3 IMAD.IADD R158, R158, 0x1, -R2 ;  /* 0x000000019e9eb824 */ /* 0x000fe400078e0a02 */
[----:B0-----:R-:W-:Y:S01]  /*1e590*/  IMAD.MOV.U32 R6, RZ, RZ, R11 ;  /* 0x000000ffff067224 */ /* 0x001fe200078e000b */
[----:B------:R-:W-:-:S03]  /*1e5a0*/  ISETP.GE.AND P3, PT, R192, RZ, PT ;  /* 0x000000ffc000720c */ /* 0x000fc60003f66270 */
[----:B------:R-:W-:Y:S02]  /*1e5b0*/  @!P2 IMAD.MOV R6, RZ, RZ, -R6 ;  /* 0x000000ffff06a224 */ /* 0x000fe400078e0a06 */
[----:B------:R-:W-:Y:S02]  /*1e5c0*/  IMAD.MOV.U32 R192, RZ, RZ, R191 ;  /* 0x000000ffffc07224 */ /* 0x000fe400078e00bf */
[----:B------:R-:W-:Y:S01]  /*1e5d0*/  IMAD.MOV.U32 R187, RZ, RZ, R181 ;  /* 0x000000ffffbb7224 */ /* 0x000fe200078e00b5 */
[----:B------:R0:W-:Y:S01]  /*1e5e0*/  STL [R1+0x124], R6 ;  /* 0x0001240601007387 */ /* 0x0001e20000100800 */
[----:B------:R-:W-:Y:S02]  /*1e5f0*/  IMAD.MOV.U32 R191, RZ, RZ, R190 ;  /* 0x000000ffffbf7224 */ /* 0x000fe400078e00be */
[----:B------:R-:W-:Y:S02]  /*1e600*/  IMAD.MOV.U32 R181, RZ, RZ, R176 ;  /* 0x000000ffffb57224 */ /* 0x000fe400078e00b0 */
[----:B------:R-:W-:Y:S01]  /*1e610*/  IMAD.MOV.U32 R190, RZ, RZ, R189 ;  /* 0x000000ffffbe7224 */ /* 0x000fe200078e00bd */
[----:B------:R-:W4:Y:S01]  /*1e620*/  LDL.LU R176, [R1+0x6c4] ;  /* 0x0006c40001b07983 */ /* 0x000f220000300800 */
[----:B--2---:R-:W-:-:S03]  /*1e630*/  IMAD.MOV.U32 R189, RZ, RZ, R188 ;  /* 0x000000ffffbd7224 */ /* 0x004fc600078e00bc */
[----:B------:R-:W2:Y:S01]  /*1e640*/  LDL.LU R188, [R1+0x680] ;  /* 0x0006800001bc7983 */ /* 0x000ea20000300800 */
[----:B---3--:R-:W-:Y:S02]  /*1e650*/  IMAD.MOV.U32 R169, RZ, RZ, R167 ;  /* 0x000000ffffa97224 */ /* 0x008fe400078e00a7 */
[----:B------:R-:W-:Y:S02]  /*1e660*/  IMAD.MOV.U32 R167, RZ, RZ, R166 ;  /* 0x000000ffffa77224 */ /* 0x000fe400078e00a6 */
[----:B------:R-:W-:Y:S02]  /*1e670*/  IMAD.MOV.U32 R166, RZ, RZ, R160 ;  /* 0x000000ffffa67224 */ /* 0x000fe400078e00a0 */
[----:B------:R-:W-:-:S04]  /*1e680*/  IMAD.HI.U32 R160, R3, R159, RZ ;  /* 0x0000009f03a07227 */ /* 0x000fc800078e00ff */
[----:B------:R-:W-:-:S04]  /*1e690*/  IMAD.MOV R10, RZ, RZ, -R160 ;  /* 0x000000ffff0a7224 */ /* 0x000fc800078e0aa0 */
[----:B------:R-:W-:-:S05]  /*1e6a0*/  IMAD R159, R2, R10, R159 ;  /* 0x0000000a029f7224 */ /* 0x000fca00078e029f */
[----:B------:R-:W-:Y:S02]  /*1e6b0*/  ISETP.GT.U32.AND P4, PT, R2, R159, PT ;  /* 0x0000009f0200720c */ /* 0x000fe40003f84070 */
[----:B------:R-:W-:-:S05]  /*1e6c0*/  IABS R8, R197 ;  /* 0x000000c500087213 */ /* 0x000fca0000000000 */
[----:B------:R-:W-:Y:S01]  /*1e6d0*/  IMAD.HI.U32 R9, R3, R8, RZ ;  /* 0x0000000803097227 */ /* 0x000fe200078e00ff */
[----:B------:R-:W-:-:S03]  /*1e6e0*/  IABS R160, R198 ;  /* 0x000000c600a07213 */ /* 0x000fc60000000000 */
[----:B------:R-:W-:Y:S02]  /*1e6f0*/  IMAD.MOV R9, RZ, RZ, -R9 ;  /* 0x000000ffff097224 */ /* 0x000fe400078e0a09 */
[----:B------:R-:W-:Y:S02]  /*1e700*/  @!P4 IMAD.IADD R159, R159, 0x1, -R2 ;  /* 0x000000019f9fc824 */ /* 0x000fe400078e0a02 */
[----:B------:R-:W-:-:S03]  /*1e710*/  IMAD.HI.U32 R10, R3, R4, RZ ;  /* 0x00000004030a7227 */ /* 0x000fc600078e00ff */
[C---:B------:R-:W-:Y:S01]  /*1e720*/  ISETP.GT.U32.AND P0, PT, R2.reuse, R159, PT ;  /* 0x0000009f0200720c */ /* 0x040fe20003f04070 */
[C---:B------:R-:W-:Y:S02]  /*1e730*/  IMAD R8, R2.reuse, R9, R8 ;  /* 0x0000000902087224 */ /* 0x040fe400078e0208 */
[----:B------:R-:W-:Y:S01]  /*1e740*/  IMAD.HI.U32 R9, R3, R160, RZ ;  /* 0x000000a003097227 */ /* 0x000fe200078e00ff */
[----:B------:R-:W-:-:S03]  /*1e750*/  ISETP.GT.U32.AND P4, PT, R2, R161, PT ;  /* 0x000000a10200720c */ /* 0x000fc60003f84070 */
[----:B------:R-:W-:Y:S02]  /*1e760*/  IMAD.MOV R10, RZ, RZ, -R10 ;  /* 0x000000ffff0a7224 */ /* 0x000fe400078e0a0a */
[----:B------:R-:W-:Y:S02]  /*1e770*/  IMAD.MOV R9, RZ, RZ, -R9 ;  /* 0x000000ffff097224 */ /* 0x000fe400078e0a09 */
[C---:B------:R-:W-:Y:S02]  /*1e780*/  IMAD R4, R2.reuse, R10, R4 ;  /* 0x0000000a02047224 */ /* 0x040fe400078e0204 */
[C---:B------:R-:W-:Y:S02]  /*1e790*/  IMAD R160, R2.reuse, R9, R160 ;  /* 0x0000000902a07224 */ /* 0x040fe400078e02a0 */
[--C-:B------:R-:W-:Y:S01]  /*1e7a0*/  @!P0 IMAD.IADD R159, R159, 0x1, -R2.reuse ;  /* 0x000000019f9f8824 */ /* 0x100fe200078e0a02 */
[C---:B------:R-:W-:Y:S02]  /*1e7b0*/  ISETP.GT.U32.AND P2, PT, R2.reuse, R4, PT ;  /* 0x000000040200720c */ /* 0x040fe40003f44070 */
[C---:B------:R-:W-:Y:S01]  /*1e7c0*/  ISETP.GT.U32.AND P0, PT, R2.reuse, R160, PT ;  /* 0x000000a00200720c */ /* 0x040fe20003f04070 */
[----:B------:R-:W-:Y:S01]  /*1e7d0*/  @!P4 IMAD.IADD R161, R161, 0x1, -R2 ;  /* 0x00000001a1a1c824 */ /* 0x000fe200078e0a02 */
[----:B------:R-:W-:-:S02]  /*1e7e0*/  ISETP.GT.U32.AND P4, PT, R2, R8, PT ;  /* 0x000000080200720c */ /* 0x000fc40003f84070 */
[----:B------:R-:W-:Y:S01]  /*1e7f0*/  IABS R10, R196 ;  /* 0x000000c4000a7213 */ /* 0x000fe20000000000 */
[----:B0-----:R-:W-:-:S06]  /*1e800*/  IMAD.MOV.U32 R6, RZ, RZ, R161 ;  /* 0x000000ffff067224 */ /* 0x001fcc00078e00a1 */
[--C-:B------:R-:W-:Y:S02]  /*1e810*/  @!P2 IMAD.IADD R4, R4, 0x1, -R2.reuse ;  /* 0x000000010404a824 */ /* 0x100fe400078e0a02 */
[----:B------:R-:W-:Y:S01]  /*1e820*/  @!P0 IMAD.IADD R160, R160, 0x1, -R2 ;  /* 0x00000001a0a08824 */ /* 0x000fe200078e0a02 */
[----:B------:R-:W-:Y:S01]  /*1e830*/  ISETP.GE.AND P2, PT, R197, RZ, PT ;  /* 0x000000ffc500720c */ /* 0x000fe20003f46270 */
[----:B------:R-:W-:-:S04]  /*1e840*/  IMAD.HI.U32 R11, R3, R10, RZ ;  /* 0x0000000a030b7227 */ /* 0x000fc800078e00ff */
[----:B------:R-:W-:Y:S02]  /*1e850*/  IMAD.MOV.U32 R197, RZ, RZ, R191 ;  /* 0x000000ffffc57224 */ /* 0x000fe400078e00bf */
[----:B------:R-:W-:Y:S01]  /*1e860*/  @!P4 IMAD.IADD R8, R8, 0x1, -R2 ;  /* 0x000000010808c824 */ /* 0x000fe200078e0a02 */
[C---:B------:R-:W-:Y:S01]  /*1e870*/  ISETP.GT.U32.AND P4, PT, R2.reuse, R4, PT ;  /* 0x000000040200720c */ /* 0x040fe20003f84070 */
[----:B------:R-:W-:Y:S02]  /*1e880*/  IMAD.MOV.U32 R191, RZ, RZ, R190 ;  /* 0x000000ffffbf7224 */ /* 0x000fe400078e00be */
[----:B------:R-:W-:Y:S01]  /*1e890*/  @!P6 IMAD.MOV R6, RZ, RZ, -R6 ;  /* 0x000000ffff06e224 */ /* 0x000fe200078e0a06 */
[----:B------:R-:W-:Y:S01]  /*1e8a0*/  ISETP.GT.U32.AND P6, PT, R2, R160, PT ;  /* 0x000000a00200720c */ /* 0x000fe20003fc4070 */
[----:B------:R-:W-:Y:S02]  /*1e8b0*/  IMAD.MOV.U32 R190, RZ, RZ, R189 ;  /* 0x000000ffffbe7224 */ /* 0x000fe400078e00bd */
[----:B------:R-:W-:-:S02]  /*1e8c0*/  IMAD.MOV R11, RZ, RZ, -R11 ;  /* 0x000000ffff0b7224 */ /* 0x000fc400078e0a0b */
[----:B------:R-:W-:Y:S02]  /*1e8d0*/  IMAD.MOV.U32 R7, RZ, RZ, R159 ;  /* 0x000000ffff077224 */ /* 0x000fe400078e009f */
[----:B------:R-:W-:Y:S02]  /*1e8e0*/  IMAD R10, R2, R11, R10 ;  /* 0x0000000b020a7224 */ /* 0x000fe400078e020a */
[----:B------:R-:W-:Y:S02]  /*1e8f0*/  @!P1 IMAD.MOV R7, RZ, RZ, -R7 ;  /* 0x000000ffff079224 */ /* 0x000fe400078e0a07 */
[--C-:B------:R-:W-:Y:S01]  /*1e900*/  @!P4 IMAD.IADD R4, R4, 0x1, -R2.reuse ;  /* 0x000000010404c824 */ /* 0x100fe200078e0a02 */
[----:B------:R-:W-:Y:S01]  /*1e910*/  ISETP.GE.AND P4, PT, R196, RZ, PT ;  /* 0x000000ffc400720c */ /* 0x000fe20003f86270 */
[----:B------:R-:W-:Y:S01]  /*1e920*/  @!P6 IMAD.IADD R160, R160, 0x1, -R2 ;  /* 0x00000001a0a0e824 */ /* 0x000fe200078e0a02 */
[----:B------:R-:W-:Y:S02]  /*1e930*/  IABS R162, R195 ;  /* 0x000000c300a27213 */ /* 0x000fe40000000000 */
[----:B------:R-:W-:-:S02]  /*1e940*/  ISETP.GE.AND P6, PT, R195, RZ, PT ;  /* 0x000000ffc300720c */ /* 0x000fc40003fc6270 */
[----:B------:R-:W-:Y:S02]  /*1e950*/  IABS R11, R193 ;  /* 0x000000c1000b7213 */ /* 0x000fe40000000000 */
[----:B------:R-:W-:Y:S01]  /*1e960*/  ISETP.GE.AND P1, PT, R198, RZ, PT ;  /* 0x000000ffc600720c */ /* 0x000fe20003f26270 */
[----:B------:R-:W-:Y:S02]  /*1e970*/  IMAD.MOV.U32 R198, RZ, RZ, R190 ;  /* 0x000000ffffc67224 */ /* 0x000fe400078e00be */
[----:B--2---:R-:W-:Y:S02]  /*1e980*/  IMAD.MOV.U32 R189, RZ, RZ, R188 ;  /* 0x000000ffffbd7224 */ /* 0x004fe400078e00bc */
[----:B------:R-:W-:Y:S02]  /*1e990*/  IMAD.MOV.U32 R188, RZ, RZ, R173 ;  /* 0x000000ffffbc7224 */ /* 0x000fe400078e00ad */
[----:B------:R-:W2:Y:S04]  /*1e9a0*/  LDL.LU R173, [R1+0x738] ;  /* 0x0007380001ad7983 */ /* 0x000ea80000300800 */
[----:B------:R0:W-:Y:S01]  /*1e9b0*/  STL [R1+0xf0], R6 ;  /* 0x0000f00601007387 */ /* 0x0001e20000100800 */
[----:B------:R-:W-:-:S02]  /*1e9c0*/  IMAD.MOV.U32 R196, RZ, RZ, R188 ;  /* 0x000000ffffc47224 */ /* 0x000fc400078e00bc */
[----:B0-----:R-:W-:-:S04]  /*1e9d0*/  IMAD.MOV.U32 R6, RZ, RZ, R158 ;  /* 0x000000ffff067224 */ /* 0x001fc800078e009e */
[----:B------:R-:W-:Y:S01]  /*1e9e0*/  @!P5 IMAD.MOV R6, RZ, RZ, -R6 ;  /* 0x000000ffff06d224 */ /* 0x000fe200078e0a06 */
[----:B------:R-:W-:Y:S01]  /*1e9f0*/  ISETP.GT.U32.AND P5, PT, R2, R10, PT ;  /* 0x0000000a0200720c */ /* 0x000fe20003fa4070 */
[----:B------:R0:W-:Y:S01]  /*1ea00*/  STL [R1+0x108], R7 ;  /* 0x0001080701007387 */ /* 0x0001e20000100800 */
[----:B------:R-:W-:-:S03]  /*1ea10*/  IMAD.MOV.U32 R195, RZ, RZ, R189 ;  /* 0x000000ffffc37224 */ /* 0x000fc600078e00bd */
[----:B------:R1:W-:Y:S04]  /*1ea20*/  STL [R1+0x114], R6 ;  /* 0x0001140601007387 */ /* 0x0003e80000100800 */
[----:B------:R-:W3:Y:S04]  /*1ea30*/  LDL.LU R188, [R1+0x698] ;  /* 0x0006980001bc7983 */ /* 0x000ee80000300800 */
[----:B------:R-:W4:Y:S01]  /*1ea40*/  LDL.LU R189, [R1+0x6a8] ;  /* 0x0006a80001bd7983 */ /* 0x000f220000300800 */
[----:B------:R-:W-:Y:S01]  /*1ea50*/  @!P5 IMAD.IADD R10, R10, 0x1, -R2 ;  /* 0x000000010a0ad824 */ /* 0x000fe200078e0a02 */
[----:B------:R-:W-:Y:S01]  /*1ea60*/  ISETP.GE.AND P5, PT, R193, RZ, PT ;  /* 0x000000ffc100720c */ /* 0x000fe20003fa6270 */
[----:B------:R-:W-:Y:S01]  /*1ea70*/  IMAD.MOV.U32 R193, RZ, RZ, R191 ;  /* 0x000000ffffc17224 */ /* 0x000fe200078e00bf */
[----:B------:R-:W2:Y:S01]  /*1ea80*/  LDL.LU R190, [R1+0x6a4] ;  /* 0x0006a40001be7983 */ /* 0x000ea20000300800 */
[----:B------:R-:W-:-:S03]  /*1ea90*/  IMAD.MOV.U32 R191, RZ, RZ, R186 ;  /* 0x000000ffffbf7224 */ /* 0x000fc600078e00ba */
[----:B------:R-:W2:Y:S01]  /*1eaa0*/  LDL.LU R186, [R1+0x6a0] ;  /* 0x0006a00001ba7983 */ /* 0x000ea20000300800 */
[----:B------:R-:W-:Y:S01]  /*1eab0*/  ISETP.GT.U32.AND P0, PT, R2, R8, PT ;  /* 0x000000080200720c */ /* 0x000fe20003f04070 */
[----:B------:R-:W-:-:S04]  /*1eac0*/  IMAD.HI.U32 R9, R3, R162, RZ ;  /* 0x000000a203097227 */ /* 0x000fc800078e00ff */
[----:B------:R-:W-:-:S04]  /*1ead0*/  IMAD.MOV R9, RZ, RZ, -R9 ;  /* 0x000000ffff097224 */ /* 0x000fc800078e0a09 */
[----:B------:R-:W-:-:S04]  /*1eae0*/  IMAD R162, R2, R9, R162 ;  /* 0x0000000902a27224 */ /* 0x000fc800078e02a2 */
[----:B------:R-:W-:Y:S01]  /*1eaf0*/  @!P0 IMAD.IADD R8, R8, 0x1, -R2 ;  /* 0x0000000108088824 */ /* 0x000fe200078e0a02 */
[----:B------:R-:W-:Y:S01]  /*1eb00*/  ISETP.GT.U32.AND P0, PT, R2, R162, PT ;  /* 0x000000a20200720c */ /* 0x000fe20003f04070 */
[----:B------:R-:W-:Y:S01]  /*1eb10*/  IMAD.HI.U32 R9, R3, R11, RZ ;  /* 0x0000000b03097227 */ /* 0x000fe200078e00ff */
[----:B------:R-:W-:-:S03]  /*1eb20*/  IABS R158, R194 ;  /* 0x000000c2009e7213 */ /* 0x000fc60000000000 */
[----:B------:R-:W-:Y:S01]  /*1eb30*/  IMAD.MOV R9, RZ, RZ, -R9 ;  /* 0x000000ffff097224 */ /* 0x000fe200078e0a09 */
[----:B------:R-:W-:Y:S01]  /*1eb40*/  IABS R159, R192 ;  /* 0x000000c0009f7213 */ /* 0x000fe20000000000 */
[----:B0-----:R-:W-:Y:S02]  /*1eb50*/  IMAD.MOV.U32 R7, RZ, RZ, R4 ;  /* 0x000000ffff077224 */ /* 0x001fe400078e0004 */
[----:B------:R-:W-:Y:S02]  /*1eb60*/  IMAD R11, R2, R9, R11 ;  /* 0x00000009020b7224 */ /* 0x000fe400078e020b */
[----:B------:R-:W-:-:S04]  /*1eb70*/  IMAD.HI.U32 R161, R3, R158, RZ ;  /* 0x0000009e03a17227 */ /* 0x000fc800078e00ff */
[----:B------:R-:W-:Y:S01]  /*1eb80*/  @!P0 IMAD.IADD R162, R162, 0x1, -R2 ;  /* 0x00000001a2a28824 */ /* 0x000fe200078e0a02 */
[C---:B------:R-:W-:Y:S01]  /*1eb90*/  ISETP.GT.U32.AND P0, PT, R2.reuse, R10, PT ;  /* 0x0000000a0200720c */ /* 0x040fe20003f04070 */
[----:B------:R-:W-:Y:S01]  /*1eba0*/  @!P3 IMAD.MOV R7, RZ, RZ, -R7 ;  /* 0x000000ffff07b224 */ /* 0x000fe200078e0a07 */
[----:B------:R-:W-:Y:S01]  /*1ebb0*/  ISETP.GT.U32.AND P3, PT, R2, R11, PT ;  /* 0x0000000b0200720c */ /* 0x000fe20003f64070 */
[----:B-1----:R-:W-:Y:S02]  /*1ebc0*/  IMAD.MOV.U32 R6, RZ, RZ, R8 ;  /* 0x000000ffff067224 */ /* 0x002fe400078e0008 */
[----:B------:R-:W-:-:S04]  /*1ebd0*/  IMAD.HI.U32 R4, R3, R159, RZ ;  /* 0x0000009f03047227 */ /* 0x000fc800078e00ff */
[----:B------:R-:W-:Y:S02]  /*1ebe0*/  IMAD.MOV R8, RZ, RZ, -R161 ;  /* 0x000000ffff087224 */ /* 0x000fe400078e0aa1 */
[----:B------:R-:W-:Y:S02]  /*1ebf0*/  IMAD.MOV R4, RZ, RZ, -R4 ;  /* 0x000000ffff047224 */ /* 0x000fe400078e0a04 */
[C---:B------:R-:W-:Y:S01]  /*1ec00*/  IMAD R158, R2.reuse, R8, R158 ;  /* 0x00000008029e7224 */ /* 0x040fe200078e029e */
[----:B------:R-:W-:Y:S01]  /*1ec10*/  IABS R9, R197 ;  /* 0x000000c500097213 */ /* 0x000fe20000000000 */
[----:B------:R-:W-:Y:S01]  /*1ec20*/  @!P2 IMAD.MOV R6, RZ, RZ, -R6 ;  /* 0x000000ffff06a224 */ /* 0x000fe200078e0a06 */
[C---:B------:R-:W-:Y:S01]  /*1ec30*/  ISETP.GT.U32.AND P2, PT, R2.reuse, R162, PT ;  /* 0x000000a20200720c */ /* 0x040fe20003f44070 */
[----:B------:R-:W-:Y:S02]  /*1ec40*/  IMAD R159, R2, R4, R159 ;  /* 0x00000004029f7224 */ /* 0x000fe400078e029f */
[--C-:B------:R-:W-:Y:S01]  /*1ec50*/  @!P0 IMAD.IADD R10, R10, 0x1, -R2.reuse ;  /* 0x000000010a0a8824 */ /* 0x100fe200078e0a02 */
[C---:B------:R-:W-:Y:S01]  /*1ec60*/  ISETP.GT.U32.AND P0, PT, R2.reuse, R158, PT ;  /* 0x0000009e0200720c */ /* 0x040fe20003f04070 */
[----:B------:R-:W-:Y:S01]  /*1ec70*/  @!P3 IMAD.IADD R11, R11, 0x1, -R2 ;  /* 0x000000010b0bb824 */ /* 0x000fe200078e0a02 */
[----:B------:R-:W-:Y:S01]  /*1ec80*/  STL [R1+0x104], R7 ;  /* 0x0001040701007387 */ /* 0x000fe20000100800 */
[----:B------:R-:W-:Y:S01]  /*1ec90*/  ISETP.GT.U32.AND P3, PT, R2, R159, PT ;  /* 0x0000009f0200720c */ /* 0x000fe20003f64070 */
[----:B------:R-:W-:-:S02]  /*1eca0*/  IMAD.HI.U32 R8, R3, R9, RZ ;  /* 0x0000000903087227 */ /* 0x000fc400078e00ff */
[----:B------:R0:W-:Y:S02]  /*1ecb0*/  STL [R1+0xf4], R6 ;  /* 0x0000f40601007387 */ /* 0x0001e40000100800 */
[----:B------:R-:W-:Y:S02]  /*1ecc0*/  IMAD.MOV R8, RZ, RZ, -R8 ;  /* 0x000000ffff087224 */ /* 0x000fe400078e0a08 */
[----:B0-----:R-:W-:-:S04]  /*1ecd0*/  IMAD.MOV.U32 R6, RZ, RZ, R160 ;  /* 0x000000ffff067224 */ /* 0x001fc800078e00a0 */
[----:B------:R-:W-:Y:S02]  /*1ece0*/  @!P1 IMAD.MOV R6, RZ, RZ, -R6 ;  /* 0x000000ffff069224 */ /* 0x000fe400078e0a06 */
[--C-:B------:R-:W-:Y:S01]  /*1ecf0*/  @!P2 IMAD.IADD R162, R162, 0x1, -R2.reuse ;  /* 0x00000001a2a2a824 */ /* 0x100fe200078e0a02 */
[----:B------:R-:W-:Y:S01]  /*1ed00*/  ISETP.GE.AND P2, PT, R192, RZ, PT ;  /* 0x000000ffc000720c */ /* 0x000fe20003f46270 */
[----:B------:R-:W-:Y:S01]  /*1ed10*/  IMAD R9, R2, R8, R9 ;  /* 0x0000000802097224 */ /* 0x000fe200078e0209 */
[----:B------:R-:W-:Y:S01]  /*1ed20*/  IABS R8, R196 ;  /* 0x000000c400087213 */ /* 0x000fe20000000000 */
[----:B------:R-:W-:Y:S01]  /*1ed30*/  @!P0 IMAD.IADD R158, R158, 0x1, -R2 ;  /* 0x000000019e9e8824 */ /* 0x000fe200078e0a02 */
[----:B------:R0:W-:Y:S01]  /*1ed40*/  STL [R1+0xec], R6 ;  /* 0x0000ec0601007387 */ /* 0x0001e20000100800 */
[----:B------:R-:W-:Y:S02]  /*1ed50*/  IMAD.MOV.U32 R192, RZ, RZ, R171 ;  /* 0x000000ffffc07224 */ /* 0x000fe400078e00ab */
[----:B------:R-:W-:Y:S01]  /*1ed60*/  IMAD.MOV.U32 R171, RZ, RZ, R170 ;  /* 0x000000ffffab7224 */ /* 0x000fe200078e00aa */
[----:B------:R-:W-:Y:S01]  /*1ed70*/  ISETP.GE.AND P1, PT, R194, RZ, PT ;  /* 0x000000ffc200720c */ /* 0x000fe20003f26270 */
[----:B------:R-:W-:-:S02]  /*1ed80*/  IMAD.MOV.U32 R170, RZ, RZ, R164 ;  /* 0x000000ffffaa7224 */ /* 0x000fc400078e00a4 */
[----:B------:R-:W-:Y:S01]  /*1ed90*/  @!P3 IMAD.IADD R159, R159, 0x1, -R2 ;  /* 0x000000019f9fb824 */ /* 0x000fe200078e0a02 */
[C---:B------:R-:W-:Y:S01]  /*1eda0*/  ISETP.GT.U32.AND P3, PT, R2.reuse, R158, PT ;  /* 0x0000009e0200720c */ /* 0x040fe20003f64070 */
[----:B0-----:R-:W-:Y:S01]  /*1edb0*/  IMAD.MOV.U32 R6, RZ, RZ, R10 ;  /* 0x000000ffff067224 */ /* 0x001fe200078e000a */
[----:B------:R-:W-:Y:S01]  /*1edc0*/  ISETP.GT.U32.AND P0, PT, R2, R11, PT ;  /* 0x0000000b0200720c */ /* 0x000fe20003f04070 */
[----:B------:R-:W-:Y:S02]  /*1edd0*/  IMAD.MOV.U32 R164, RZ, RZ, R163 ;  /* 0x000000ffffa47224 */ /* 0x000fe400078e00a3 */
[----:B------:R-:W-:Y:S02]  /*1ede0*/  IMAD.MOV.U32 R194, RZ, RZ, R191 ;  /* 0x000000ffffc27224 */ /* 0x000fe400078e00bf */
[----:B------:R-:W-:-:S04]  /*1edf0*/  IMAD.HI.U32 R163, R3, R8, RZ ;  /* 0x0000000803a37227 */ /* 0x000fc800078e00ff */
[----:B------:R-:W-:Y:S02]  /*1ee00*/  IMAD.MOV.U32 R191, RZ, RZ, R187 ;  /* 0x000000ffffbf7224 */ /* 0x000fe400078e00bb */
[----:B------:R-:W-:Y:S02]  /*1ee10*/  @!P4 IMAD.MOV R6, RZ, RZ, -R6 ;  /* 0x000000ffff06c224 */ /* 0x000fe400078e0a06 */
[----:B------:R-:W-:Y:S02]  /*1ee20*/  IMAD.MOV.U32 R187, RZ, RZ, R181 ;  /* 0x000000ffffbb7224 */ /* 0x000fe400078e00b5 */
[----:B------:R-:W-:Y:S02]  /*1ee30*/  IMAD.MOV.U32 R181, RZ, RZ, R172 ;  /* 0x000000ffffb57224 */ /* 0x000fe400078e00ac */
[----:B------:R-:W-:Y:S02]  /*1ee40*/  IMAD.MOV.U32 R172, RZ, RZ, R167 ;  /* 0x000000ffffac7224 */ /* 0x000fe400078e00a7 */
[----:B------:R-:W-:Y:S01]  /*1ee50*/  IMAD.MOV R163, RZ, RZ, -R163 ;  /* 0x000000ffffa37224 */ /* 0x000fe200078e0aa3 */
[----:B------:R-:W2:Y:S04]  /*1ee60*/  LDL.LU R167, [R1+0x724] ;  /* 0x0007240001a77983 */ /* 0x000ea80000300800 */
[----:B------:R0:W-:Y:S01]  /*1ee70*/  STL [R1+0xe8], R6 ;  /* 0x0000e80601007387 */ /* 0x0001e20000100800 */
[----:B------:R-:W-:-:S02]  /*1ee80*/  IMAD R8, R2, R163, R8 ;  /* 0x000000a302087224 */ /* 0x000fc400078e0208 */
[----:B------:R-:W-:Y:S02]  /*1ee90*/  @!P3 IMAD.IADD R158, R158, 0x1, -R2 ;  /* 0x000000019e9eb824 */ /* 0x000fe400078e0a02 */
[----:B0-----:R-:W-:Y:S01]  /*1eea0*/  IMAD.MOV.U32 R6, RZ, RZ, R162 ;  /* 0x000000ffff067224 */ /* 0x001fe200078e00a2 */
[----:B------:R-:W-:Y:S01]  /*1eeb0*/  ISETP.GT.U32.AND P3, PT, R2, R8, PT ;  /* 0x000000080200720c */ /* 0x000fe20003f64070 */
[----:B------:R-:W-:Y:S02]  /*1eec0*/  @!P0 IMAD.IADD R11, R11, 0x1, -R2 ;  /* 0x000000010b0b8824 */ /* 0x000fe400078e0a02 */
[----:B------:R-:W-:Y:S01]  /*1eed0*/  @!P6 IMAD.MOV R6, RZ, RZ, -R6 ;  /* 0x000000ffff06e224 */ /* 0x000fe200078e0a06 */
[----:B------:R-:W-:Y:S01]  /*1eee0*/  ISETP.GE.AND P0, PT, R197, RZ, PT ;  /* 0x000000ffc500720c */ /* 0x000fe20003f06270 */
[----:B------:R-:W-:-:S03]  /*1eef0*/  IMAD.MOV.U32 R197, RZ, RZ, R192 ;  /* 0x000000ffffc57224 */ /* 0x000fc600078e00c0 */
[----:B------:R0:W-:Y:S01]  /*1ef00*/  STL [R1+0xe4], R6 ;  /* 0x0000e40601007387 */ /* 0x0001e20000100800 */
[----:B------:R-:W-:Y:S02]  /*1ef10*/  IMAD.MOV.U32 R192, RZ, RZ, R191 ;  /* 0x000000ffffc07224 */ /* 0x000fe400078e00bf */
[----:B0-----:R-:W-:-:S04]  /*1ef20*/  IMAD.MOV.U32 R6, RZ, RZ, R11 ;  /* 0x000000ffff067224 */ /* 0x001fc800078e000b */
[----:B------:R-:W-:Y:S01]  /*1ef30*/  @!P5 IMAD.MOV R6, RZ, RZ, -R6 ;  /* 0x000000ffff06d224 */ /* 0x000fe200078e0a06 */
[----:B------:R-:W-:Y:S01]  /*1ef40*/  ISETP.GE.AND P5, PT, R196, RZ, PT ;  /* 0x000000ffc400720c */ /* 0x000fe20003fa6270 */
[----:B------:R-:W-:Y:S01]  /*1ef50*/  IMAD.MOV.U32 R196, RZ, RZ, R192 ;  /* 0x000000ffffc47224 */ /* 0x000fe200078e00c0 */
[----:B------:R-:W-:Y:S01]  /*1ef60*/  IABS R4, R195 ;  /* 0x000000c300047213 */ /* 0x000fe20000000000 */
[----:B------:R-:W-:Y:S01]  /*1ef70*/  @!P3 IMAD.IADD R8, R8, 0x1, -R2 ;  /* 0x000000010808b824 */ /* 0x000fe200078e0a02 */
[----:B------:R-:W-:Y:S01]  /*1ef80*/  ISETP.GE.AND P3, PT, R195, RZ, PT ;  /* 0x000000ffc300720c */ /* 0x000fe20003f66270 */
[----:B----4-:R-:W-:Y:S02]  /*1ef90*/  IMAD.MOV.U32 R191, RZ, RZ, R189 ;  /* 0x000000ffffbf7224 */ /* 0x010fe400078e00bd */
[----:B---3--:R-:W-:Y:S02]  /*1efa0*/  IMAD.MOV.U32 R189, RZ, RZ, R188 ;  /* 0x000000ffffbd7224 */ /* 0x008fe400078e00bc */
        /* <DEDUP_REMOVED lines=9> */
[----:B--2---:R-:W-:Y:S01]  /*1f040*/  IMAD.MOV.U32 R179, RZ, RZ, R173 ;  /* 0x000000ffffb37224 */ /* 0x004fe200078e00ad */
[----:B------:R-:W2:Y:S01]  /*1f050*/  LDL.LU R180, [R1+0x6f0] ;  /* 0x0006f00001b47983 */ /* 0x000ea20000300800 */
[----:B------:R-:W-:Y:S02]  /*1f060*/  IMAD.MOV.U32 R192, RZ, RZ, R191 ;  /* 0x000000ffffc07224 */ /* 0x000fe400078e00bf */
[----:B------:R-:W-:Y:S01]  /*1f070*/  IMAD.MOV.U32 R173, RZ, RZ, R172 ;  /* 0x000000ffffad7224 */ /* 0x000fe200078e00ac */
[----:B------:R0:W-:Y:S01]  /*1f080*/  STL [R1+0xe0], R6 ;  /* 0x0000e00601007387 */ /* 0x0001e20000100800 */
[----:B------:R-:W-:-:S02]  /*1f090*/  IMAD.MOV.U32 R191, RZ, RZ, R190 ;  /* 0x000000ffffbf7224 */ /* 0x000fc400078e00be */
[----:B------:R-:W-:Y:S02]  /*1f0a0*/  IMAD.MOV.U32 R172, RZ, RZ, R171 ;  /* 0x000000ffffac7224 */ /* 0x000fe400078e00ab */
[----:B------:R-:W-:Y:S01]  /*1f0b0*/  IMAD.MOV.U32 R190, RZ, RZ, R186 ;  /* 0x000000ffffbe7224 */ /* 0x000fe200078e00ba */
[----:B------:R-:W3:Y:S01]  /*1f0c0*/  LDL.LU R171, [R1+0x700] ;  /* 0x0007000001ab7983 */ /* 0x000ee20000300800 */
[----:B------:R-:W-:-:S03]  /*1f0d0*/  IMAD.MOV.U32 R186, RZ, RZ, R183 ;  /* 0x000000ffffba7224 */ /* 0x000fc600078e00b7 */
[----:B------:R-:W4:Y:S01]  /*1f0e0*/  LDL.LU R183, [R1+0x6cc] ;  /* 0x0006cc0001b77983 */ /* 0x000f220000300800 */
[----:B------:R-:W-:Y:S01]  /*1f0f0*/  ISETP.GT.U32.AND P4, PT, R2, R159, PT ;  /* 0x0000009f0200720c */ /* 0x000fe20003f84070 */
[----:B------:R-:W-:Y:S01]  /*1f100*/  IMAD.HI.U32 R10, R3, R4, RZ ;  /* 0x00000004030a7227 */ /* 0x000fe200078e00ff */
[----:B------:R-:W-:-:S03]  /*1f110*/  IABS R161, R193 ;  /* 0x000000c100a17213 */ /* 0x000fc60000000000 */
[----:B------:R-:W-:Y:S01]  /*1f120*/  IMAD.MOV R10, RZ, RZ, -R10 ;  /* 0x000000ffff0a7224 */ /* 0x000fe200078e0a0a */
[----:B------:R-:W-:-:S03]  /*1f130*/  ISETP.GT.U32.AND P6, PT, R2, R9, PT ;  /* 0x000000090200720c */ /* 0x000fc60003fc4070 */
[----:B------:R-:W-:Y:S02]  /*1f140*/  IMAD R4, R2, R10, R4 ;  /* 0x0000000a02047224 */ /* 0x000fe400078e0204 */
[----:B------:R-:W-:Y:S01]  /*1f150*/  IMAD.HI.U32 R10, R3, R161, RZ ;  /* 0x000000a1030a7227 */ /* 0x000fe200078e00ff */
[----:B------:R-:W-:-:S03]  /*1f160*/  IABS R162, R194 ;  /* 0x000000c200a27213 */ /* 0x000fc60000000000 */
[----:B------:R-:W-:Y:S01]  /*1f170*/  @!P4 IMAD.IADD R159, R159, 0x1, -R2 ;  /* 0x000000019f9fc824 */ /* 0x000fe200078e0a02 */
[C---:B------:R-:W-:Y:S01]  /*1f180*/  ISETP.GT.U32.AND P4, PT, R2.reuse, R4, PT ;  /* 0x000000040200720c */ /* 0x040fe20003f84070 */
[----:B------:R-:W-:Y:S02]  /*1f190*/  IMAD.MOV R10, RZ, RZ, -R10 ;  /* 0x000000ffff0a7224 */ /* 0x000fe400078e0a0a */
[----:B------:R-:W-:Y:S01]  /*1f1a0*/  @!P1 IMAD.MOV R158, RZ, RZ, -R158 ;  /* 0x000000ffff9e9224 */ /* 0x000fe200078e0a9e */
[C---:B------:R-:W-:Y:S01]  /*1f1b0*/  ISETP.GT.U32.AND P1, PT, R2.reuse, R8, PT ;  /* 0x000000080200720c */ /* 0x040fe20003f24070 */
[----:B------:R-:W-:Y:S02]  /*1f1c0*/  IMAD R161, R2, R10, R161 ;  /* 0x0000000a02a17224 */ /* 0x000fe400078e02a1 */
[----:B------:R-:W-:-:S04]  /*1f1d0*/  IMAD.HI.U32 R10, R3, R162, RZ ;  /* 0x000000a2030a7227 */ /* 0x000fc800078e00ff */
[----:B------:R-:W-:Y:S01]  /*1f1e0*/  @!P6 IMAD.IADD R9, R9, 0x1, -R2 ;  /* 0x000000010909e824 */ /* 0x000fe200078e0a02 */
[----:B------:R-:W-:Y:S01]  /*1f1f0*/  IABS R160, R198 ;  /* 0x000000c600a07213 */ /* 0x000fe20000000000 */
[----:B------:R-:W-:Y:S02]  /*1f200*/  IMAD.MOV R10, RZ, RZ, -R10 ;  /* 0x000000ffff0a7224 */ /* 0x000fe400078e0a0a */
[----:B------:R-:W-:Y:S01]  /*1f210*/  @!P4 IMAD.IADD R4, R4, 0x1, -R2 ;  /* 0x000000010404c824 */ /* 0x000fe200078e0a02 */
[C---:B------:R-:W-:Y:S01]  /*1f220*/  ISETP.GT.U32.AND P6, PT, R2.reuse, R9, PT ;  /* 0x000000090200720c */ /* 0x040fe20003fc4070 */
[C---:B------:R-:W-:Y:S02]  /*1f230*/  IMAD R162, R2.reuse, R10, R162 ;  /* 0x0000000a02a27224 */ /* 0x040fe400078e02a2 */
[----:B------:R-:W-:Y:S01]  /*1f240*/  IMAD.HI.U32 R163, R3, R160, RZ ;  /* 0x000000a003a37227 */ /* 0x000fe200078e00ff */
[----:B------:R-:W-:-:S03]  /*1f250*/  ISETP.GT.U32.AND P4, PT, R2, R4, PT ;  /* 0x000000040200720c */ /* 0x000fc60003f84070 */
[----:B------:R-:W-:Y:S01]  /*1f260*/  @!P1 IMAD.IADD R8, R8, 0x1, -R2 ;  /* 0x0000000108089824 */ /* 0x000fe200078e0a02 */
[----:B------:R-:W-:Y:S01]  /*1f270*/  ISETP.GT.U32.AND P1, PT, R2, R162, PT ;  /* 0x000000a20200720c */ /* 0x000fe20003f24070 */
[----:B------:R-:W-:-:S04]  /*1f280*/  IMAD.MOV R11, RZ, RZ, -R163 ;  /* 0x000000ffff0b7224 */ /* 0x000fc800078e0aa3 */
[----:B------:R-:W-:Y:S02]  /*1f290*/  IMAD R160, R2, R11, R160 ;  /* 0x0000000b02a07224 */ /* 0x000fe400078e02a0 */
[----:B------:R-:W-:-:S03]  /*1f2a0*/  @!P6 IMAD.IADD R9, R9, 0x1, -R2 ;  /* 0x000000010909e824 */ /* 0x000fc600078e0a02 */
[----:B------:R-:W-:Y:S01]  /*1f2b0*/  ISETP.GT.U32.AND P6, PT, R2, R160, PT ;  /* 0x000000a00200720c */ /* 0x000fe20003fc4070 */
[----:B0-----:R-:W-:Y:S02]  /*1f2c0*/  IMAD.MOV.U32 R6, RZ, RZ, R9 ;  /* 0x000000ffff067224 */ /* 0x001fe400078e0009 */
[--C-:B------:R-:W-:Y:S01]  /*1f2d0*/  @!P4 IMAD.IADD R4, R4, 0x1, -R2.reuse ;  /* 0x000000010404c824 */ /* 0x100fe200078e0a02 */
[----:B------:R-:W-:Y:S01]  /*1f2e0*/  ISETP.GE.AND P4, PT, R193, RZ, PT ;  /* 0x000000ffc100720c */ /* 0x000fe20003f86270 */
[----:B------:R-:W-:Y:S02]  /*1f2f0*/  @!P1 IMAD.IADD R162, R162, 0x1, -R2 ;  /* 0x00000001a2a29824 */ /* 0x000fe400078e0a02 */
[----:B------:R-:W-:Y:S02]  /*1f300*/  @!P0 IMAD.MOV R6, RZ, RZ, -R6 ;  /* 0x000000ffff068224 */ /* 0x000fe400078e0a06 */
[----:B------:R-:W-:Y:S02]  /*1f310*/  IMAD.MOV.U32 R193, RZ, RZ, R192 ;  /* 0x000000ffffc17224 */ /* 0x000fe400078e00c0 */
[----:B------:R-:W-:-:S02]  /*1f320*/  IMAD.MOV.U32 R192, RZ, RZ, R191 ;  /* 0x000000ffffc07224 */ /* 0x000fc400078e00bf */
[----:B------:R-:W-:Y:S01]  /*1f330*/  IMAD.MOV.U32 R191, RZ, RZ, R190 ;  /* 0x000000ffffbf7224 */ /* 0x000fe200078e00be */
[----:B------:R-:W-:Y:S01]  /*1f340*/  ISETP.GT.U32.AND P1, PT, R2, R162, PT ;  /* 0x000000a20200720c */ /* 0x000fe20003f24070 */
[----:B------:R-:W-:Y:S01]  /*1f350*/  IMAD.MOV.U32 R190, RZ, RZ, R189 ;  /* 0x000000ffffbe7224 */ /* 0x000fe200078e00bd */
[----:B------:R0:W-:Y:S01]  /*1f360*/  STL [R1+0xdc], R6 ;  /* 0x0000dc0601007387 */ /* 0x0001e20000100800 */
[----:B------:R-:W-:Y:S02]  /*1f370*/  IMAD.MOV.U32 R189, RZ, RZ, R176 ;  /* 0x000000ffffbd7224 */ /* 0x000fe400078e00b0 */
[----:B------:R-:W-:Y:S02]  /*1f380*/  IMAD.MOV.U32 R176, RZ, RZ, R175 ;  /* 0x000000ffffb07224 */ /* 0x000fe400078e00af */
[----:B------:R-:W-:Y:S02]  /*1f390*/  IMAD.MOV.U32 R175, RZ, RZ, R173 ;  /* 0x000000ffffaf7224 */ /* 0x000fe400078e00ad */
[----:B------:R-:W-:-:S02]  /*1f3a0*/  IMAD.MOV.U32 R173, RZ, RZ, R170 ;  /* 0x000000ffffad7224 */ /* 0x000fc400078e00aa */
[----:B0-----:R-:W-:Y:S02]  /*1f3b0*/  IMAD.MOV.U32 R6, RZ, RZ, R8 ;  /* 0x000000ffff067224 */ /* 0x001fe400078e0008 */
[----:B------:R-:W-:Y:S01]  /*1f3c0*/  @!P6 IMAD.IADD R160, R160, 0x1, -R2 ;  /* 0x00000001a0a0e824 */ /* 0x000fe200078e0a02 */
[----:B------:R-:W-:Y:S01]  /*1f3d0*/  ISETP.GE.AND P6, PT, R194, RZ, PT ;  /* 0x000000ffc200720c */ /* 0x000fe20003fc6270 */
[----:B------:R-:W-:Y:S02]  /*1f3e0*/  IMAD.MOV.U32 R205, RZ, RZ, R191 ;  /* 0x000000ffffcd7224 */ /* 0x000fe400078e00bf */
[----:B------:R-:W-:Y:S02]  /*1f3f0*/  IMAD.MOV.U32 R201, RZ, RZ, R193 ;  /* 0x000000ffffc97224 */ /* 0x000fe400078e00c1 */
[----:B------:R-:W-:Y:S02]  /*1f400*/  IMAD.MOV.U32 R191, RZ, RZ, R190 ;  /* 0x000000ffffbf7224 */ /* 0x000fe400078e00be */
[----:B------:R-:W-:-:S02]  /*1f410*/  @!P5 IMAD.MOV R6, RZ, RZ, -R6 ;  /* 0x000000ffff06d224 */ /* 0x000fc400078e0a06 */
[----:B------:R-:W-:Y:S02]  /*1f420*/  IMAD.MOV.U32 R190, RZ, RZ, R189 ;  /* 0x000000ffffbe7224 */ /* 0x000fe400078e00bd */
[----:B------:R-:W-:Y:S02]  /*1f430*/  IMAD.MOV.U32 R194, RZ, RZ, R175 ;  /* 0x000000ffffc27224 */ /* 0x000fe400078e00af */
[----:B------:R-:W-:Y:S01]  /*1f440*/  IMAD.MOV.U32 R193, RZ, RZ, R173 ;  /* 0x000000ffffc17224 */ /* 0x000fe200078e00ad */
[----:B------:R-:W2:Y:S01]  /*1f450*/  LDL.LU R175, [R1+0x704] ;  /* 0x0007040001af7983 */ /* 0x000ea20000300800 */
[----:B------:R-:W-:Y:S02]  /*1f460*/  @!P3 IMAD.MOV R4, RZ, RZ, -R4 ;  /* 0x000000ffff04b224 */ /* 0x000fe400078e0a04 */
[----:B------:R-:W-:Y:S02]  /*1f470*/  IMAD.MOV.U32 R189, RZ, RZ, R176 ;  /* 0x000000ffffbd7224 */ /* 0x000fe400078e00b0 */
[----:B------:R-:W3:Y:S01]  /*1f480*/  LDL.LU R176, [R1+0x6d4] ;  /* 0x0006d40001b07983 */ /* 0x000ee20000300800 */
[----:B------:R-:W-:-:S02]  /*1f490*/  IMAD.MOV.U32 R204, RZ, RZ, R192 ;  /* 0x000000ffffcc7224 */ /* 0x000fc400078e00c0 */
[----:B------:R-:W-:Y:S01]  /*1f4a0*/  IMAD.MOV.U32 R202, RZ, RZ, R193 ;  /* 0x000000ffffca7224 */ /* 0x000fe200078e00c1 */
[----:B------:R-:W3:Y:S01]  /*1f4b0*/  LDL.LU R173, [R1+0x730] ;  /* 0x0007300001ad7983 */ /* 0x000ee20000300800 */
[----:B------:R-:W-:Y:S01]  /*1f4c0*/  IMAD.MOV.U32 R192, RZ, RZ, R172 ;  /* 0x000000ffffc07224 */ /* 0x000fe200078e00ac */
[----:B------:R-:W-:Y:S01]  /*1f4d0*/  ISETP.GT.U32.AND P0, PT, R2, R161, PT ;  /* 0x000000a10200720c */ /* 0x000fe20003f04070 */
[----:B------:R-:W-:Y:S01]  /*1f4e0*/  IMAD.MOV.U32 R193, RZ, RZ, R250 ;  /* 0x000000ffffc17224 */ /* 0x000fe200078e00fa */
[----:B------:R-:W-:Y:S01]  /*1f4f0*/  STL [R1+0xd0], R6 ;  /* 0x0000d00601007387 */ /* 0x000fe20000100800 */
[----:B------:R-:W-:Y:S01]  /*1f500*/  IMAD.MOV.U32 R172, RZ, RZ, R165 ;  /* 0x000000ffffac7224 */ /* 0x000fe200078e00a5 */
[----:B------:R-:W-:Y:S01]  /*1f510*/  IABS R165, R195 ;  /* 0x000000c300a57213 */ /* 0x000fe20000000000 */
[----:B------:R-:W-:Y:S01]  /*1f520*/  @!P1 IMAD.IADD R162, R162, 0x1, -R2 ;  /* 0x00000001a2a29824 */ /* 0x000fe200078e0a02 */
[----:B------:R0:W-:Y:S01]  /*1f530*/  STL [R1+0xd8], R4 ;  /* 0x0000d80401007387 */ /* 0x0001e20000100800 */
[----:B------:R-:W-:Y:S01]  /*1f540*/  IMAD.MOV.U32 R208, RZ, RZ, R194 ;  /* 0x000000ffffd07224 */ /* 0x000fe200078e00c2 */
[----:B------:R-:W-:-:S02]  /*1f550*/  ISETP.GE.AND P1, PT, R195, RZ, PT ;  /* 0x000000ffc300720c */ /* 0x000fc40003f26270 */
[----:B------:R-:W3:Y:S04]  /*1f560*/  LDL.LU R250, [R1+0x748] ;  /* 0x0007480001fa7983 */ /* 0x000ee80000300800 */
[----:B------:R-:W3:Y:S04]  /*1f570*/  LDL.LU R194, [R1+0x73c] ;  /* 0x00073c0001c27983 */ /* 0x000ee80000300800 */
[----:B------:R-:W2:Y:S01]  /*1f580*/  LDL.LU R195, [R1+0x740] ;  /* 0x0007400001c37983 */ /* 0x000ea20000300800 */
[----:B------:R-:W-:Y:S01]  /*1f590*/  @!P0 IMAD.IADD R161, R161, 0x1, -R2 ;  /* 0x00000001a1a18824 */ /* 0x000fe200078e0a02 */
[----:B------:R-:W-:Y:S01]  /*1f5a0*/  ISETP.GT.U32.AND P0, PT, R2, R160, PT ;  /* 0x000000a00200720c */ /* 0x000fe20003f04070 */
[----:B------:R-:W-:-:S02]  /*1f5b0*/  IMAD.MOV.U32 R199, RZ, RZ, R192 ;  /* 0x000000ffffc77224 */ /* 0x000fc400078e00c0 */
[----:B------:R-:W-:Y:S01]  /*1f5c0*/  IMAD.MOV.U32 R170, RZ, RZ, R164 ;  /* 0x000000ffffaa7224 */ /* 0x000fe200078e00a4 */
[----:B------:R-:W-:Y:S01]  /*1f5d0*/  IABS R164, R196 ;  /* 0x000000c400a47213 */ /* 0x000fe20000000000 */
[----:B------:R-:W-:Y:S01]  /*1f5e0*/  @!P6 IMAD.MOV R162, RZ, RZ, -R162 ;  /* 0x000000ffffa2e224 */ /* 0x000fe200078e0aa2 */
[----:B------:R-:W-:-:S07]  /*1f5f0*/  ISETP.GE.AND P6, PT, R199, RZ, PT ;  /* 0x000000ffc700720c */ /* 0x000fce0003fc6270 */
[----:B------:R-:W-:Y:S01]  /*1f600*/  @!P0 IMAD.IADD R160, R160, 0x1, -R2 ;  /* 0x00000001a0a08824 */ /* 0x000fe200078e0a02 */
[----:B------:R-:W-:Y:S01]  /*1f610*/  ISETP.GE.AND P0, PT, R196, RZ, PT ;  /* 0x000000ffc400720c */ /* 0x000fe20003f06270 */
[----:B------:R-:W-:Y:S01]  /*1f620*/  IMAD.MOV.U32 R196, RZ, RZ, R166 ;  /* 0x000000ffffc47224 */ /* 0x000fe200078e00a6 */
[----:B------:R-:W-:Y:S01]  /*1f630*/  IABS R166, R199 ;  /* 0x000000c700a67213 */ /* 0x000fe20000000000 */
[----:B------:R-:W-:Y:S02]  /*1f640*/  IMAD.MOV.U32 R199, RZ, RZ, R190 ;  /* 0x000000ffffc77224 */ /* 0x000fe400078e00be */
[----:B----4-:R-:W-:Y:S02]  /*1f650*/  IMAD.MOV.U32 R190, RZ, RZ, R183 ;  /* 0x000000ffffbe7224 */ /* 0x010fe400078e00b7 */
[----:B------:R-:W-:Y:S02]  /*1f660*/  IMAD.MOV.U32 R183, RZ, RZ, R178 ;  /* 0x000000ffffb77224 */ /* 0x000fe400078e00b2 */
[----:B------:R-:W4:Y:S01]  /*1f670*/  LDL.LU R178, [R1+0x6e0] ;  /* 0x0006e00001b27983 */ /* 0x000f220000300800 */
[----:B------:R-:W-:-:S02]  /*1f680*/  IABS R163, R197 ;  /* 0x000000c500a37213 */ /* 0x000fc40000000000 */
[----:B------:R-:W-:-:S03]  /*1f690*/  ISETP.GT.U32.AND P5, PT, R2, R161, PT ;  /* 0x000000a10200720c */ /* 0x000fc60003fa4070 */
[----:B------:R-:W-:-:S04]  /*1f6a0*/  IMAD.HI.U32 R9, R3, R163, RZ ;  /* 0x000000a303097227 */ /* 0x000fc800078e00ff */
[----:B------:R-:W-:-:S04]  /*1f6b0*/  IMAD.MOV R9, RZ, RZ, -R9 ;  /* 0x000000ffff097224 */ /* 0x000fc800078e0a09 */
[----:B------:R-:W-:Y:S02]  /*1f6c0*/  IMAD R163, R2, R9, R163 ;  /* 0x0000000902a37224 */ /* 0x000fe400078e02a3 */
[----:B------:R-:W-:-:S03]  /*1f6d0*/  @!P5 IMAD.IADD R161, R161, 0x1, -R2 ;  /* 0x00000001a1a1d824 */ /* 0x000fc600078e0a02 */
[----:B------:R-:W-:Y:S01]  /*1f6e0*/  ISETP.GT.U32.AND P5, PT, R2, R163, PT ;  /* 0x000000a30200720c */ /* 0x000fe20003fa4070 */
[----:B------:R-:W-:Y:S01]  /*1f6f0*/  @!P2 IMAD.MOV R159, RZ, RZ, -R159 ;  /* 0x000000ffff9fa224 */ /* 0x000fe200078e0a9f */
[----:B------:R-:W-:Y:S01]  /*1f700*/  ISETP.GE.AND P2, PT, R198, RZ, PT ;  /* 0x000000ffc600720c */ /* 0x000fe20003f46270 */
[----:B0-----:R-:W-:-:S04]  /*1f710*/  IMAD.HI.U32 R4, R3, R164, RZ ;  /* 0x000000a403047227 */ /* 0x001fc800078e00ff */
[----:B------:R-:W-:-:S04]  /*1f720*/  IMAD.MOV R4, RZ, RZ, -R4 ;  /* 0x000000ffff047224 */ /* 0x000fc800078e0a04 */
[C---:B------:R-:W-:Y:S02]  /*1f730*/  IMAD R164, R2.reuse, R4, R164 ;  /* 0x0000000402a47224 */ /* 0x040fe400078e02a4 */
[----:B------:R-:W-:Y:S02]  /*1f740*/  @!P5 IMAD.IADD R163, R163, 0x1, -R2 ;  /* 0x00000001a3a3d824 */ /* 0x000fe400078e0a02 */
[----:B------:R-:W-:Y:S01]  /*1f750*/  IMAD.MOV.U32 R192, RZ, RZ, R174 ;  /* 0x000000ffffc07224 */ /* 0x000fe200078e00ae */
[C---:B------:R-:W-:Y:S01]  /*1f760*/  ISETP.GT.U32.AND P5, PT, R2.reuse, R164, PT ;  /* 0x000000a40200720c */ /* 0x040fe20003fa4070 */
[----:B------:R-:W-:Y:S01]  /*1f770*/  IMAD.MOV.U32 R174, RZ, RZ, R167 ;  /* 0x000000ffffae7224 */ /* 0x000fe200078e00a7 */
[----:B------:R-:W-:Y:S01]  /*1f780*/  IABS R167, R205 ;  /* 0x000000cd00a77213 */ /* 0x000fe20000000000 */
[----:B------:R-:W-:Y:S01]  /*1f790*/  @!P2 IMAD.MOV R160, RZ, RZ, -R160 ;  /* 0x000000ffffa0a224 */ /* 0x000fe200078e0aa0 */
[----:B------:R-:W-:Y:S01]  /*1f7a0*/  ISETP.GT.U32.AND P2, PT, R2, R163, PT ;  /* 0x000000a30200720c */ /* 0x000fe20003f44070 */
[----:B------:R-:W-:Y:S01]  /*1f7b0*/  IMAD.HI.U32 R8, R3, R165, RZ ;  /* 0x000000a503087227 */ /* 0x000fe200078e00ff */
[----:B------:R-:W-:-:S03]  /*1f7c0*/  ISETP.GE.AND P3, PT, R197, RZ, PT ;  /* 0x000000ffc500720c */ /* 0x000fc60003f66270 */
[----:B------:R-:W-:-:S04]  /*1f7d0*/  IMAD.HI.U32 R4, R3, R167, RZ ;  /* 0x000000a703047227 */ /* 0x000fc800078e00ff */
[----:B------:R-:W-:Y:S02]  /*1f7e0*/  IMAD.MOV R8, RZ, RZ, -R8 ;  /* 0x000000ffff087224 */ /* 0x000fe400078e0a08 */
[----:B------:R-:W-:Y:S02]  /*1f7f0*/  IMAD.MOV R4, RZ, RZ, -R4 ;  /* 0x000000ffff047224 */ /* 0x000fe400078e0a04 */
[----:B------:R-:W-:Y:S02]  /*1f800*/  IMAD R165, R2, R8, R165 ;  /* 0x0000000802a57224 */ /* 0x000fe400078e02a5 */
[--C-:B------:R-:W-:Y:S02]  /*1f810*/  @!P2 IMAD.IADD R163, R163, 0x1, -R2.reuse ;  /* 0x00000001a3a3a824 */ /* 0x100fe400078e0a02 */
[----:B------:R-:W-:Y:S02]  /*1f820*/  @!P5 IMAD.IADD R164, R164, 0x1, -R2 ;  /* 0x00000001a4a4d824 */ /* 0x000fe400078e0a02 */
[----:B------:R-:W-:-:S02]  /*1f830*/  IMAD R167, R2, R4, R167 ;  /* 0x0000000402a77224 */ /* 0x000fc400078e02a7 */
[----:B------:R-:W-:Y:S01]  /*1f840*/  IMAD.HI.U32 R8, R3, R166, RZ ;  /* 0x000000a603087227 */ /* 0x000fe200078e00ff */
[----:B------:R-:W-:-:S03]  /*1f850*/  ISETP.GT.U32.AND P5, PT, R2, R164, PT ;  /* 0x000000a40200720c */ /* 0x000fc60003fa4070 */
[----:B------:R-:W-:Y:S01]  /*1f860*/  @!P3 IMAD.MOV R163, RZ, RZ, -R163 ;  /* 0x000000ffffa3b224 */ /* 0x000fe200078e0aa3 */
[C---:B------:R-:W-:Y:S01]  /*1f870*/  ISETP.GT.U32.AND P3, PT, R2.reuse, R167, PT ;  /* 0x000000a70200720c */ /* 0x040fe20003f64070 */
[----:B------:R-:W-:Y:S02]  /*1f880*/  IMAD.MOV R8, RZ, RZ, -R8 ;  /* 0x000000ffff087224 */ /* 0x000fe400078e0a08 */
[----:B------:R-:W-:Y:S01]  /*1f890*/  IMAD.MOV.U32 R197, RZ, RZ, R168 ;  /* 0x000000ffffc57224 */ /* 0x000fe200078e00a8 */
[----:B------:R-:W-:Y:S01]  /*1f8a0*/  IABS R168, R204 ;  /* 0x000000cc00a87213 */ /* 0x000fe20000000000 */
[C---:B------:R-:W-:Y:S02]  /*1f8b0*/  IMAD R166, R2.reuse, R8, R166 ;  /* 0x0000000802a67224 */ /* 0x040fe400078e02a6 */
[----:B------:R-:W-:Y:S02]  /*1f8c0*/  IMAD.MOV.U32 R207, RZ, RZ, R197 ;  /* 0x000000ffffcf7224 */ /* 0x000fe400078e00c5 */
[----:B------:R-:W-:Y:S01]  /*1f8d0*/  IMAD.HI.U32 R8, R3, R168, RZ ;  /* 0x000000a803087227 */ /* 0x000fe200078e00ff */
[----:B------:R-:W-:-:S03]  /*1f8e0*/  ISETP.GT.U32.AND P2, PT, R2, R166, PT ;  /* 0x000000a60200720c */ /* 0x000fc60003f44070 */
[----:B------:R-:W-:Y:S02]  /*1f8f0*/  IMAD.MOV.U32 R197, RZ, RZ, R196 ;  /* 0x000000ffffc57224 */ /* 0x000fe400078e00c4 */
[----:B------:R-:W-:Y:S02]  /*1f900*/  IMAD.MOV R8, RZ, RZ, -R8 ;  /* 0x000000ffff087224 */ /* 0x000fe400078e0a08 */
[--C-:B------:R-:W-:Y:S02]  /*1f910*/  @!P5 IMAD.IADD R164, R164, 0x1, -R2.reuse ;  /* 0x00000001a4a4d824 */ /* 0x100fe400078e0a02 */
[----:B------:R-:W-:Y:S02]  /*1f920*/  @!P3 IMAD.IADD R167, R167, 0x1, -R2 ;  /* 0x00000001a7a7b824 */ /* 0x000fe400078e0a02 */
[C---:B------:R-:W-:Y:S02]  /*1f930*/  IMAD R168, R2.reuse, R8, R168 ;  /* 0x0000000802a87224 */ /* 0x040fe400078e02a8 */
[----:B------:R-:W-:Y:S01]  /*1f940*/  @!P0 IMAD.MOV R164, RZ, RZ, -R164 ;  /* 0x000000ffffa48224 */ /* 0x000fe200078e0aa4 */
[----:B------:R-:W-:Y:S01]  /*1f950*/  ISETP.GT.U32.AND P0, PT, R2, R167, PT ;  /* 0x000000a70200720c */ /* 0x000fe20003f04070 */
[----:B------:R-:W-:Y:S01]  /*1f960*/  @!P2 IMAD.IADD R166, R166, 0x1, -R2 ;  /* 0x00000001a6a6a824 */ /* 0x000fe200078e0a02 */
[----:B------:R-:W-:Y:S01]  /*1f970*/  ISETP.GT.U32.AND P5, PT, R2, R168, PT ;  /* 0x000000a80200720c */ /* 0x000fe20003fa4070 */
[----:B------:R-:W-:-:S03]  /*1f980*/  IMAD.MOV.U32 R198, RZ, RZ, R169 ;  /* 0x000000ffffc67224 */ /* 0x000fc600078e00a9 */
[----:B------:R-:W-:Y:S01]  /*1f990*/  ISETP.GT.U32.AND P2, PT, R2, R166, PT ;  /* 0x000000a60200720c */ /* 0x000fe20003f44070 */
[----:B------:R-:W-:Y:S02]  /*1f9a0*/  IMAD.MOV.U32 R200, RZ, RZ, R189 ;  /* 0x000000ffffc87224 */ /* 0x000fe400078e00bd */
[----:B--2---:R-:W-:Y:S02]  /*1f9b0*/  IMAD.MOV.U32 R196, RZ, RZ, R195 ;  /* 0x000000ffffc47224 */ /* 0x004fe400078e00c3 */
[----:B------:R-:W-:Y:S02]  /*1f9c0*/  IMAD.MOV.U32 R195, RZ, RZ, R192 ;  /* 0x000000ffffc37224 */ /* 0x000fe400078e00c0 */
[----:B------:R-:W-:Y:S02]  /*1f9d0*/  IMAD.MOV.U32 R192, RZ, RZ, R187 ;  /* 0x000000ffffc07224 */ /* 0x000fe400078e00bb */
[----:B------:R-:W-:Y:S01]  /*1f9e0*/  IMAD.MOV.U32 R187, RZ, RZ, R170 ;  /* 0x000000ffffbb7224 */ /* 0x000fe200078e00aa */
[----:B------:R-:W-:-:S05]  /*1f9f0*/  IABS R170, R202 ;  /* 0x000000ca00aa7213 */ /* 0x000fca0000000000 */
[----:B------:R-:W-:-:S04]  /*1fa00*/  IMAD.HI.U32 R8, R3, R170, RZ ;  /* 0x000000aa03087227 */ /* 0x000fc800078e00ff */
[----:B------:R-:W-:-:S04]  /*1fa10*/  IMAD.MOV R8, RZ, RZ, -R8 ;  /* 0x000000ffff087224 */ /* 0x000fc800078e0a08 */
[C---:B------:R-:W-:Y:S02]  /*1fa20*/  IMAD R170, R2.reuse, R8, R170 ;  /* 0x0000000802aa7224 */ /* 0x040fe400078e02aa */
[----:B------:R-:W-:Y:S02]  /*1fa30*/  @!P0 IMAD.IADD R167, R167, 0x1, -R2 ;  /* 0x00000001a7a78824 */ /* 0x000fe400078e0a02 */
[----:B------:R-:W-:Y:S01]  /*1fa40*/  IMAD.MOV.U32 R203, RZ, RZ, R198 ;  /* 0x000000ffffcb7224 */ /* 0x000fe200078e00c6 */
[----:B------:R-:W-:Y:S01]  /*1fa50*/  ISETP.GT.U32.AND P0, PT, R2, R170, PT ;  /* 0x000000aa0200720c */ /* 0x000fe20003f04070 */
        /* <DEDUP_REMOVED lines=8> */
[----:B------:R-:W-:Y:S01]  /*1fae0*/  IMAD.MOV.U32 R189, RZ, RZ, R182 ;  /* 0x000000ffffbd7224 */ /* 0x000fe200078e00b6 */
[----:B------:R-:W-:Y:S01]  /*1faf0*/  ISETP.GE.AND P3, PT, R205, RZ, PT ;  /* 0x000000ffcd00720c */ /* 0x000fe20003f66270 */
        /* <DEDUP_REMOVED lines=9> */
[----:B------:R-:W-:-:S02]  /*1fb90*/  IMAD.MOV.U32 R177, RZ, RZ, R175 ;  /* 0x000000ffffb17224 */ /* 0x000fc400078e00af */
[----:B------:R-:W-:Y:S01]  /*1fba0*/  @!P6 IMAD.MOV R166, RZ, RZ, -R166 ;  /* 0x000000ffffa6e224 */ /* 0x000fe200078e0aa6 */
[----:B------:R-:W2:Y:S01]  /*1fbb0*/  LDL.LU R175, [R1+0x6d8] ;  /* 0x0006d80001af7983 */ /* 0x000ea20000300800 */
[----:B------:R-:W-:Y:S01]  /*1fbc0*/  IMAD.MOV.U32 R190, RZ, RZ, R189 ;  /* 0x000000ffffbe7224 */ /* 0x000fe200078e00bd */
[----:B------:R-:W-:Y:S01]  /*1fbd0*/  ISETP.GE.AND P6, PT, R202, RZ, PT ;  /* 0x000000ffca00720c */ /* 0x000fe20003fc6270 */
[----:B------:R-:W-:Y:S02]  /*1fbe0*/  IMAD.MOV.U32 R189, RZ, RZ, R182 ;  /* 0x000000ffffbd7224 */ /* 0x000fe400078e00b6 */
[----:B---3--:R-:W-:Y:S01]  /*1fbf0*/  IMAD.MOV.U32 R183, RZ, RZ, R173 ;  /* 0x000000ffffb77224 */ /* 0x008fe200078e00ad */
[----:B------:R-:W3:Y:S01]  /*1fc00*/  LDL.LU R182, [R1+0x72c] ;  /* 0x00072c0001b67983 */ /* 0x000ee20000300800 */
[----:B------:R-:W-:Y:S01]  /*1fc10*/  @!P0 IMAD.IADD R170, R170, 0x1, -R2 ;  /* 0x00000001aaaa8824 */ /* 0x000fe200078e0a02 */
[----:B------:R-:W-:Y:S02]  /*1fc20*/  IABS R173, R203 ;  /* 0x000000cb00ad7213 */ /* 0x000fe40000000000 */
[----:B------:R-:W-:Y:S01]  /*1fc30*/  ISETP.GE.AND P0, PT, R203, RZ, PT ;  /* 0x000000ffcb00720c */ /* 0x000fe20003f06270 */
[----:B------:R-:W3:Y:S01]  /*1fc40*/  LDL.LU R191, [R1+0x720] ;  /* 0x0007200001bf7983 */ /* 0x000ee20000300800 */
[----:B------:R-:W-:-:S02]  /*1fc50*/  IMAD.MOV.U32 R203, RZ, RZ, R201 ;  /* 0x000000ffffcb7224 */ /* 0x000fc400078e00c9 */
[----:B------:R-:W-:Y:S02]  /*1fc60*/  IMAD.MOV.U32 R201, RZ, RZ, R199 ;  /* 0x000000ffffc97224 */ /* 0x000fe400078e00c7 */
[----:B------:R-:W-:Y:S01]  /*1fc70*/  @!P4 IMAD.MOV R161, RZ, RZ, -R161 ;  /* 0x000000ffffa1c224 */ /* 0x000fe200078e0aa1 */
[----:B------:R-:W-:Y:S01]  /*1fc80*/  ISETP.GT.U32.AND P4, PT, R2, R165, PT ;  /* 0x000000a50200720c */ /* 0x000fe20003f84070 */
[----:B------:R-:W-:-:S12]  /*1fc90*/  IMAD.HI.U32 R4, R3, R169, RZ ;  /* 0x000000a903047227 */ /* 0x000fd800078e00ff */
[----:B------:R-:W-:-:S05]  /*1fca0*/  @!P4 IMAD.IADD R165, R165, 0x1, -R2 ;  /* 0x00000001a5a5c824 */ /* 0x000fca00078e0a02 */
[----:B------:R-:W-:Y:S01]  /*1fcb0*/  ISETP.GT.U32.AND P4, PT, R2, R165, PT ;  /* 0x000000a50200720c */ /* 0x000fe20003f84070 */
[----:B------:R-:W-:-:S04]  /*1fcc0*/  IMAD.MOV R4, RZ, RZ, -R4 ;  /* 0x000000ffff047224 */ /* 0x000fc800078e0a04 */
[----:B------:R-:W-:Y:S02]  /*1fcd0*/  IMAD R169, R2, R4, R169 ;  /* 0x0000000402a97224 */ /* 0x000fe400078e02a9 */
[----:B------:R-:W-:-:S06]  /*1fce0*/  IMAD.MOV.U32 R186, RZ, RZ, R171 ;  /* 0x000000ffffba7224 */ /* 0x000fcc00078e00ab */
[----:B------:R-:W-:Y:S01]  /*1fcf0*/  @!P4 IMAD.IADD R165, R165, 0x1, -R2 ;  /* 0x00000001a5a5c824 */ /* 0x000fe200078e0a02 */
[----:B------:R-:W-:Y:S02]  /*1fd00*/  ISETP.GT.U32.AND P4, PT, R2, R169, PT ;  /* 0x000000a90200720c */ /* 0x000fe40003f84070 */
[----:B------:R-:W-:-:S05]  /*1fd10*/  IABS R171, R208 ;  /* 0x000000d000ab7213 */ /* 0x000fca0000000000 */
[----:B------:R-:W-:-:S04]  /*1fd20*/  IMAD.HI.U32 R4, R3, R171, RZ ;  /* 0x000000ab03047227 */ /* 0x000fc800078e00ff */
[----:B----4-:R-:W-:-:S04]  /*1fd30*/  IMAD.MOV.U32 R198, RZ, RZ, R178 ;  /* 0x000000ffffc67224 */ /* 0x010fc800078e00b2 */
[----:B------:R-:W-:Y:S02]  /*1fd40*/  IMAD.MOV.U32 R202, RZ, RZ, R198 ;  /* 0x000000ffffca7224 */ /* 0x000fe400078e00c6 */
[----:B------:R-:W-:Y:S02]  /*1fd50*/  IMAD.MOV.U32 R198, RZ, RZ, R192 ;  /* 0x000000ffffc67224 */ /* 0x000fe400078e00c0 */
[----:B------:R-:W4:Y:S04]  /*1fd60*/  LDL.LU R192, [R1+0x734] ;  /* 0x0007340001c07983 */ /* 0x000f280000300800 */
[----:B------:R-:W3:Y:S01]  /*1fd70*/  LDL.LU R199, [R1+0x710] ;  /* 0x0007100001c77983 */ /* 0x000ee20000300800 */
[----:B------:R-:W-:Y:S02]  /*1fd80*/  @!P4 IMAD.IADD R169, R169, 0x1, -R2 ;  /* 0x00000001a9a9c824 */ /* 0x000fe400078e0a02 */
[----:B------:R-:W-:-:S02]  /*1fd90*/  IMAD.MOV R4, RZ, RZ, -R4 ;  /* 0x000000ffff047224 */ /* 0x000fc400078e0a04 */
[----:B------:R-:W-:Y:S01]  /*1fda0*/  @!P1 IMAD.MOV R165, RZ, RZ, -R165 ;  /* 0x000000ffffa59224 */ /* 0x000fe200078e0aa5 */
[C---:B------:R-:W-:Y:S01]  /*1fdb0*/  ISETP.GT.U32.AND P1, PT, R2.reuse, R169, PT ;  /* 0x000000a90200720c */ /* 0x040fe20003f24070 */
[----:B------:R-:W-:Y:S02]  /*1fdc0*/  IMAD R171, R2, R4, R171 ;  /* 0x0000000402ab7224 */ /* 0x000fe400078e02ab */
[----:B------:R-:W-:-:S03]  /*1fdd0*/  @!P3 IMAD.MOV R167, RZ, RZ, -R167 ;  /* 0x000000ffffa7b224 */ /* 0x000fc600078e0aa7 */
[----:B------:R-:W-:Y:S01]  /*1fde0*/  ISETP.GT.U32.AND P3, PT, R2, R171, PT ;  /* 0x000000ab0200720c */ /* 0x000fe20003f64070 */
[----:B------:R-:W-:Y:S01]  /*1fdf0*/  IMAD.MOV.U32 R178, RZ, RZ, R172 ;  /* 0x000000ffffb27224 */ /* 0x000fe200078e00ac */
[----:B------:R-:W-:-:S05]  /*1fe00*/  IABS R172, R207 ;  /* 0x000000cf00ac7213 */ /* 0x000fca0000000000 */
[----:B------:R-:W-:Y:S01]  /*1fe10*/  @!P1 IMAD.IADD R169, R169, 0x1, -R2 ;  /* 0x00000001a9a99824 */ /* 0x000fe200078e0a02 */
[----:B------:R-:W-:Y:S01]  /*1fe20*/  ISETP.GE.AND P1, PT, R207, RZ, PT ;  /* 0x000000ffcf00720c */ /* 0x000fe20003f26270 */
[----:B------:R-:W-:Y:S02]  /*1fe30*/  IMAD.MOV.U32 R207, RZ, RZ, R202 ;  /* 0x000000ffffcf7224 */ /* 0x000fe400078e00ca */
[----:B------:R-:W-:Y:S02]  /*1fe40*/  IMAD.MOV.U32 R202, RZ, RZ, R200 ;  /* 0x000000ffffca7224 */ /* 0x000fe400078e00c8 */
[----:B------:R-:W-:Y:S02]  /*1fe50*/  IMAD.MOV.U32 R200, RZ, RZ, R187 ;  /* 0x000000ffffc87224 */ /* 0x000fe400078e00bb */
[----:B------:R-:W-:Y:S02]  /*1fe60*/  IMAD.MOV.U32 R187, RZ, RZ, R186 ;  /* 0x000000ffffbb7224 */ /* 0x000fe400078e00ba */
[----:B------:R-:W-:Y:S01]  /*1fe70*/  IMAD.MOV.U32 R186, RZ, RZ, R174 ;  /* 0x000000ffffba7224 */ /* 0x000fe200078e00ae */
[----:B------:R-:W-:Y:S01]  /*1fe80*/  IABS R174, R207 ;  /* 0x000000cf00ae7213 */ /* 0x000fe20000000000 */
[----:B------:R-:W-:Y:S01]  /*1fe90*/  @!P3 IMAD.IADD R171, R171, 0x1, -R2 ;  /* 0x00000001ababb824 */ /* 0x000fe200078e0a02 */
[----:B------:R-:W-:-:S02]  /*1fea0*/  ISETP.GE.AND P3, PT, R207, RZ, PT ;  /* 0x000000ffcf00720c */ /* 0x000fc40003f66270 */
[----:B------:R-:W4:Y:S04]  /*1feb0*/  LDL.LU R207, [R1+0x6dc] ;  /* 0x0006dc0001cf7983 */ /* 0x000f280000300800 */
[----:B------:R-:W4:Y:S01]  /*1fec0*/  LDL.LU R216, [R1+0x6e8] ;  /* 0x0006e80001d87983 */ /* 0x000f220000300800 */
[----:B------:R-:W-:Y:S01]  /*1fed0*/  ISETP.GT.U32.AND P4, PT, R2, R168, PT ;  /* 0x000000a80200720c */ /* 0x000fe20003f84070 */
[----:B------:R-:W-:Y:S02]  /*1fee0*/  IMAD.HI.U32 R8, R3, R172, RZ ;  /* 0x000000ac03087227 */ /* 0x000fe400078e00ff */
[----:B------:R-:W4:Y:S10]  /*1fef0*/  LDL.LU R218, [R1+0x74c] ;  /* 0x00074c0001da7983 */ /* 0x000f340000300800 */
[----:B------:R-:W-:Y:S01]  /*1ff00*/  @!P4 IMAD.IADD R168, R168, 0x1, -R2 ;  /* 0x00000001a8a8c824 */ /* 0x000fe200078e0a02 */
[----:B------:R-:W4:Y:S03]  /*1ff10*/  LDL.LU R228, [R1+0x750] ;  /* 0x0007500001e47983 */ /* 0x000f260000300800 */
[----:B------:R-:W-:Y:S01]  /*1ff20*/  @!P2 IMAD.MOV R168, RZ, RZ, -R168 ;  /* 0x000000ffffa8a224 */ /* 0x000fe200078e0aa8 */
[----:B------:R-:W-:Y:S01]  /*1ff30*/  ISETP.GT.U32.AND P2, PT, R2, R170, PT ;  /* 0x000000aa0200720c */ /* 0x000fe20003f44070 */
[----:B------:R-:W-:-:S02]  /*1ff40*/  IMAD.MOV R8, RZ, RZ, -R8 ;  /* 0x000000ffff087224 */ /* 0x000fc400078e0a08 */
[----:B------:R-:W-:-:S04]  /*1ff50*/  IMAD.HI.U32 R4, R3, R173, RZ ;  /* 0x000000ad03047227 */ /* 0x000fc800078e00ff */
[----:B------:R-:W-:Y:S02]  /*1ff60*/  @!P5 IMAD.MOV R169, RZ, RZ, -R169 ;  /* 0x000000ffffa9d224 */ /* 0x000fe400078e0aa9 */
[----:B------:R-:W-:Y:S01]  /*1ff70*/  IMAD.MOV.U32 R209, RZ, RZ, R201 ;  /* 0x000000ffffd17224 */ /* 0x000fe200078e00c9 */
[----:B------:R-:W-:Y:S01]  /*1ff80*/  ISETP.GE.AND P4, PT, R208, RZ, PT ;  /* 0x000000ffd000720c */ /* 0x000fe20003f86270 */
[----:B------:R-:W-:Y:S01]  /*1ff90*/  IMAD R172, R2, R8, R172 ;  /* 0x0000000802ac7224 */ /* 0x000fe200078e02ac */
[----:B------:R-:W4:Y:S01]  /*1ffa0*/  LDL.LU R227, [R1+0x754] ;  /* 0x0007540001e37983 */ /* 0x000f220000300800 */
[----:B------:R-:W-:Y:S02]  /*1ffb0*/  IMAD.MOV R4, RZ, RZ, -R4 ;  /* 0x000000ffff047224 */ /* 0x000fe400078e0a04 */
[----:B------:R-:W-:Y:S01]  /*1ffc0*/  @!P2 IMAD.IADD R170, R170, 0x1, -R2 ;  /* 0x00000001aaaaa824 */ /* 0x000fe200078e0a02 */
[C---:B------:R-:W-:Y:S01]  /*1ffd0*/  ISETP.GT.U32.AND P2, PT, R2.reuse, R172, PT ;  /* 0x000000ac0200720c */ /* 0x040fe20003f44070 */
[C---:B------:R-:W-:Y:S01]  /*1ffe0*/  IMAD R173, R2.reuse, R4, R173 ;  /* 0x0000000402ad7224 */ /* 0x040fe200078e02ad */
[C---:B------:R-:W-:Y:S01]  /*1fff0*/  ISETP.GT.U32.AND P5, PT, R2.reuse, R171, PT ;  /* 0x000000ab0200720c */ /* 0x040fe20003fa4070 */
[----:B------:R-:W-:Y:S01]  /*20000*/  IMAD.HI.U32 R4, R3, R174, RZ ;  /* 0x000000ae03047227 */ /* 0x000fe200078e00ff */
[----:B------:R-:W4:Y:S03]  /*20010*/  LDL.LU R224, [R1+0x758] ;  /* 0x0007580001e07983 */ /* 0x000f260000300800 */
[----:B------:R-:W-:Y:S01]  /*20020*/  IMAD.MOV R4, RZ, RZ, -R4 ;  /* 0x000000ffff047224 */ /* 0x000fe200078e0a04 */
[----:B------:R-:W4:Y:S03]  /*20030*/  LDL.LU R220, [R1+0x75c] ;  /* 0x00075c0001dc7983 */ /* 0x000f260000300800 */
[----:B------:R-:W-:Y:S01]  /*20040*/  IMAD R174, R2, R4, R174 ;  /* 0x0000000402ae7224 */ /* 0x000fe200078e02ae */
[----:B------:R-:W4:Y:S01]  /*20050*/  LDL.LU R223, [R1+0x760] ;  /* 0x0007600001df7983 */ /* 0x000f220000300800 */
[----:B------:R-:W-:-:S03]  /*20060*/  @!P2 IMAD.IADD R172, R172, 0x1, -R2 ;  /* 0x00000001acaca824 */ /* 0x000fc600078e0a02 */
[C---:B------:R-:W-:Y:S01]  /*20070*/  ISETP.GT.U32.AND P2, PT, R2.reuse, R174, PT ;  /* 0x000000ae0200720c */ /* 0x040fe20003f44070 */
[----:B------:R-:W-:Y:S01]  /*20080*/  @!P6 IMAD.MOV R170, RZ, RZ, -R170 ;  /* 0x000000ffffaae224 */ /* 0x000fe200078e0aaa */
[C---:B------:R-:W-:Y:S01]  /*20090*/  ISETP.GT.U32.AND P6, PT, R2.reuse, R172, PT ;  /* 0x000000ac0200720c */ /* 0x040fe20003fc4070 */
[----:B------:R-:W-:Y:S01]  /*200a0*/  IMAD.MOV.U32 R212, RZ, RZ, R202 ;  /* 0x000000ffffd47224 */ /* 0x000fe200078e00ca */
[----:B------:R-:W4:Y:S01]  /*200b0*/  LDL.LU R226, [R1+0x764] ;  /* 0x0007640001e27983 */ /* 0x000f220000300800 */
[----:B------:R-:W-:Y:S01]  /*200c0*/  @!P5 IMAD.IADD R171, R171, 0x1, -R2 ;  /* 0x00000001ababd824 */ /* 0x000fe200078e0a02 */
[----:B------:R-:W-:Y:S01]  /*200d0*/  ISETP.GT.U32.AND P5, PT, R2, R173, PT ;  /* 0x000000ad0200720c */ /* 0x000fe20003fa4070 */
[----:B------:R-:W-:Y:S01]  /*200e0*/  IMAD.MOV.U32 R202, RZ, RZ, R200 ;  /* 0x000000ffffca7224 */ /* 0x000fe200078e00c8 */
[----:B------:R-:W4:Y:S01]  /*200f0*/  LDL.LU R222, [R1+0x768] ;  /* 0x0007680001de7983 */ /* 0x000f220000300800 */
[----:B------:R-:W-:Y:S02]  /*20100*/  IMAD.MOV.U32 R200, RZ, RZ, R198 ;  /* 0x000000ffffc87224 */ /* 0x000fe400078e00c6 */
[----:B------:R-:W-:Y:S01]  /*20110*/  IMAD.MOV.U32 R198, RZ, RZ, R181 ;  /* 0x000000ffffc67224 */ /* 0x000fe200078e00b5 */
[----:B------:R-:W4:Y:S01]  /*20120*/  LDL.LU R221, [R1+0x76c] ;  /* 0x00076c0001dd7983 */ /* 0x000f220000300800 */
[----:B------:R-:W-:Y:S01]  /*20130*/  IMAD.MOV.U32 R181, RZ, RZ, R178 ;  /* 0x000000ffffb57224 */ /* 0x000fe200078e00b2 */
[----:B------:R-:W-:Y:S01]  /*20140*/  IABS R178, R206 ;  /* 0x000000ce00b27213 */ /* 0x000fe20000000000 */
[----:B------:R-:W-:-:S02]  /*20150*/  @!P2 IMAD.IADD R174, R174, 0x1, -R2 ;  /* 0x00000001aeaea824 */ /* 0x000fc400078e0a02 */
[----:B------:R-:W-:Y:S02]  /*20160*/  IMAD.MOV.U32 R211, RZ, RZ, R203 ;  /* 0x000000ffffd37224 */ /* 0x000fe400078e00cb */
[----:B------:R-:W-:Y:S01]  /*20170*/  IMAD.HI.U32 R4, R3, R178, RZ ;  /* 0x000000b203047227 */ /* 0x000fe200078e00ff */
[----:B------:R-:W-:-:S03]  /*20180*/  ISETP.GT.U32.AND P2, PT, R2, R174, PT ;  /* 0x000000ae0200720c */ /* 0x000fc60003f44070 */
[----:B------:R-:W-:Y:S02]  /*20190*/  IMAD.MOV.U32 R203, RZ, RZ, R176 ;  /* 0x000000ffffcb7224 */ /* 0x000fe400078e00b0 */
[----:B------:R-:W-:Y:S01]  /*201a0*/  @!P4 IMAD.MOV R171, RZ, RZ, -R171 ;  /* 0x000000ffffabc224 */ /* 0x000fe200078e0aab */
[----:B------:R-:W-:Y:S01]  /*201b0*/  ISETP.GE.AND P4, PT, R209, RZ, PT ;  /* 0x000000ffd100720c */ /* 0x000fe20003f86270 */
[--C-:B------:R-:W-:Y:S01]  /*201c0*/  @!P6 IMAD.IADD R172, R172, 0x1, -R2.reuse ;  /* 0x00000001acace824 */ /* 0x100fe200078e0a02 */
[----:B------:R-:W-:Y:S01]  /*201d0*/  IABS R176, R205 ;  /* 0x000000cd00b07213 */ /* 0x000fe20000000000 */
[----:B------:R-:W-:Y:S02]  /*201e0*/  @!P5 IMAD.IADD R173, R173, 0x1, -R2 ;  /* 0x00000001adadd824 */ /* 0x000fe400078e0a02 */
[----:B------:R-:W-:Y:S02]  /*201f0*/  IMAD.MOV R4, RZ, RZ, -R4 ;  /* 0x000000ffff047224 */ /* 0x000fe400078e0a04 */
[----:B------:R-:W-:Y:S01]  /*20200*/  @!P1 IMAD.MOV R172, RZ, RZ, -R172 ;  /* 0x000000ffffac9224 */ /* 0x000fe200078e0aac */
[C---:B------:R-:W-:Y:S01]  /*20210*/  ISETP.GT.U32.AND P5, PT, R2.reuse, R173, PT ;  /* 0x000000ad0200720c */ /* 0x040fe20003fa4070 */
[----:B------:R-:W-:-:S02]  /*20220*/  IMAD R178, R2, R4, R178 ;  /* 0x0000000402b27224 */ /* 0x000fc400078e02b2 */
[----:B------:R-:W-:-:S04]  /*20230*/  IMAD.HI.U32 R9, R3, R176, RZ ;  /* 0x000000b003097227 */ /* 0x000fc800078e00ff */
[----:B------:R-:W-:Y:S01]  /*20240*/  @!P2 IMAD.IADD R174, R174, 0x1, -R2 ;  /* 0x00000001aeaea824 */ /* 0x000fe200078e0a02 */
[----:B------:R-:W-:Y:S01]  /*20250*/  ISETP.GT.U32.AND P2, PT, R2, R178, PT ;  /* 0x000000b20200720c */ /* 0x000fe20003f44070 */
[----:B------:R-:W-:Y:S02]  /*20260*/  IMAD.MOV R9, RZ, RZ, -R9 ;  /* 0x000000ffff097224 */ /* 0x000fe400078e0a09 */
[----:B--2---:R-:W-:Y:S01]  /*20270*/  IMAD.MOV.U32 R208, RZ, RZ, R175 ;  /* 0x000000ffffd07224 */ /* 0x004fe200078e00af */
[----:B------:R-:W-:-:S05]  /*20280*/  IABS R175, R209 ;  /* 0x000000d100af7213 */ /* 0x000fca0000000000 */
[----:B------:R-:W-:-:S04]  /*20290*/  IMAD.HI.U32 R10, R3, R175, RZ ;  /* 0x000000af030a7227 */ /* 0x000fc800078e00ff */
[----:B------:R-:W-:-:S04]  /*202a0*/  IMAD.MOV R10, RZ, RZ, -R10 ;  /* 0x000000ffff0a7224 */ /* 0x000fc800078e0a0a */
[----:B------:R-:W-:Y:S02]  /*202b0*/  IMAD R175, R2, R10, R175 ;  /* 0x0000000a02af7224 */ /* 0x000fe400078e02af */
[----:B------:R-:W-:-:S03]  /*202c0*/  IMAD.MOV.U32 R209, RZ, RZ, R203 ;  /* 0x000000ffffd17224 */ /* 0x000fc600078e00cb */
[C---:B------:R-:W-:Y:S01]  /*202d0*/  ISETP.GT.U32.AND P6, PT, R2.reuse, R175, PT ;  /* 0x000000af0200720c */ /* 0x040fe20003fc4070 */
[----:B------:R-:W-:Y:S02]  /*202e0*/  IMAD.MOV.U32 R203, RZ, RZ, R202 ;  /* 0x000000ffffcb7224 */ /* 0x000fe400078e00ca */
[----:B------:R-:W-:Y:S02]  /*202f0*/  IMAD.MOV.U32 R202, RZ, RZ, R197 ;  /* 0x000000ffffca7224 */ /* 0x000fe400078e00c5 */
[----:B------:R-:W-:Y:S02]  /*20300*/  IMAD.MOV.U32 R197, RZ, RZ, R196 ;  /* 0x000000ffffc57224 */ /* 0x000fe400078e00c4 */
[----:B------:R-:W-:Y:S02]  /*20310*/  IMAD.MOV.U32 R196, RZ, RZ, R194 ;  /* 0x000000ffffc47224 */ /* 0x000fe400078e00c2 */
[----:B------:R-:W-:Y:S02]  /*20320*/  IMAD.MOV.U32 R194, RZ, RZ, R193 ;  /* 0x000000ffffc27224 */ /* 0x000fe400078e00c1 */
[----:B------:R-:W-:-:S02]  /*20330*/  IMAD R176, R2, R9, R176 ;  /* 0x0000000902b07224 */ /* 0x000fc400078e02b0 */
[--C-:B------:R-:W-:Y:S01]  /*20340*/  @!P6 IMAD.IADD R175, R175, 0x1, -R2.reuse ;  /* 0x00000001afafe824 */ /* 0x100fe200078e0a02 */
[----:B------:R-:W-:Y:S01]  /*20350*/  ISETP.GE.AND P6, PT, R204, RZ, PT ;  /* 0x000000ffcc00720c */ /* 0x000fe20003fc6270 */
[--C-:B------:R-:W-:Y:S01]  /*20360*/  @!P5 IMAD.IADD R173, R173, 0x1, -R2.reuse ;  /* 0x00000001adadd824 */ /* 0x100fe200078e0a02 */
[----:B------:R-:W-:Y:S01]  /*20370*/  ISETP.GT.U32.AND P5, PT, R2, R176, PT ;  /* 0x000000b00200720c */ /* 0x000fe20003fa4070 */
[----:B------:R-:W-:Y:S02]  /*20380*/  @!P2 IMAD.IADD R178, R178, 0x1, -R2 ;  /* 0x00000001b2b2a824 */ /* 0x000fe400078e0a02 */
[----:B------:R-:W-:Y:S01]  /*20390*/  @!P0 IMAD.MOV R173, RZ, RZ, -R173 ;  /* 0x000000ffffad8224 */ /* 0x000fe200078e0aad */
[----:B------:R-:W-:Y:S01]  /*203a0*/  ISETP.GE.AND P0, PT, R205, RZ, PT ;  /* 0x000000ffcd00720c */ /* 0x000fe20003f06270 */
[----:B------:R-:W-:-:S08]  /*203b0*/  IMAD.MOV.U32 R205, RZ, RZ, R200 ;  /* 0x000000ffffcd7224 */ /* 0x000fd000078e00c8 */
[----:B------:R-:W-:Y:S02]  /*203c0*/  @!P5 IMAD.IADD R176, R176, 0x1, -R2 ;  /* 0x00000001b0b0d824 */ /* 0x000fe400078e0a02 */
[----:B------:R-:W-:Y:S01]  /*203d0*/  IMAD.MOV.U32 R200, RZ, RZ, R198 ;  /* 0x000000ffffc87224 */ /* 0x000fe200078e00c6 */
[----:B------:R-:W-:Y:S01]  /*203e0*/  ISETP.GT.U32.AND P5, PT, R2, R175, PT ;  /* 0x000000af0200720c */ /* 0x000fe20003fa4070 */
[----:B------:R-:W-:-:S04]  /*203f0*/  IMAD.MOV.U32 R198, RZ, RZ, R181 ;  /* 0x000000ffffc67224 */ /* 0x000fc800078e00b5 */
[----:B------:R-:W-:Y:S02]  /*20400*/  IMAD.MOV.U32 R210, RZ, RZ, R198 ;  /* 0x000000ffffd27224 */ /* 0x000fe400078e00c6 */
[----:B------:R-:W-:Y:S01]  /*20410*/  IMAD.MOV.U32 R198, RZ, RZ, R196 ;  /* 0x000000ffffc67224 */ /* 0x000fe200078e00c4 */
[----:B------:R-:W-:Y:S01]  /*20420*/  IABS R181, R209 ;  /* 0x000000d100b57213 */ /* 0x000fe20000000000 */
[----:B---3--:R-:W-:Y:S02]  /*20430*/  IMAD.MOV.U32 R201, RZ, RZ, R199 ;  /* 0x000000ffffc97224 */ /* 0x008fe400078e00c7 */
[----:B------:R-:W-:Y:S02]  /*20440*/  IMAD.MOV.U32 R199, RZ, RZ, R188 ;  /* 0x000000ffffc77224 */ /* 0x000fe400078e00bc */
[----:B------:R-:W-:Y:S02]  /*20450*/  IMAD.MOV.U32 R188, RZ, RZ, R180 ;  /* 0x000000ffffbc7224 */ /* 0x000fe400078e00b4 */
[----:B------:R-:W-:Y:S01]  /*20460*/  IMAD.MOV.U32 R180, RZ, RZ, R177 ;  /* 0x000000ffffb47224 */ /* 0x000fe200078e00b1 */
[----:B------:R-:W-:-:S05]  /*20470*/  IABS R177, R204 ;  /* 0x000000cc00b17213 */ /* 0x000fca0000000000 */
[----:B------:R-:W-:-:S04]  /*20480*/  IMAD.HI.U32 R8, R3, R177, RZ ;  /* 0x000000b103087227 */ /* 0x000fc800078e00ff */
[----:B------:R-:W-:-:S04]  /*20490*/  IMAD.MOV R8, RZ, RZ, -R8 ;  /* 0x000000ffff087224 */ /* 0x000fc800078e0a08 */
[----:B------:R-:W-:Y:S02]  /*204a0*/  IMAD R177, R2, R8, R177 ;  /* 0x0000000802b17224 */ /* 0x000fe400078e02b1 */
[----:B----4-:R-:W-:-:S03]  /*204b0*/  IMAD.MOV.U32 R193, RZ, RZ, R192 ;  /* 0x000000ffffc17224 */ /* 0x010fc600078e00c0 */
[----:B------:R-:W-:Y:S01]  /*204c0*/  ISETP.GT.U32.AND P1, PT, R2, R177, PT ;  /* 0x000000b10200720c */ /* 0x000fe20003f24070 */
[----:B------:R-:W-:Y:S02]  /*204d0*/  IMAD.MOV.U32 R192, RZ, RZ, R191 ;  /* 0x000000ffffc07224 */ /* 0x000fe400078e00bf */
[----:B------:R-:W-:Y:S01]  /*204e0*/  IMAD.MOV.U32 R191, RZ, RZ, R179 ;  /* 0x000000ffffbf7224 */ /* 0x000fe200078e00b3 */
[----:B------:R-:W-:Y:S01]  /*204f0*/  IABS R179, R212 ;  /* 0x000000d400b37213 */ /* 0x000fe20000000000 */
[----:B------:R-:W-:Y:S02]  /*20500*/  IMAD.MOV.U32 R204, RZ, RZ, R201 ;  /* 0x000000ffffcc7224 */ /* 0x000fe400078e00c9 */
[----:B------:R-:W-:Y:S02]  /*20510*/  IMAD.MOV.U32 R201, RZ, RZ, R199 ;  /* 0x000000ffffc97224 */ /* 0x000fe400078e00c7 */
[----:B------:R-:W-:-:S04]  /*20520*/  IMAD.HI.U32 R4, R3, R179, RZ ;  /* 0x000000b303047227 */ /* 0x000fc800078e00ff */
[----:B------:R-:W-:Y:S02]  /*20530*/  IMAD.MOV.U32 R199, RZ, RZ, R188 ;  /* 0x000000ffffc77224 */ /* 0x000fe400078e00bc */
[----:B------:R-:W-:Y:S01]  /*20540*/  IMAD.MOV.U32 R188, RZ, RZ, R180 ;  /* 0x000000ffffbc7224 */ /* 0x000fe200078e00b4 */
[----:B------:R-:W-:Y:S01]  /*20550*/  IABS R180, R211 ;  /* 0x000000d300b47213 */ /* 0x000fe20000000000 */
[----:B------:R-:W-:Y:S02]  /*20560*/  @!P1 IMAD.IADD R177, R177, 0x1, -R2 ;  /* 0x00000001b1b19824 */ /* 0x000fe400078e0a02 */
[----:B------:R-:W-:-:S03]  /*20570*/  IMAD.MOV R4, RZ, RZ, -R4 ;  /* 0x000000ffff047224 */ /* 0x000fc600078e0a04 */
[C---:B------:R-:W-:Y:S01]  /*20580*/  ISETP.GT.U32.AND P2, PT, R2.reuse, R177, PT ;  /* 0x000000b10200720c */ /* 0x040fe20003f44070 */
[----:B------:R-:W-:Y:S02]  /*20590*/  IMAD R179, R2, R4, R179 ;  /* 0x0000000402b37224 */ /* 0x000fe400078e02b3 */
[----:B------:R-:W-:-:S04]  /*205a0*/  IMAD.HI.U32 R4, R3, R180, RZ ;  /* 0x000000b403047227 */ /* 0x000fc800078e00ff */
[----:B------:R-:W-:-:S04]  /*205b0*/  IMAD.MOV R4, RZ, RZ, -R4 ;  /* 0x000000ffff047224 */ /* 0x000fc800078e0a04 */
[C---:B------:R-:W-:Y:S01]  /*205c0*/  IMAD R180, R2.reuse, R4, R180 ;  /* 0x0000000402b47224 */ /* 0x040fe200078e02b4 */
[----:B------:R-:W-:Y:S01]  /*205d0*/  ISETP.GT.U32.AND P1, PT, R2, R176, PT ;  /* 0x000000b00200720c */ /* 0x000fe20003f24070 */
[----:B------:R-:W-:-:S03]  /*205e0*/  @!P2 IMAD.IADD R177, R177, 0x1, -R2 ;  /* 0x00000001b1b1a824 */ /* 0x000fc600078e0a02 */
[----:B------:R-:W-:Y:S01]  /*205f0*/  ISETP.GT.U32.AND P2, PT, R2, R180, PT ;  /* 0x000000b40200720c */ /* 0x000fe20003f44070 */
[----:B------:R-:W-:Y:S02]  /*20600*/  IMAD.MOV.U32 R196, RZ, RZ, R193 ;  /* 0x000000ffffc47224 */ /* 0x000fe400078e00c1 */
[----:B------:R-:W-:Y:S02]  /*20610*/  IMAD.MOV.U32 R193, RZ, RZ, R191 ;  /* 0x000000ffffc17224 */ /* 0x000fe400078e00bf */
[----:B------:R-:W-:Y:S02]  /*20620*/  IMAD.MOV.U32 R191, RZ, RZ, R189 ;  /* 0x000000ffffbf7224 */ /* 0x000fe400078e00bd */
[----:B------:R-:W-:Y:S01]  /*20630*/  IMAD.MOV.U32 R189, RZ, RZ, R182 ;  /* 0x000000ffffbd7224 */ /* 0x000fe200078e00b6 */
[----:B------:R-:W-:Y:S01]  /*20640*/  IABS R182, R208 ;  /* 0x000000d000b67213 */ /* 0x000fe20000000000 */
[----:B------:R-:W-:Y:S01]  /*20650*/  @!P1 IMAD.IADD R176, R176, 0x1, -R2 ;  /* 0x00000001b0b09824 */ /* 0x000fe200078e0a02 */
[----:B------:R-:W-:-:S03]  /*20660*/  ISETP.GT.U32.AND P1, PT, R2, R179, PT ;  /* 0x000000b30200720c */ /* 0x000fc60003f24070 */
[--C-:B------:R-:W-:Y:S02]  /*20670*/  @!P2 IMAD.IADD R180, R180, 0x1, -R2.reuse ;  /* 0x00000001b4b4a824 */ /* 0x100fe400078e0a02 */
[----:B------:R-:W-:Y:S01]  /*20680*/  @!P5 IMAD.IADD R175, R175, 0x1, -R2 ;  /* 0x00000001afafd824 */ /* 0x000fe200078e0a02 */
[----:B------:R-:W-:Y:S01]  /*20690*/  ISETP.GE.AND P5, PT, R206, RZ, PT ;  /* 0x000000ffce00720c */ /* 0x000fe20003fa6270 */
[----:B------:R-:W-:Y:S01]  /*206a0*/  IMAD.HI.U32 R4, R3, R181, RZ ;  /* 0x000000b503047227 */ /* 0x000fe200078e00ff */
[----:B------:R-:W-:-:S03]  /*206b0*/  ISETP.GT.U32.AND P2, PT, R2, R180, PT ;  /* 0x000000b40200720c */ /* 0x000fc60003f44070 */
[----:B------:R-:W-:-:S04]  /*206c0*/  IMAD.HI.U32 R8, R3, R182, RZ ;  /* 0x000000b603087227 */ /* 0x000fc800078e00ff */
[----:B------:R-:W-:Y:S02]  /*206d0*/  IMAD.MOV.U32 R206, RZ, RZ, R201 ;  /* 0x000000ffffce7224 */ /* 0x000fe400078e00c9 */
[----:B------:R-:W-:Y:S01]  /*206e0*/  @!P3 IMAD.MOV R174, RZ, RZ, -R174 ;  /* 0x000000ffffaeb224 */ /* 0x000fe200078e0aae */
[----:B------:R-:W-:Y:S01]  /*206f0*/  ISETP.GT.U32.AND P3, PT, R2, R178, PT ;  /* 0x000000b20200720c */ /* 0x000fe20003f64070 */
[----:B------:R-:W-:Y:S02]  /*20700*/  IMAD.MOV.U32 R201, RZ, RZ, R200 ;  /* 0x000000ffffc97224 */ /* 0x000fe400078e00c8 */
[----:B------:R-:W-:Y:S02]  /*20710*/  IMAD.MOV.U32 R200, RZ, RZ, R199 ;  /* 0x000000ffffc87224 */ /* 0x000fe400078e00c7 */
[----:B------:R-:W-:Y:S02]  /*20720*/  IMAD.MOV.U32 R199, RZ, RZ, R197 ;  /* 0x000000ffffc77224 */ /* 0x000fe400078e00c5 */
[----:B------:R-:W-:-:S02]  /*20730*/  IMAD.MOV R4, RZ, RZ, -R4 ;  /* 0x000000ffff047224 */ /* 0x000fc400078e0a04 */
[----:B------:R-:W-:Y:S02]  /*20740*/  IMAD.MOV R8, RZ, RZ, -R8 ;  /* 0x000000ffff087224 */ /* 0x000fe400078e0a08 */
[----:B------:R-:W-:Y:S02]  /*20750*/  IMAD.MOV.U32 R197, RZ, RZ, R194 ;  /* 0x000000ffffc57224 */ /* 0x000fe400078e00c2 */
[----:B------:R-:W-:Y:S02]  /*20760*/  IMAD.MOV.U32 R194, RZ, RZ, R192 ;  /* 0x000000ffffc27224 */ /* 0x000fe400078e00c0 */
[----:B------:R-:W-:Y:S02]  /*20770*/  IMAD.MOV.U32 R192, RZ, RZ, R190 ;  /* 0x000000ffffc07224 */ /* 0x000fe400078e00be */
[----:B------:R-:W-:Y:S01]  /*20780*/  IMAD.MOV.U32 R190, RZ, RZ, R183 ;  /* 0x000000ffffbe7224 */ /* 0x000fe200078e00b7 */
[----:B------:R-:W-:Y:S01]  /*20790*/  IABS R183, R207 ;  /* 0x000000cf00b77213 */ /* 0x000fe20000000000 */
[----:B------:R-:W-:-:S02]  /*207a0*/  @!P1 IMAD.IADD R179, R179, 0x1, -R2 ;  /* 0x00000001b3b39824 */ /* 0x000fc400078e0a02 */
[C---:B------:R-:W-:Y:S02]  /*207b0*/  IMAD R181, R2.reuse, R4, R181 ;  /* 0x0000000402b57224 */ /* 0x040fe400078e02b5 */
[C---:B------:R-:W-:Y:S02]  /*207c0*/  IMAD R182, R2.reuse, R8, R182 ;  /* 0x0000000802b67224 */ /* 0x040fe400078e02b6 */
[----:B------:R-:W-:Y:S01]  /*207d0*/  @!P4 IMAD.MOV R175, RZ, RZ, -R175 ;  /* 0x000000ffffafc224 */ /* 0x000fe200078e0aaf */
[C---:B------:R-:W-:Y:S01]  /*207e0*/  ISETP.GT.U32.AND P4, PT, R2.reuse, R179, PT ;  /* 0x000000b30200720c */ /* 0x040fe20003f84070 */
[----:B------:R-:W-:Y:S01]  /*207f0*/  @!P0 IMAD.MOV R176, RZ, RZ, -R176 ;  /* 0x000000ffffb08224 */ /* 0x000fe200078e0ab0 */
[----:B------:R-:W-:Y:S01]  /*20800*/  ISETP.GT.U32.AND P0, PT, R2, R181, PT ;  /* 0x000000b50200720c */ /* 0x000fe20003f04070 */
[----:B------:R-:W-:Y:S01]  /*20810*/  @!P2 IMAD.IADD R180, R180, 0x1, -R2 ;  /* 0x00000001b4b4a824 */ /* 0x000fe200078e0a02 */
[----:B------:R-:W-:Y:S01]  /*20820*/  ISETP.GT.U32.AND P2, PT, R2, R182, PT ;  /* 0x000000b60200720c */ /* 0x000fe20003f44070 */
[----:B------:R-:W-:-:S04]  /*20830*/  IMAD.HI.U32 R4, R3, R183, RZ ;  /* 0x000000b703047227 */ /* 0x000fc800078e00ff */
[----:B------:R-:W-:Y:S01]  /*20840*/  @!P3 IMAD.IADD R178, R178, 0x1, -R2 ;  /* 0x00000001b2b2b824 */ /* 0x000fe200078e0a02 */
[----:B------:R-:W-:Y:S01]  /*20850*/  ISETP.GE.AND P3, PT, R212, RZ, PT ;  /* 0x000000ffd400720c */ /* 0x000fe20003f66270 */
[----:B------:R-:W-:-:S04]  /*20860*/  IMAD.MOV R4, RZ, RZ, -R4 ;  /* 0x000000ffff047224 */ /* 0x000fc800078e0a04 */
[----:B------:R-:W-:Y:S01]  /*20870*/  IMAD R183, R2, R4, R183 ;  /* 0x0000000402b77224 */ /* 0x000fe200078e02b7 */
[----:B------:R-:W-:Y:S01]  /*20880*/  IABS R4, R206 ;  /* 0x000000ce00047213 */ /* 0x000fe20000000000 */
[--C-:B------:R-:W-:Y:S02]  /*20890*/  @!P4 IMAD.IADD R179, R179, 0x1, -R2.reuse ;  /* 0x00000001b3b3c824 */ /* 0x100fe400078e0a02 */
[--C-:B------:R-:W-:Y:S02]  /*208a0*/  @!P0 IMAD.IADD R181, R181, 0x1, -R2.reuse ;  /* 0x00000001b5b58824 */ /* 0x100fe400078e0a02 */
[----:B------:R-:W-:Y:S02]  /*208b0*/  @!P2 IMAD.IADD R182, R182, 0x1, -R2 ;  /* 0x00000001b6b6a824 */ /* 0x000fe400078e0a02 */
[----:B------:R-:W-:Y:S02]  /*208c0*/  IMAD.MOV.U32 R8, RZ, RZ, R4 ;  /* 0x000000ffff087224 */ /* 0x000fe400078e0004 */
[----:B------:R-:W-:Y:S01]  /*208d0*/  @!P3 IMAD.MOV R179, RZ, RZ, -R179 ;  /* 0x000000ffffb3b224 */ /* 0x000fe200078e0ab3 */
[C---:B------:R-:W-:Y:S01]  /*208e0*/  ISETP.GT.U32.AND P3, PT, R2.reuse, R181, PT ;  /* 0x000000b50200720c */ /* 0x040fe20003f64070 */
[----:B------:R-:W-:Y:S01]  /*208f0*/  IMAD.MOV.U32 R214, RZ, RZ, R200 ;  /* 0x000000ffffd67224 */ /* 0x000fe200078e00c8 */
[----:B------:R-:W-:Y:S01]  /*20900*/  ISETP.GT.U32.AND P2, PT, R2, R182, PT ;  /* 0x000000b60200720c */ /* 0x000fe20003f44070 */
[----:B------:R-:W-:-:S02]  /*20910*/  IMAD.MOV.U32 R200, RZ, RZ, R184 ;  /* 0x000000ffffc87224 */ /* 0x000fc400078e00b8 */
[----:B------:R-:W-:-:S04]  /*20920*/  IMAD.HI.U32 R184, R3, R8, RZ ;  /* 0x0000000803b87227 */ /* 0x000fc800078e00ff */
[----:B------:R-:W-:Y:S01]  /*20930*/  IMAD.MOV R184, RZ, RZ, -R184 ;  /* 0x000000ffffb87224 */ /* 0x000fe200078e0ab8 */
[----:B------:R-:W-:-:S03]  /*20940*/  IABS R4, R204 ;  /* 0x000000cc00047213 */ /* 0x000fc60000000000 */
[C---:B------:R-:W-:Y:S01]  /*20950*/  IMAD R184, R2.reuse, R184, R8 ;  /* 0x000000b802b87224 */ /* 0x040fe200078e0208 */
[----:B------:R-:W-:Y:S01]  /*20960*/  ISETP.GE.AND P1, PT, R211, RZ, PT ;  /* 0x000000ffd300720c */ /* 0x000fe20003f26270 */
[--C-:B------:R-:W-:Y:S01]  /*20970*/  @!P3 IMAD.IADD R181, R181, 0x1, -R2.reuse ;  /* 0x00000001b5b5b824 */ /* 0x100fe200078e0a02 */
[----:B------:R-:W-:Y:S01]  /*20980*/  ISETP.GT.U32.AND P3, PT, R2, R183, PT ;  /* 0x000000b70200720c */ /* 0x000fe20003f64070 */
[----:B------:R-:W-:Y:S01]  /*20990*/  @!P2 IMAD.IADD R182, R182, 0x1, -R2 ;  /* 0x00000001b6b6a824 */ /* 0x000fe200078e0a02 */
[----:B------:R-:W-:Y:S01]  /*209a0*/  ISETP.GT.U32.AND P2, PT, R2, R184, PT ;  /* 0x000000b80200720c */ /* 0x000fe20003f44070 */
[----:B------:R-:W-:Y:S01]  /*209b0*/  @!P6 IMAD.MOV R177, RZ, RZ, -R177 ;  /* 0x000000ffffb1e224 */ /* 0x000fe200078e0ab1 */
[----:B------:R-:W-:Y:S01]  /*209c0*/  ISETP.GE.AND P6, PT, R209, RZ, PT ;  /* 0x000000ffd100720c */ /* 0x000fe20003fc6270 */
[----:B------:R-:W-:Y:S02]  /*209d0*/  IMAD.MOV.U32 R10, RZ, RZ, R4 ;  /* 0x000000ffff0a7224 */ /* 0x000fe400078e0004 */
[----:B------:R-:W-:Y:S01]  /*209e0*/  @!P5 IMAD.MOV R178, RZ, RZ, -R178 ;  /* 0x000000ffffb2d224 */ /* 0x000fe200078e0ab2 */
[----:B------:R-:W-:Y:S01]  /*209f0*/  ISETP.GE.AND P5, PT, R208, RZ, PT ;  /* 0x000000ffd000720c */ /* 0x000fe20003fa6270 */
[----:B------:R-:W-:-:S02]  /*20a00*/  IMAD.MOV.U32 R209, RZ, RZ, R201 ;  /* 0x000000ffffd17224 */ /* 0x000fc400078e00c9 */
[----:B------:R-:W-:Y:S02]  /*20a10*/  IMAD.MOV.U32 R201, RZ, RZ, R185 ;  /* 0x000000ffffc97224 */ /* 0x000fe400078e00b9 */
[----:B------:R-:W-:-:S04]  /*20a20*/  IMAD.HI.U32 R185, R3, R10, RZ ;  /* 0x0000000a03b97227 */ /* 0x000fc800078e00ff */
[----:B------:R-:W-:Y:S02]  /*20a30*/  IMAD.MOV.U32 R215, RZ, RZ, R210 ;  /* 0x000000ffffd77224 */ /* 0x000fe400078e00d2 */
[----:B------:R-:W-:Y:S02]  /*20a40*/  IMAD.MOV R185, RZ, RZ, -R185 ;  /* 0x000000ffffb97224 */ /* 0x000fe400078e0ab9 */
[----:B------:R-:W-:Y:S01]  /*20a50*/  @!P1 IMAD.MOV R180, RZ, RZ, -R180 ;  /* 0x000000ffffb49224 */ /* 0x000fe200078e0ab4 */
[----:B------:R-:W-:Y:S01]  /*20a60*/  ISETP.GE.AND P1, PT, R204, RZ, PT ;  /* 0x000000ffcc00720c */ /* 0x000fe20003f26270 */
[----:B------:R-:W-:Y:S02]  /*20a70*/  IMAD.MOV.U32 R212, RZ, RZ, R203 ;  /* 0x000000ffffd47224 */ /* 0x000fe400078e00cb */
[----:B------:R-:W-:Y:S02]  /*20a80*/  IMAD.MOV.U32 R213, RZ, RZ, R202 ;  /* 0x000000ffffd57224 */ /* 0x000fe400078e00ca */
[----:B------:R-:W-:-:S02]  /*20a90*/  IMAD.MOV.U32 R204, RZ, RZ, R195 ;  /* 0x000000ffffcc7224 */ /* 0x000fc400078e00c3 */
[----:B------:R-:W-:Y:S01]  /*20aa0*/  IMAD.MOV.U32 R203, RZ, RZ, R188 ;  /* 0x000000ffffcb7224 */ /* 0x000fe200078e00bc */
[----:B------:R-:W-:Y:S01]  /*20ab0*/  IABS R188, R215 ;  /* 0x000000d700bc7213 */ /* 0x000fe20000000000 */
[----:B------:R-:W-:Y:S01]  /*20ac0*/  IMAD.MOV.U32 R202, RZ, RZ, R187 ;  /* 0x000000ffffca7224 */ /* 0x000fe200078e00bb */
[----:B------:R-:W-:Y:S01]  /*20ad0*/  IABS R187, R216 ;  /* 0x000000d800bb7213 */ /* 0x000fe20000000000 */
[----:B------:R-:W-:Y:S01]  /*20ae0*/  IMAD.MOV.U32 R195, RZ, RZ, R186 ;  /* 0x000000ffffc37224 */ /* 0x000fe200078e00ba */
[----:B------:R-:W-:Y:S01]  /*20af0*/  IABS R186, R205 ;  /* 0x000000cd00ba7213 */ /* 0x000fe20000000000 */
[----:B------:R-:W-:Y:S02]  /*20b00*/  @!P3 IMAD.IADD R183, R183, 0x1, -R2 ;  /* 0x00000001b7b7b824 */ /* 0x000fe400078e0a02 */
[----:B------:R-:W-:Y:S02]  /*20b10*/  IMAD R185, R2, R185, R10 ;  /* 0x000000b902b97224 */ /* 0x000fe400078e020a */
[----:B------:R-:W-:-:S02]  /*20b20*/  @!P2 IMAD.IADD R184, R184, 0x1, -R2 ;  /* 0x00000001b8b8a824 */ /* 0x000fc400078e0a02 */
[----:B------:R-:W-:Y:S01]  /*20b30*/  @!P6 IMAD.MOV R181, RZ, RZ, -R181 ;  /* 0x000000ffffb5e224 */ /* 0x000fe200078e0ab5 */
[C---:B------:R-:W-:Y:S01]  /*20b40*/  ISETP.GT.U32.AND P6, PT, R2.reuse, R183, PT ;  /* 0x000000b70200720c */ /* 0x040fe20003fc4070 */
[----:B------:R-:W-:Y:S01]  /*20b50*/  @!P5 IMAD.MOV R182, RZ, RZ, -R182 ;  /* 0x000000ffffb6d224 */ /* 0x000fe200078e0ab6 */
[C---:B------:R-:W-:Y:S01]  /*20b60*/  ISETP.GT.U32.AND P2, PT, R2.reuse, R184, PT ;  /* 0x000000b80200720c */ /* 0x040fe20003f44070 */
[----:B------:R-:W-:Y:S01]  /*20b70*/  IMAD.HI.U32 R9, R3, R186, RZ ;  /* 0x000000ba03097227 */ /* 0x000fe200078e00ff */
[----:B------:R-:W-:-:S03]  /*20b80*/  ISETP.GT.U32.AND P5, PT, R2, R185, PT ;  /* 0x000000b90200720c */ /* 0x000fc60003fa4070 */
[----:B------:R-:W-:-:S04]  /*20b90*/  IMAD.HI.U32 R8, R3, R187, RZ ;  /* 0x000000bb03087227 */ /* 0x000fc800078e00ff */
[----:B------:R-:W-:-:S04]  /*20ba0*/  IMAD.HI.U32 R4, R3, R188, RZ ;  /* 0x000000bc03047227 */ /* 0x000fc800078e00ff */
[----:B------:R-:W-:Y:S02]  /*20bb0*/  IMAD.MOV R9, RZ, RZ, -R9 ;  /* 0x000000ffff097224 */ /* 0x000fe400078e0a09 */
[----:B------:R-:W-:Y:S02]  /*20bc0*/  IMAD.MOV R8, RZ, RZ, -R8 ;  /* 0x000000ffff087224 */ /* 0x000fe400078e0a08 */
[----:B------:R-:W-:Y:S02]  /*20bd0*/  IMAD.MOV R4, RZ, RZ, -R4 ;  /* 0x000000ffff047224 */ /* 0x000fe400078e0a04 */
[----:B------:R-:W-:Y:S02]  /*20be0*/  IMAD.MOV.U32 R208, RZ, RZ, R204 ;  /* 0x000000ffffd07224 */ /* 0x000fe400078e00cc */
[----:B------:R-:W-:Y:S02]  /*20bf0*/  IMAD.MOV.U32 R204, RZ, RZ, R200 ;  /* 0x000000ffffcc7224 */ /* 0x000fe400078e00c8 */
[----:B------:R-:W-:-:S02]  /*20c00*/  IMAD.MOV.U32 R200, RZ, RZ, R198 ;  /* 0x000000ffffc87224 */ /* 0x000fc400078e00c6 */
[----:B------:R-:W-:Y:S01]  /*20c10*/  IMAD.MOV.U32 R198, RZ, RZ, R189 ;  /* 0x000000ffffc67224 */ /* 0x000fe200078e00bd */
[----:B------:R-:W-:Y:S01]  /*20c20*/  IABS R189, R214 ;  /* 0x000000d600bd7213 */ /* 0x000fe20000000000 */
[C---:B------:R-:W-:Y:S02]  /*20c30*/  IMAD R186, R2.reuse, R9, R186 ;  /* 0x0000000902ba7224 */ /* 0x040fe400078e02ba */
[C---:B------:R-:W-:Y:S02]  /*20c40*/  IMAD R187, R2.reuse, R8, R187 ;  /* 0x0000000802bb7224 */ /* 0x040fe400078e02bb */
[C---:B------:R-:W-:Y:S02]  /*20c50*/  IMAD R188, R2.reuse, R4, R188 ;  /* 0x0000000402bc7224 */ /* 0x040fe400078e02bc */
[--C-:B------:R-:W-:Y:S01]  /*20c60*/  @!P6 IMAD.IADD R183, R183, 0x1, -R2.reuse ;  /* 0x00000001b7b7e824 */ /* 0x100fe200078e0a02 */
[----:B------:R-:W-:Y:S01]  /*20c70*/  ISETP.GT.U32.AND P6, PT, R2, R186, PT ;  /* 0x000000ba0200720c */ /* 0x000fe20003fc4070 */
[--C-:B------:R-:W-:Y:S01]  /*20c80*/  @!P2 IMAD.IADD R184, R184, 0x1, -R2.reuse ;  /* 0x00000001b8b8a824 */ /* 0x100fe200078e0a02 */
[C---:B------:R-:W-:Y:S01]  /*20c90*/  ISETP.GT.U32.AND P2, PT, R2.reuse, R187, PT ;  /* 0x000000bb0200720c */ /* 0x040fe20003f44070 */
[----:B------:R-:W-:Y:S01]  /*20ca0*/  @!P5 IMAD.IADD R185, R185, 0x1, -R2 ;  /* 0x00000001b9b9d824 */ /* 0x000fe200078e0a02 */
[----:B------:R-:W-:Y:S01]  /*20cb0*/  ISETP.GT.U32.AND P5, PT, R2, R188, PT ;  /* 0x000000bc0200720c */ /* 0x000fe20003fa4070 */
[----:B------:R-:W-:Y:S01]  /*20cc0*/  IMAD.HI.U32 R4, R3, R189, RZ ;  /* 0x000000bd03047227 */ /* 0x000fe200078e00ff */
[----:B------:R-:W-:-:S03]  /*20cd0*/  ISETP.GE.AND P0, PT, R206, RZ, PT ;  /* 0x000000ffce00720c */ /* 0x000fc60003f06270 */
[----:B------:R-:W-:Y:S02]  /*20ce0*/  IMAD.MOV R4, RZ, RZ, -R4 ;  /* 0x000000ffff047224 */ /* 0x000fe400078e0a04 */
[----:B------:R-:W-:Y:S01]  /*20cf0*/  IMAD.MOV.U32 R211, RZ, RZ, R202 ;  /* 0x000000ffffd37224 */ /* 0x000fe200078e00ca */
[----:B------:R-:W-:Y:S01]  /*20d00*/  ISETP.GE.AND P4, PT, R207, RZ, PT ;  /* 0x000000ffcf00720c */ /* 0x000fe20003f86270 */
[----:B------:R-:W-:Y:S01]  /*20d10*/  IMAD.MOV.U32 R202, RZ, RZ, R190 ;  /* 0x000000ffffca7224 */ /* 0x000fe200078e00be */
[----:B------:R-:W-:Y:S01]  /*20d20*/  IABS R190, R209 ;  /* 0x000000d100be7213 */ /* 0x000fe20000000000 */
[----:B------:R-:W-:Y:S02]  /*20d30*/  IMAD R189, R2, R4, R189 ;  /* 0x0000000402bd7224 */ /* 0x000fe400078e02bd */
[----:B------:R-:W-:Y:S01]  /*20d40*/  IMAD.MOV.U32 R207, RZ, RZ, R192 ;  /* 0x000000ffffcf7224 */ /* 0x000fe200078e00c0 */
[----:B------:R-:W-:Y:S01]  /*20d50*/  IABS R192, R212 ;  /* 0x000000d400c07213 */ /* 0x000fe20000000000 */
[--C-:B------:R-:W-:Y:S01]  /*20d60*/  @!P6 IMAD.IADD R186, R186, 0x1, -R2.reuse ;  /* 0x00000001babae824 */ /* 0x100fe200078e0a02 */
[C---:B------:R-:W-:Y:S01]  /*20d70*/  ISETP.GT.U32.AND P6, PT, R2.reuse, R189, PT ;  /* 0x000000bd0200720c */ /* 0x040fe20003fc4070 */
[--C-:B------:R-:W-:Y:S01]  /*20d80*/  @!P2 IMAD.IADD R187, R187, 0x1, -R2.reuse ;  /* 0x00000001bbbba824 */ /* 0x100fe200078e0a02 */
[----:B------:R-:W-:Y:S01]  /*20d90*/  ISETP.GT.U32.AND P2, PT, R2, R185, PT ;  /* 0x000000b90200720c */ /* 0x000fe20003f44070 */
[----:B------:R-:W-:-:S02]  /*20da0*/  @!P5 IMAD.IADD R188, R188, 0x1, -R2 ;  /* 0x00000001bcbcd824 */ /* 0x000fc400078e0a02 */
[----:B------:R-:W-:-:S04]  /*20db0*/  IMAD.HI.U32 R9, R3, R190, RZ ;  /* 0x000000be03097227 */ /* 0x000fc800078e00ff */
[----:B------:R-:W-:Y:S01]  /*20dc0*/  @!P0 IMAD.MOV R184, RZ, RZ, -R184 ;  /* 0x000000ffffb88224 */ /* 0x000fe200078e0ab8 */
[----:B------:R-:W-:Y:S01]  /*20dd0*/  ISETP.GT.U32.AND P0, PT, R2, R188, PT ;  /* 0x000000bc0200720c */ /* 0x000fe20003f04070 */
[----:B------:R-:W-:Y:S01]  /*20de0*/  IMAD.MOV.U32 R206, RZ, RZ, R191 ;  /* 0x000000ffffce7224 */ /* 0x000fe200078e00bf */
[----:B------:R-:W-:Y:S01]  /*20df0*/  IABS R191, R213 ;  /* 0x000000d500bf7213 */ /* 0x000fe20000000000 */
[----:B------:R-:W-:Y:S02]  /*20e00*/  IMAD.MOV R9, RZ, RZ, -R9 ;  /* 0x000000ffff097224 */ /* 0x000fe400078e0a09 */
[----:B------:R-:W-:-:S04]  /*20e10*/  IMAD.HI.U32 R4, R3, R192, RZ ;  /* 0x000000c003047227 */ /* 0x000fc800078e00ff */
[C---:B------:R-:W-:Y:S02]  /*20e20*/  IMAD R190, R2.reuse, R9, R190 ;  /* 0x0000000902be7224 */ /* 0x040fe400078e02be */
[----:B------:R-:W-:Y:S02]  /*20e30*/  IMAD.MOV R4, RZ, RZ, -R4 ;  /* 0x000000ffff047224 */ /* 0x000fe400078e0a04 */
[----:B------:R-:W-:Y:S01]  /*20e40*/  @!P4 IMAD.MOV R183, RZ, RZ, -R183 ;  /* 0x000000ffffb7c224 */ /* 0x000fe200078e0ab7 */
[C---:B------:R-:W-:Y:S01]  /*20e50*/  ISETP.GT.U32.AND P4, PT, R2.reuse, R186, PT ;  /* 0x000000ba0200720c */ /* 0x040fe20003f84070 */
[----:B------:R-:W-:Y:S01]  /*20e60*/  IMAD.HI.U32 R8, R3, R191, RZ ;  /* 0x000000bf03087227 */ /* 0x000fe200078e00ff */
[----:B------:R-:W-:-:S03]  /*20e70*/  ISETP.GT.U32.AND P5, PT, R2, R187, PT ;  /* 0x000000bb0200720c */ /* 0x000fc60003fa4070 */
[C---:B------:R-:W-:Y:S02]  /*20e80*/  IMAD R192, R2.reuse, R4, R192 ;  /* 0x0000000402c07224 */ /* 0x040fe400078e02c0 */
[--C-:B------:R-:W-:Y:S02]  /*20e90*/  @!P6 IMAD.IADD R189, R189, 0x1, -R2.reuse ;  /* 0x00000001bdbde824 */ /* 0x100fe400078e0a02 */
[----:B------:R-:W-:Y:S01]  /*20ea0*/  @!P2 IMAD.IADD R185, R185, 0x1, -R2 ;  /* 0x00000001b9b9a824 */ /* 0x000fe200078e0a02 */
[----:B------:R-:W-:Y:S01]  /*20eb0*/  ISETP.GT.U32.AND P2, PT, R2, R190, PT ;  /* 0x000000be0200720c */ /* 0x000fe20003f44070 */
[----:B------:R-:W-:Y:S01]  /*20ec0*/  IMAD.MOV R8, RZ, RZ, -R8 ;  /* 0x000000ffff087224 */ /* 0x000fe200078e0a08 */
[----:B------:R-:W-:Y:S01]  /*20ed0*/  ISETP.GE.AND P3, PT, R205, RZ, PT ;  /* 0x000000ffcd00720c */ /* 0x000fe20003f66270 */
[----:B------:R-:W-:Y:S01]  /*20ee0*/  @!P0 IMAD.IADD R188, R188, 0x1, -R2 ;  /* 0x00000001bcbc8824 */ /* 0x000fe200078e0a02 */
[C---:B------:R-:W-:Y:S01]  /*20ef0*/  ISETP.GT.U32.AND P6, PT, R2.reuse, R189, PT ;  /* 0x000000bd0200720c */ /* 0x040fe20003fc4070 */
[----:B------:R-:W-:Y:S01]  /*20f00*/  IMAD.MOV.U32 R205, RZ, RZ, R201 ;  /* 0x000000ffffcd7224 */ /* 0x000fe200078e00c9 */
[C---:B------:R-:W-:Y:S01]  /*20f10*/  ISETP.GT.U32.AND P0, PT, R2.reuse, R192, PT ;  /* 0x000000c00200720c */ /* 0x040fe20003f04070 */
[----:B------:R-:W-:-:S02]  /*20f20*/  IMAD R191, R2, R8, R191 ;  /* 0x0000000802bf7224 */ /* 0x000fc400078e02bf */
[----:B------:R-:W-:Y:S02]  /*20f30*/  IMAD.MOV.U32 R210, RZ, RZ, R203 ;  /* 0x000000ffffd27224 */ /* 0x000fe400078e00cb */
[----:B------:R-:W-:Y:S02]  /*20f40*/  IMAD.MOV.U32 R201, RZ, RZ, R197 ;  /* 0x000000ffffc97224 */ /* 0x000fe400078e00c5 */
[----:B------:R-:W-:Y:S01]  /*20f50*/  IMAD.MOV.U32 R197, RZ, RZ, R193 ;  /* 0x000000ffffc57224 */ /* 0x000fe200078e00c1 */
[----:B------:R-:W-:Y:S01]  /*20f60*/  IABS R193, R211 ;  /* 0x000000d300c17213 */ /* 0x000fe20000000000 */
[----:B------:R-:W-:Y:S02]  /*20f70*/  IMAD.MOV.U32 R203, RZ, RZ, R196 ;  /* 0x000000ffffcb7224 */ /* 0x000fe400078e00c4 */
[----:B------:R-:W-:Y:S01]  /*20f80*/  @!P4 IMAD.IADD R186, R186, 0x1, -R2 ;  /* 0x00000001babac824 */ /* 0x000fe200078e0a02 */
[----:B------:R-:W-:Y:S01]  /*20f90*/  ISETP.GT.U32.AND P4, PT, R2, R191, PT ;  /* 0x000000bf0200720c */ /* 0x000fe20003f84070 */
[----:B------:R-:W-:Y:S01]  /*20fa0*/  IMAD.MOV.U32 R196, RZ, RZ, R194 ;  /* 0x000000ffffc47224 */ /* 0x000fe200078e00c2 */
[----:B------:R-:W-:Y:S01]  /*20fb0*/  IABS R194, R210 ;  /* 0x000000d200c27213 */ /* 0x000fe20000000000 */
[----:B------:R-:W-:Y:S01]  /*20fc0*/  @!P5 IMAD.IADD R187, R187, 0x1, -R2 ;  /* 0x00000001bbbbd824 */ /* 0x000fe200078e0a02 */
[----:B------:R-:W-:Y:S01]  /*20fd0*/  ISETP.GE.AND P5, PT, R216, RZ, PT ;  /* 0x000000ffd800720c */ /* 0x000fe20003fa6270 */
[----:B------:R-:W-:-:S04]  /*20fe0*/  IMAD.HI.U32 R8, R3, R193, RZ ;  /* 0x000000c103087227 */ /* 0x000fc800078e00ff */
[----:B------:R-:W-:Y:S01]  /*20ff0*/  @!P2 IMAD.IADD R190, R190, 0x1, -R2 ;  /* 0x00000001bebea824 */ /* 0x000fe200078e0a02 */
[----:B------:R-:W-:Y:S01]  /*21000*/  ISETP.GE.AND P2, PT, R214, RZ, PT ;  /* 0x000000ffd600720c */ /* 0x000fe20003f46270 */
[----:B------:R-:W-:-:S04]  /*21010*/  IMAD.HI.U32 R4, R3, R194, RZ ;  /* 0x000000c203047227 */ /* 0x000fc800078e00ff */
[----:B------:R-:W-:Y:S01]  /*21020*/  @!P6 IMAD.IADD R189, R189, 0x1, -R2 ;  /* 0x00000001bdbde824 */ /* 0x000fe200078e0a02 */
[----:B------:R-:W-:Y:S01]  /*21030*/  ISETP.GE.AND P6, PT, R215, RZ, PT ;  /* 0x000000ffd700720c */ /* 0x000fe20003fc6270 */
[----:B------:R-:W-:Y:S02]  /*21040*/  IMAD.MOV R8, RZ, RZ, -R8 ;  /* 0x000000ffff087224 */ /* 0x000fe400078e0a08 */
[----:B------:R-:W-:Y:S01]  /*21050*/  @!P0 IMAD.IADD R192, R192, 0x1, -R2 ;  /* 0x00000001c0c08824 */ /* 0x000fe200078e0a02 */
[C---:B------:R-:W-:Y:S01]  /*21060*/  ISETP.GT.U32.AND P0, PT, R2.reuse, R190, PT ;  /* 0x000000be0200720c */ /* 0x040fe20003f04070 */
[----:B------:R-:W-:Y:S02]  /*21070*/  IMAD.MOV R4, RZ, RZ, -R4 ;  /* 0x000000ffff047224 */ /* 0x000fe400078e0a04 */
[C---:B------:R-:W-:Y:S02]  /*21080*/  IMAD R193, R2.reuse, R8, R193 ;  /* 0x0000000802c17224 */ /* 0x040fe400078e02c1 */
[----:B------:R-:W-:Y:S01]  /*21090*/  @!P4 IMAD.IADD R191, R191, 0x1, -R2 ;  /* 0x00000001bfbfc824 */ /* 0x000fe200078e0a02 */
[----:B------:R-:W-:Y:S01]  /*210a0*/  ISETP.GE.AND P4, PT, R209, RZ, PT ;  /* 0x000000ffd100720c */ /* 0x000fe20003f86270 */
[----:B------:R-:W-:-:S02]  /*210b0*/  IMAD R194, R2, R4, R194 ;  /* 0x0000000402c27224 */ /* 0x000fc400078e02c2 */
[----:B------:R-:W-:Y:S01]  /*210c0*/  @!P3 IMAD.MOV R186, RZ, RZ, -R186 ;  /* 0x000000ffffbab224 */ /* 0x000fe200078e0aba */
[C---:B------:R-:W-:Y:S01]  /*210d0*/  ISETP.GT.U32.AND P3, PT, R2.reuse, R193, PT ;  /* 0x000000c10200720c */ /* 0x040fe20003f64070 */
[----:B------:R-:W-:Y:S02]  /*210e0*/  IMAD.MOV.U32 R209, RZ, RZ, R207 ;  /* 0x000000ffffd17224 */ /* 0x000fe400078e00cf */
        /* <DEDUP_REMOVED lines=8> */
[----:B------:R-:W-:Y:S01]  /*21170*/  @!P6 IMAD.MOV R188, RZ, RZ, -R188 ;  /* 0x000000ffffbce224 */ /* 0x000fe200078e0abc */
[----:B------:R-:W-:Y:S01]  /*21180*/  ISETP.GE.AND P6, PT, R213, RZ, PT ;  /* 0x000000ffd500720c */ /* 0x000fe20003fc6270 */
[----:B------:R-:W-:Y:S01]  /*21190*/  @!P0 IMAD.IADD R190, R190, 0x1, -R2 ;  /* 0x00000001bebe8824 */ /* 0x000fe200078e0a02 */
[----:B------:R-:W-:Y:S01]  /*211a0*/  ISETP.GE.AND P0, PT, R212, RZ, PT ;  /* 0x000000ffd400720c */ /* 0x000fe20003f06270 */
[----:B------:R-:W-:-:S04]  /*211b0*/  IMAD.HI.U32 R4, R3, R195, RZ ;  /* 0x000000c303047227 */ /* 0x000fc800078e00ff */
[----:B------:R-:W-:Y:S02]  /*211c0*/  IMAD.MOV R4, RZ, RZ, -R4 ;  /* 0x000000ffff047224 */ /* 0x000fe400078e0a04 */
[--C-:B------:R-:W-:Y:S02]  /*211d0*/  @!P3 IMAD.IADD R193, R193, 0x1, -R2.reuse ;  /* 0x00000001c1c1b824 */ /* 0x100fe400078e0a02 */
[--C-:B------:R-:W-:Y:S02]  /*211e0*/  @!P1 IMAD.IADD R191, R191, 0x1, -R2.reuse ;  /* 0x00000001bfbf9824 */ /* 0x100fe400078e0a02 */
[--C-:B------:R-:W-:Y:S02]  /*211f0*/  @!P5 IMAD.IADD R192, R192, 0x1, -R2.reuse ;  /* 0x00000001c0c0d824 */ /* 0x100fe400078e0a02 */
[----:B------:R-:W-:Y:S01]  /*21200*/  IMAD R195, R2, R4, R195 ;  /* 0x0000000402c37224 */ /* 0x000fe200078e02c3 */
[----:B------:R-:W-:Y:S01]  /*21210*/  IABS R4, R197 ;  /* 0x000000c500047213 */ /* 0x000fe20000000000 */
[----:B------:R-:W-:Y:S01]  /*21220*/  @!P2 IMAD.IADD R194, R194, 0x1, -R2 ;  /* 0x00000001c2c2a824 */ /* 0x000fe200078e0a02 */
[----:B------:R-:W-:Y:S01]  /*21230*/  ISETP.GT.U32.AND P2, PT, R2, R193, PT ;  /* 0x000000c10200720c */ /* 0x000fe20003f44070 */
[----:B------:R-:W-:Y:S01]  /*21240*/  @!P6 IMAD.MOV R191, RZ, RZ, -R191 ;  /* 0x000000ffffbfe224 */ /* 0x000fe200078e0abf */
[----:B------:R-:W-:Y:S01]  /*21250*/  ISETP.GE.AND P3, PT, R208, RZ, PT ;  /* 0x000000ffd000720c */ /* 0x000fe20003f66270 */
[----:B------:R-:W-:Y:S01]  /*21260*/  @!P0 IMAD.MOV R192, RZ, RZ, -R192 ;  /* 0x000000ffffc08224 */ /* 0x000fe200078e0ac0 */
[----:B------:R-:W-:Y:S01]  /*21270*/  ISETP.GE.AND P6, PT, R197, RZ, PT ;  /* 0x000000ffc500720c */ /* 0x000fe20003fc6270 */
[----:B------:R-:W-:Y:S01]  /*21280*/  IMAD.MOV.U32 R208, RZ, RZ, R207 ;  /* 0x000000ffffd07224 */ /* 0x000fe200078e00cf */
[C---:B------:R-:W-:Y:S01]  /*21290*/  ISETP.GT.U32.AND P0, PT, R2.reuse, R195, PT ;  /* 0x000000c30200720c */ /* 0x040fe20003f04070 */
[----:B------:R-:W-:Y:S01]  /*212a0*/  @!P4 IMAD.MOV R190, RZ, RZ, -R190 ;  /* 0x000000ffffbec224 */ /* 0x000fe200078e0abe */
[----:B------:R-:W-:Y:S01]  /*212b0*/  IABS R197, R209 ;  /* 0x000000d100c57213 */ /* 0x000fe20000000000 */
[----:B------:R-:W-:Y:S01]  /*212c0*/  IMAD.MOV.U32 R207, RZ, RZ, R205 ;  /* 0x000000ffffcf7224 */ /* 0x000fe200078e00cd */
[----:B------:R-:W-:Y:S01]  /*212d0*/  ISETP.GT.U32.AND P4, PT, R2, R194, PT ;  /* 0x000000c20200720c */ /* 0x000fe20003f84070 */
[----:B------:R-:W-:-:S02]  /*212e0*/  IMAD.MOV.U32 R9, RZ, RZ, R4 ;  /* 0x000000ffff097224 */ /* 0x000fc400078e0004 */
[----:B------:R-:W-:Y:S01]  /*212f0*/  IMAD.MOV.U32 R205, RZ, RZ, R203 ;  /* 0x000000ffffcd7224 */ /* 0x000fe200078e00cb */
[----:B------:R-:W-:Y:S01]  /*21300*/  ISETP.GE.AND P1, PT, R211, RZ, PT ;  /* 0x000000ffd300720c */ /* 0x000fe20003f26270 */
[----:B------:R-:W-:Y:S01]  /*21310*/  IMAD.MOV.U32 R203, RZ, RZ, R202 ;  /* 0x000000ffffcb7224 */ /* 0x000fe200078e00ca */
[----:B------:R-:W-:Y:S01]  /*21320*/  ISETP.GE.AND P5, PT, R210, RZ, PT ;  /* 0x000000ffd200720c */ /* 0x000fe20003fa6270 */
[----:B------:R-:W-:Y:S01]  /*21330*/  IMAD.MOV.U32 R202, RZ, RZ, R198 ;  /* 0x000000ffffca7224 */ /* 0x000fe200078e00c6 */
[----:B------:R-:W-:Y:S01]  /*21340*/  IABS R198, R206 ;  /* 0x000000ce00c67213 */ /* 0x000fe20000000000 */
[----:B------:R-:W-:Y:S02]  /*21350*/  IMAD.MOV.U32 R214, RZ, RZ, R196 ;  /* 0x000000ffffd67224 */ /* 0x000fe400078e00c4 */
[----:B------:R-:W-:-:S04]  /*21360*/  IMAD.HI.U32 R196, R3, R9, RZ ;  /* 0x0000000903c47227 */ /* 0x000fc800078e00ff */
[----:B------:R-:W-:-:S04]  /*21370*/  IMAD.HI.U32 R8, R3, R197, RZ ;  /* 0x000000c503087227 */ /* 0x000fc800078e00ff */
[----:B------:R-:W-:Y:S02]  /*21380*/  IMAD.MOV R196, RZ, RZ, -R196 ;  /* 0x000000ffffc47224 */ /* 0x000fe400078e0ac4 */
[----:B------:R-:W-:-:S04]  /*21390*/  IMAD.HI.U32 R4, R3, R198, RZ ;  /* 0x000000c603047227 */ /* 0x000fc800078e00ff */
[----:B------:R-:W-:Y:S02]  /*213a0*/  IMAD.MOV R8, RZ, RZ, -R8 ;  /* 0x000000ffff087224 */ /* 0x000fe400078e0a08 */
[--C-:B------:R-:W-:Y:S01]  /*213b0*/  @!P2 IMAD.IADD R193, R193, 0x1, -R2.reuse ;  /* 0x00000001c1c1a824 */ /* 0x100fe200078e0a02 */
[----:B------:R-:W-:Y:S01]  /*213c0*/  ISETP.GE.AND P2, PT, R209, RZ, PT ;  /* 0x000000ffd100720c */ /* 0x000fe20003f46270 */
[----:B------:R-:W-:Y:S01]  /*213d0*/  IMAD.MOV.U32 R209, RZ, RZ, R199 ;  /* 0x000000ffffd17224 */ /* 0x000fe200078e00c7 */
[----:B------:R-:W-:Y:S01]  /*213e0*/  IABS R199, R204 ;  /* 0x000000cc00c77213 */ /* 0x000fe20000000000 */
[----:B------:R-:W-:Y:S02]  /*213f0*/  IMAD R196, R2, R196, R9 ;  /* 0x000000c402c47224 */ /* 0x000fe400078e0209 */
[--C-:B------:R-:W-:Y:S02]  /*21400*/  @!P0 IMAD.IADD R195, R195, 0x1, -R2.reuse ;  /* 0x00000001c3c38824 */ /* 0x100fe400078e0a02 */
[----:B------:R-:W-:-:S02]  /*21410*/  @!P4 IMAD.IADD R194, R194, 0x1, -R2 ;  /* 0x00000001c2c2c824 */ /* 0x000fc400078e0a02 */
[----:B------:R-:W-:Y:S02]  /*21420*/  IMAD.MOV R4, RZ, RZ, -R4 ;  /* 0x000000ffff047224 */ /* 0x000fe400078e0a04 */
[C---:B------:R-:W-:Y:S01]  /*21430*/  IMAD R197, R2.reuse, R8, R197 ;  /* 0x0000000802c57224 */ /* 0x040fe200078e02c5 */
[C---:B------:R-:W-:Y:S01]  /*21440*/  ISETP.GT.U32.AND P0, PT, R2.reuse, R195, PT ;  /* 0x000000c30200720c */ /* 0x040fe20003f04070 */
[----:B------:R-:W-:Y:S01]  /*21450*/  @!P1 IMAD.MOV R193, RZ, RZ, -R193 ;  /* 0x000000ffffc19224 */ /* 0x000fe200078e0ac1 */
[C---:B------:R-:W-:Y:S01]  /*21460*/  ISETP.GT.U32.AND P1, PT, R2.reuse, R196, PT ;  /* 0x000000c40200720c */ /* 0x040fe20003f24070 */
[C---:B------:R-:W-:Y:S02]  /*21470*/  IMAD R198, R2.reuse, R4, R198 ;  /* 0x0000000402c67224 */ /* 0x040fe400078e02c6 */
[----:B------:R-:W-:Y:S01]  /*21480*/  @!P5 IMAD.MOV R194, RZ, RZ, -R194 ;  /* 0x000000ffffc2d224 */ /* 0x000fe200078e0ac2 */
[----:B------:R-:W-:Y:S01]  /*21490*/  ISETP.GT.U32.AND P5, PT, R2, R197, PT ;  /* 0x000000c50200720c */ /* 0x000fe20003fa4070 */
[----:B------:R-:W-:-:S04]  /*214a0*/  IMAD.HI.U32 R4, R3, R199, RZ ;  /* 0x000000c703047227 */ /* 0x000fc800078e00ff */
[----:B------:R-:W-:Y:S02]  /*214b0*/  IMAD.MOV R4, RZ, RZ, -R4 ;  /* 0x000000ffff047224 */ /* 0x000fe400078e0a04 */
[----:B------:R-:W-:Y:S02]  /*214c0*/  IMAD.MOV.U32 R213, RZ, RZ, R208 ;  /* 0x000000ffffd57224 */ /* 0x000fe400078e00d0 */
[C---:B------:R-:W-:Y:S02]  /*214d0*/  IMAD R199, R2.reuse, R4, R199 ;  /* 0x0000000402c77224 */ /* 0x040fe400078e02c7 */
[--C-:B------:R-:W-:Y:S01]  /*214e0*/  @!P0 IMAD.IADD R195, R195, 0x1, -R2.reuse ;  /* 0x00000001c3c38824 */ /* 0x100fe200078e0a02 */
[----:B------:R-:W-:Y:S01]  /*214f0*/  ISETP.GT.U32.AND P0, PT, R2, R198, PT ;  /* 0x000000c60200720c */ /* 0x000fe20003f04070 */
[--C-:B------:R-:W-:Y:S01]  /*21500*/  @!P1 IMAD.IADD R196, R196, 0x1, -R2.reuse ;  /* 0x00000001c4c49824 */ /* 0x100fe200078e0a02 */
[----:B------:R-:W-:Y:S01]  /*21510*/  ISETP.GT.U32.AND P1, PT, R2, R199, PT ;  /* 0x000000c70200720c */ /* 0x000fe20003f24070 */
[----:B------:R-:W-:Y:S01]  /*21520*/  IMAD.MOV.U32 R210, RZ, RZ, R201 ;  /* 0x000000ffffd27224 */ /* 0x000fe200078e00c9 */
[----:B------:R-:W-:Y:S01]  /*21530*/  IABS R201, R213 ;  /* 0x000000d500c97213 */ /* 0x000fe20000000000 */
[----:B------:R-:W-:-:S02]  /*21540*/  @!P5 IMAD.IADD R197, R197, 0x1, -R2 ;  /* 0x00000001c5c5d824 */ /* 0x000fc400078e0a02 */
[----:B------:R-:W-:Y:S02]  /*21550*/  @!P3 IMAD.MOV R195, RZ, RZ, -R195 ;  /* 0x000000ffffc3b224 */ /* 0x000fe400078e0ac3 */
[----:B------:R-:W-:Y:S01]  /*21560*/  IMAD.HI.U32 R4, R3, R201, RZ ;  /* 0x000000c903047227 */ /* 0x000fe200078e00ff */
[----:B------:R-:W-:-:S03]  /*21570*/  ISETP.GT.U32.AND P3, PT, R2, R197, PT ;  /* 0x000000c50200720c */ /* 0x000fc60003f64070 */
[----:B------:R-:W-:Y:S01]  /*21580*/  IMAD.MOV.U32 R211, RZ, RZ, R200 ;  /* 0x000000ffffd37224 */ /* 0x000fe200078e00c8 */
[----:B------:R-:W-:Y:S01]  /*21590*/  IABS R200, R214 ;  /* 0x000000d600c87213 */ /* 0x000fe20000000000 */
[----:B------:R-:W-:Y:S01]  /*215a0*/  IMAD.MOV R4, RZ, RZ, -R4 ;  /* 0x000000ffff047224 */ /* 0x000fe200078e0a04 */
[----:B------:R-:W-:Y:S01]  /*215b0*/  ISETP.GE.AND P4, PT, R206, RZ, PT ;  /* 0x000000ffce00720c */ /* 0x000fe20003f86270 */
[----:B------:R-:W-:Y:S01]  /*215c0*/  IMAD.MOV.U32 R206, RZ, RZ, R202 ;  /* 0x000000ffffce7224 */ /* 0x000fe200078e00ca */
[----:B------:R-:W-:Y:S01]  /*215d0*/  IABS R202, R207 ;  /* 0x000000cf00ca7213 */ /* 0x000fe20000000000 */
[--C-:B------:R-:W-:Y:S01]  /*215e0*/  @!P0 IMAD.IADD R198, R198, 0x1, -R2.reuse ;  /* 0x00000001c6c68824 */ /* 0x100fe200078e0a02 */
[C---:B------:R-:W-:Y:S01]  /*215f0*/  ISETP.GT.U32.AND P5, PT, R2.reuse, R196, PT ;  /* 0x000000c40200720c */ /* 0x040fe20003fa4070 */
[----:B------:R-:W-:Y:S02]  /*21600*/  @!P1 IMAD.IADD R199, R199, 0x1, -R2 ;  /* 0x00000001c7c79824 */ /* 0x000fe400078e0a02 */
[----:B------:R-:W-:-:S02]  /*21610*/  IMAD R201, R2, R4, R201 ;  /* 0x0000000402c97224 */ /* 0x000fc400078e02c9 */
[----:B------:R-:W-:Y:S01]  /*21620*/  IMAD.HI.U32 R8, R3, R200, RZ ;  /* 0x000000c803087227 */ /* 0x000fe200078e00ff */
[C---:B------:R-:W-:Y:S02]  /*21630*/  ISETP.GT.U32.AND P0, PT, R2.reuse, R198, PT ;  /* 0x000000c60200720c */ /* 0x040fe40003f04070 */
[C---:B------:R-:W-:Y:S01]  /*21640*/  ISETP.GT.U32.AND P1, PT, R2.reuse, R199, PT ;  /* 0x000000c70200720c */ /* 0x040fe20003f24070 */
[----:B------:R-:W-:Y:S01]  /*21650*/  @!P3 IMAD.IADD R197, R197, 0x1, -R2 ;  /* 0x00000001c5c5b824 */ /* 0x000fe200078e0a02 */
[----:B------:R-:W-:Y:S01]  /*21660*/  ISETP.GT.U32.AND P3, PT, R2, R201, PT ;  /* 0x000000c90200720c */ /* 0x000fe20003f64070 */
[----:B------:R-:W-:Y:S02]  /*21670*/  IMAD.MOV R8, RZ, RZ, -R8 ;  /* 0x000000ffff087224 */ /* 0x000fe400078e0a08 */
[----:B------:R-:W-:-:S04]  /*21680*/  IMAD.HI.U32 R4, R3, R202, RZ ;  /* 0x000000ca03047227 */ /* 0x000fc800078e00ff */
[----:B------:R-:W-:Y:S02]  /*21690*/  IMAD R200, R2, R8, R200 ;  /* 0x0000000802c87224 */ /* 0x000fe400078e02c8 */
[----:B------:R-:W-:Y:S02]  /*216a0*/  IMAD.MOV R4, RZ, RZ, -R4 ;  /* 0x000000ffff047224 */ /* 0x000fe400078e0a04 */
[----:B------:R-:W-:Y:S01]  /*216b0*/  @!P5 IMAD.IADD R196, R196, 0x1, -R2 ;  /* 0x00000001c4c4d824 */ /* 0x000fe200078e0a02 */
[C---:B------:R-:W-:Y:S01]  /*216c0*/  ISETP.GT.U32.AND P5, PT, R2.reuse, R200, PT ;  /* 0x000000c80200720c */ /* 0x040fe20003fa4070 */
[----:B------:R-:W-:Y:S02]  /*216d0*/  IMAD R202, R2, R4, R202 ;  /* 0x0000000402ca7224 */ /* 0x000fe400078e02ca */
[----:B------:R-:W-:Y:S01]  /*216e0*/  IMAD.MOV.U32 R208, RZ, RZ, R203 ;  /* 0x000000ffffd07224 */ /* 0x000fe200078e00cb */
[----:B------:R-:W-:Y:S01]  /*216f0*/  IABS R203, R206 ;  /* 0x000000ce00cb7213 */ /* 0x000fe20000000000 */
[--C-:B------:R-:W-:Y:S01]  /*21700*/  @!P0 IMAD.IADD R198, R198, 0x1, -R2.reuse ;  /* 0x00000001c6c68824 */ /* 0x100fe200078e0a02 */
[----:B------:R-:W-:Y:S01]  /*21710*/  ISETP.GE.AND P0, PT, R204, RZ, PT ;  /* 0x000000ffcc00720c */ /* 0x000fe20003f06270 */
[--C-:B------:R-:W-:Y:S01]  /*21720*/  @!P1 IMAD.IADD R199, R199, 0x1, -R2.reuse ;  /* 0x00000001c7c79824 */ /* 0x100fe200078e0a02 */
[----:B------:R-:W-:Y:S01]  /*21730*/  ISETP.GT.U32.AND P1, PT, R2, R202, PT ;  /* 0x000000ca0200720c */ /* 0x000fe20003f24070 */
[----:B------:R-:W-:Y:S01]  /*21740*/  @!P3 IMAD.IADD R201, R201, 0x1, -R2 ;  /* 0x00000001c9c9b824 */ /* 0x000fe200078e0a02 */
[----:B------:R-:W-:Y:S01]  /*21750*/  IABS R204, R208 ;  /* 0x000000d000cc7213 */ /* 0x000fe20000000000 */
[----:B------:R-:W-:-:S04]  /*21760*/  IMAD.HI.U32 R4, R3, R203, RZ ;  /* 0x000000cb03047227 */ /* 0x000fc800078e00ff */
[----:B------:R-:W-:Y:S01]  /*21770*/  @!P6 IMAD.MOV R196, RZ, RZ, -R196 ;  /* 0x000000ffffc4e224 */ /* 0x000fe200078e0ac4 */
[----:B------:R-:W-:Y:S01]  /*21780*/  ISETP.GT.U32.AND P6, PT, R2, R201, PT ;  /* 0x000000c90200720c */ /* 0x000fe20003fc4070 */
[----:B------:R-:W-:Y:S02]  /*21790*/  IMAD.MOV R4, RZ, RZ, -R4 ;  /* 0x000000ffff047224 */ /* 0x000fe400078e0a04 */
[----:B------:R-:W-:-:S04]  /*217a0*/  IMAD.HI.U32 R8, R3, R204, RZ ;  /* 0x000000cc03087227 */ /* 0x000fc800078e00ff */
[----:B------:R-:W-:Y:S02]  /*217b0*/  @!P5 IMAD.IADD R200, R200, 0x1, -R2 ;  /* 0x00000001c8c8d824 */ /* 0x000fe400078e0a02 */
[----:B------:R-:W-:Y:S02]  /*217c0*/  IMAD R203, R2, R4, R203 ;  /* 0x0000000402cb7224 */ /* 0x000fe400078e02cb */
[----:B------:R-:W-:Y:S02]  /*217d0*/  IMAD.MOV R8, RZ, RZ, -R8 ;  /* 0x000000ffff087224 */ /* 0x000fe400078e0a08 */
[----:B------:R-:W-:Y:S01]  /*217e0*/  @!P1 IMAD.IADD R202, R202, 0x1, -R2 ;  /* 0x00000001caca9824 */ /* 0x000fe200078e0a02 */
[C---:B------:R-:W-:Y:S01]  /*217f0*/  ISETP.GT.U32.AND P1, PT, R2.reuse, R200, PT ;  /* 0x000000c80200720c */ /* 0x040fe20003f24070 */
[----:B------:R-:W-:Y:S01]  /*21800*/  @!P0 IMAD.MOV R199, RZ, RZ, -R199 ;  /* 0x000000ffffc78224 */ /* 0x000fe200078e0ac7 */
[C---:B------:R-:W-:Y:S01]  /*21810*/  ISETP.GT.U32.AND P0, PT, R2.reuse, R203, PT ;  /* 0x000000cb0200720c */ /* 0x040fe20003f04070 */
[----:B------:R-:W-:-:S02]  /*21820*/  IMAD R204, R2, R8, R204 ;  /* 0x0000000802cc7224 */ /* 0x000fc400078e02cc */
[----:B------:R-:W-:Y:S02]  /*21830*/  IMAD.MOV.U32 R212, RZ, RZ, R205 ;  /* 0x000000ffffd47224 */ /* 0x000fe400078e00cd */
[----:B------:R-:W-:Y:S01]  /*21840*/  @!P6 IMAD.IADD R201, R201, 0x1, -R2 ;  /* 0x00000001c9c9e824 */ /* 0x000fe200078e0a02 */
[----:B------:R-:W-:Y:S02]  /*21850*/  ISETP.GT.U32.AND P6, PT, R2, R204, PT ;  /* 0x000000cc0200720c */ /* 0x000fe40003fc4070 */
[----:B------:R-:W-:-:S03]  /*21860*/  IABS R205, R212 ;  /* 0x000000d400cd7213 */ /* 0x000fc60000000000 */
[--C-:B------:R-:W-:Y:S02]  /*21870*/  @!P1 IMAD.IADD R200, R200, 0x1, -R2.reuse ;  /* 0x00000001c8c89824 */ /* 0x100fe400078e0a02 */
[----:B------:R-:W-:Y:S01]  /*21880*/  IMAD.HI.U32 R4, R3, R205, RZ ;  /* 0x000000cd03047227 */ /* 0x000fe200078e00ff */
[----:B------:R-:W-:Y:S02]  /*21890*/  ISETP.GE.AND P1, PT, R206, RZ, PT ;  /* 0x000000ffce00720c */ /* 0x000fe40003f26270 */
[----:B------:R-:W-:Y:S01]  /*218a0*/  IABS R206, R211 ;  /* 0x000000d300ce7213 */ /* 0x000fe20000000000 */
[----:B------:R-:W-:Y:S02]  /*218b0*/  @!P0 IMAD.IADD R203, R203, 0x1, -R2 ;  /* 0x00000001cbcb8824 */ /* 0x000fe400078e0a02 */
[----:B------:R-:W-:Y:S02]  /*218c0*/  IMAD.MOV R4, RZ, RZ, -R4 ;  /* 0x000000ffff047224 */ /* 0x000fe400078e0a04 */
[----:B------:R-:W-:Y:S01]  /*218d0*/  @!P6 IMAD.IADD R204, R204, 0x1, -R2 ;  /* 0x00000001cccce824 */ /* 0x000fe200078e0a02 */
[C---:B------:R-:W-:Y:S01]  /*218e0*/  ISETP.GT.U32.AND P6, PT, R2.reuse, R203, PT ;  /* 0x000000cb0200720c */ /* 0x040fe20003fc4070 */
[----:B------:R-:W-:-:S02]  /*218f0*/  IMAD R205, R2, R4, R205 ;  /* 0x0000000402cd7224 */ /* 0x000fc400078e02cd */
[----:B------:R-:W-:-:S04]  /*21900*/  IMAD.HI.U32 R4, R3, R206, RZ ;  /* 0x000000ce03047227 */ /* 0x000fc800078e00ff */
[----:B------:R-:W-:-:S04]  /*21910*/  IMAD.MOV R4, RZ, RZ, -R4 ;  /* 0x000000ffff047224 */ /* 0x000fc800078e0a04 */
[----:B------:R-:W-:Y:S02]  /*21920*/  IMAD R206, R2, R4, R206 ;  /* 0x0000000402ce7224 */ /* 0x000fe400078e02ce */
[----:B------:R-:W-:-:S03]  /*21930*/  @!P6 IMAD.IADD R203, R203, 0x1, -R2 ;  /* 0x00000001cbcbe824 */ /* 0x000fc600078e0a02 */
[----:B------:R-:W-:-:S13]  /*21940*/  ISETP.GT.U32.AND P6, PT, R2, R206, PT ;  /* 0x000000ce0200720c */ /* 0x000fda0003fc4070 */
[----:B------:R-:W-:-:S05]  /*21950*/  @!P6 IMAD.IADD R206, R206, 0x1, -R2 ;  /* 0x00000001cecee824 */ /* 0x000fca00078e0a02 */
[----:B------:R-:W-:Y:S01]  /*21960*/  ISETP.GT.U32.AND P6, PT, R2, R206, PT ;  /* 0x000000ce0200720c */ /* 0x000fe20003fc4070 */
[----:B------:R-:W-:Y:S01]  /*21970*/  @!P4 IMAD.MOV R198, RZ, RZ, -R198 ;  /* 0x000000ffffc6c224 */ /* 0x000fe200078e0ac6 */
[----:B------:R-:W-:Y:S01]  /*21980*/  ISETP.GE.AND P4, PT, R207, RZ, PT ;  /* 0x000000ffcf00720c */ /* 0x000fe20003f86270 */
[----:B------:R-:W-:Y:S01]  /*21990*/  @!P1 IMAD.MOV R203, RZ, RZ, -R203 ;  /* 0x000000ffffcb9224 */ /* 0x000fe200078e0acb */
[----:B------:R-:W-:Y:S02]  /*219a0*/  IABS R207, R209 ;  /* 0x000000d100cf7213 */ /* 0x000fe40000000000 */
[----:B------:R-:W-:Y:S02]  /*219b0*/  ISETP.GE.AND P1, PT, R209, RZ, PT ;  /* 0x000000ffd100720c */ /* 0x000fe40003f26270 */
[----:B------:R-:W-:-:S05]  /*219c0*/  IABS R209, R250 ;  /* 0x000000fa00d17213 */ /* 0x000fca0000000000 */
[----:B------:R-:W-:Y:S01]  /*219d0*/  @!P6 IMAD.IADD R206, R206, 0x1, -R2 ;  /* 0x00000001cecee824 */ /* 0x000fe200078e0a02 */
[----:B------:R-:W-:Y:S02]  /*219e0*/  ISETP.GE.AND P6, PT, R250, RZ, PT ;  /* 0x000000fffa00720c */ /* 0x000fe40003fc6270 */
[----:B------:R-:W2:Y:S01]  /*219f0*/  LDL.LU R250, [R1+0x770] ;  /* 0x0007700001fa7983 */ /* 0x000ea20000300800 */
[----:B------:R-:W-:Y:S01]  /*21a00*/  ISETP.GT.U32.AND P0, PT, R2, R205, PT ;  /* 0x000000cd0200720c */ /* 0x000fe20003f04070 */
[----:B------:R-:W-:-:S04]  /*21a10*/  IMAD.HI.U32 R8, R3, R207, RZ ;  /* 0x000000cf03087227 */ /* 0x000fc800078e00ff */
[----:B------:R-:W-:Y:S01]  /*21a20*/  @!P2 IMAD.MOV R197, RZ, RZ, -R197 ;  /* 0x000000ffffc5a224 */ /* 0x000fe200078e0ac5 */
[C---:B------:R-:W-:Y:S01]  /*21a30*/  ISETP.GT.U32.AND P2, PT, R2.reuse, R202, PT ;  /* 0x000000ca0200720c */ /* 0x040fe20003f44070 */
[----:B------:R-:W-:Y:S01]  /*21a40*/  IMAD.MOV R8, RZ, RZ, -R8 ;  /* 0x000000ffff087224 */ /* 0x000fe200078e0a08 */
[----:B------:R-:W-:Y:S01]  /*21a50*/  ISETP.GE.AND P3, PT, R213, RZ, PT ;  /* 0x000000ffd500720c */ /* 0x000fe20003f66270 */
[----:B------:R-:W3:Y:S04]  /*21a60*/  LDL.LU R225, [R1+0x774] ;  /* 0x0007740001e17983 */ /* 0x000ee80000300800 */
[----:B------:R-:W-:Y:S01]  /*21a70*/  @!P0 IMAD.IADD R205, R205, 0x1, -R2 ;  /* 0x00000001cdcd8824 */ /* 0x000fe200078e0a02 */
[C---:B------:R-:W-:Y:S01]  /*21a80*/  ISETP.GT.U32.AND P0, PT, R2.reuse, R204, PT ;  /* 0x000000cc0200720c */ /* 0x040fe20003f04070 */
[----:B------:R-:W-:-:S04]  /*21a90*/  IMAD R207, R2, R8, R207 ;  /* 0x0000000802cf7224 */ /* 0x000fc800078e02cf */
[----:B------:R-:W-:Y:S01]  /*21aa0*/  @!P2 IMAD.IADD R202, R202, 0x1, -R2 ;  /* 0x00000001cacaa824 */ /* 0x000fe200078e0a02 */
[----:B------:R-:W-:-:S07]  /*21ab0*/  ISETP.GE.AND P2, PT, R208, RZ, PT ;  /* 0x000000ffd000720c */ /* 0x000fce0003f46270 */
[----:B------:R-:W-:Y:S01]  /*21ac0*/  @!P0 IMAD.IADD R204, R204, 0x1, -R2 ;  /* 0x00000001cccc8824 */ /* 0x000fe200078e0a02 */
[----:B------:R-:W-:Y:S02]  /*21ad0*/  ISETP.GT.U32.AND P0, PT, R2, R207, PT ;  /* 0x000000cf0200720c */ /* 0x000fe40003f04070 */
[----:B------:R-:W-:-:S05]  /*21ae0*/  IABS R208, R210 ;  /* 0x000000d200d07213 */ /* 0x000fca0000000000 */
[----:B------:R-:W-:-:S04]  /*21af0*/  IMAD.HI.U32 R4, R3, R208, RZ ;  /* 0x000000d003047227 */ /* 0x000fc800078e00ff */
[----:B------:R-:W-:Y:S02]  /*21b00*/  IMAD.MOV R4, RZ, RZ, -R4 ;  /* 0x000000ffff047224 */ /* 0x000fe400078e0a04 */
[----:B------:R-:W-:Y:S02]  /*21b10*/  @!P0 IMAD.IADD R207, R207, 0x1, -R2 ;  /* 0x00000001cfcf8824 */ /* 0x000fe400078e0a02 */
[----:B------:R-:W-:Y:S01]  /*21b20*/  @!P3 IMAD.MOV R201, RZ, RZ, -R201 ;  /* 0x000000ffffc9b224 */ /* 0x000fe200078e0ac9 */
[C---:B------:R-:W-:Y:S01]  /*21b30*/  ISETP.GT.U32.AND P3, PT, R2.reuse, R205, PT ;  /* 0x000000cd0200720c */ /* 0x040fe20003f64070 */
[C---:B------:R-:W-:Y:S01]  /*21b40*/  IMAD R208, R2.reuse, R4, R208 ;  /* 0x0000000402d07224 */ /* 0x040fe200078e02d0 */
[----:B------:R-:W-:Y:S01]  /*21b50*/  ISETP.GT.U32.AND P0, PT, R2, R207, PT ;  /* 0x000000cf0200720c */ /* 0x000fe20003f04070 */
[----:B------:R-:W-:-:S04]  /*21b60*/  IMAD.HI.U32 R4, R3, R209, RZ ;  /* 0x000000d103047227 */ /* 0x000fc800078e00ff */
[----:B------:R-:W-:Y:S01]  /*21b70*/  @!P2 IMAD.MOV R204, RZ, RZ, -R204 ;  /* 0x000000ffffcca224 */ /* 0x000fe200078e0acc */
[----:B------:R-:W-:Y:S01]  /*21b80*/  ISETP.GE.AND P2, PT, R210, RZ, PT ;  /* 0x000000ffd200720c */ /* 0x000fe20003f46270 */
[----:B------:R-:W-:Y:S01]  /*21b90*/  IMAD.MOV R4, RZ, RZ, -R4 ;  /* 0x000000ffff047224 */ /* 0x000fe200078e0a04 */
[----:B------:R-:W-:Y:S01]  /*21ba0*/  IABS R210, R218 ;  /* 0x000000da00d27213 */ /* 0x000fe20000000000 */
[----:B------:R-:W-:Y:S01]  /*21bb0*/  @!P4 IMAD.MOV R202, RZ, RZ, -R202 ;  /* 0x000000ffffcac224 */ /* 0x000fe200078e0aca */
[----:B------:R-:W-:Y:S01]  /*21bc0*/  ISETP.GE.AND P4, PT, R211, RZ, PT ;  /* 0x000000ffd300720c */ /* 0x000fe20003f86270 */
[----:B------:R-:W-:Y:S01]  /*21bd0*/  IMAD R209, R2, R4, R209 ;  /* 0x0000000402d17224 */ /* 0x000fe200078e02d1 */
[----:B------:R-:W-:Y:S01]  /*21be0*/  IABS R211, R228 ;  /* 0x000000e400d37213 */ /* 0x000fe20000000000 */
[----:B------:R-:W-:-:S04]  /*21bf0*/  IMAD.HI.U32 R8, R3, R210, RZ ;  /* 0x000000d203087227 */ /* 0x000fc800078e00ff */
[--C-:B------:R-:W-:Y:S01]  /*21c00*/  @!P3 IMAD.IADD R205, R205, 0x1, -R2.reuse ;  /* 0x00000001cdcdb824 */ /* 0x100fe200078e0a02 */
[C---:B------:R-:W-:Y:S01]  /*21c10*/  ISETP.GT.U32.AND P3, PT, R2.reuse, R208, PT ;  /* 0x000000d00200720c */ /* 0x040fe20003f64070 */
[----:B------:R-:W-:Y:S01]  /*21c20*/  @!P0 IMAD.IADD R207, R207, 0x1, -R2 ;  /* 0x00000001cfcf8824 */ /* 0x000fe200078e0a02 */
[----:B------:R-:W-:Y:S01]  /*21c30*/  ISETP.GT.U32.AND P0, PT, R2, R209, PT ;  /* 0x000000d10200720c */ /* 0x000fe20003f04070 */
[----:B------:R-:W-:Y:S02]  /*21c40*/  IMAD.MOV R4, RZ, RZ, -R8 ;  /* 0x000000ffff047224 */ /* 0x000fe400078e0a08 */
[----:B------:R-:W-:-:S04]  /*21c50*/  IMAD.HI.U32 R8, R3, R211, RZ ;  /* 0x000000d303087227 */ /* 0x000fc800078e00ff */
[----:B------:R-:W-:Y:S02]  /*21c60*/  IMAD R210, R2, R4, R210 ;  /* 0x0000000402d27224 */ /* 0x000fe400078e02d2 */
[----:B------:R-:W-:Y:S01]  /*21c70*/  IMAD.MOV R4, RZ, RZ, -R8 ;  /* 0x000000ffff047224 */ /* 0x000fe200078e0a08 */
[----:B------:R-:W-:-:S03]  /*21c80*/  IABS R213, R224 ;  /* 0x000000e000d57213 */ /* 0x000fc60000000000 */
[----:B------:R-:W-:Y:S02]  /*21c90*/  IMAD R211, R2, R4, R211 ;  /* 0x0000000402d37224 */ /* 0x000fe400078e02d3 */
[--C-:B------:R-:W-:Y:S02]  /*21ca0*/  @!P3 IMAD.IADD R208, R208, 0x1, -R2.reuse ;  /* 0x00000001d0d0b824 */ /* 0x100fe400078e0a02 */
[----:B------:R-:W-:Y:S01]  /*21cb0*/  @!P0 IMAD.IADD R209, R209, 0x1, -R2 ;  /* 0x00000001d1d18824 */ /* 0x000fe200078e0a02 */
[----:B------:R-:W-:Y:S01]  /*21cc0*/  ISETP.GT.U32.AND P0, PT, R2, R211, PT ;  /* 0x000000d30200720c */ /* 0x000fe20003f04070 */
[----:B------:R-:W-:Y:S01]  /*21cd0*/  IMAD.HI.U32 R4, R3, R213, RZ ;  /* 0x000000d503047227 */ /* 0x000fe200078e00ff */
[----:B------:R-:W-:Y:S02]  /*21ce0*/  ISETP.GE.AND P5, PT, R214, RZ, PT ;  /* 0x000000ffd600720c */ /* 0x000fe40003fa6270 */
[----:B------:R-:W-:Y:S01]  /*21cf0*/  ISETP.GT.U32.AND P3, PT, R2, R208, PT ;  /* 0x000000d00200720c */ /* 0x000fe20003f64070 */
[----:B------:R-:W-:-:S04]  /*21d00*/  IMAD.MOV R4, RZ, RZ, -R4 ;  /* 0x000000ffff047224 */ /* 0x000fc800078e0a04 */
[----:B------:R-:W-:-:S04]  /*21d10*/  IMAD R213, R2, R4, R213 ;  /* 0x0000000402d57224 */ /* 0x000fc800078e02d5 */
[----:B------:R-:W-:Y:S01]  /*21d20*/  @!P0 IMAD.IADD R211, R211, 0x1, -R2 ;  /* 0x00000001d3d38824 */ /* 0x000fe200078e0a02 */
[----:B------:R-:W-:Y:S01]  /*21d30*/  ISETP.GT.U32.AND P0, PT, R2, R213, PT ;  /* 0x000000d50200720c */ /* 0x000fe20003f04070 */
[----:B------:R-:W-:Y:S01]  /*21d40*/  @!P5 IMAD.MOV R200, RZ, RZ, -R200 ;  /* 0x000000ffffc8d224 */ /* 0x000fe200078e0ac8 */
[----:B------:R-:W-:Y:S01]  /*21d50*/  ISETP.GE.AND P5, PT, R212, RZ, PT ;  /* 0x000000ffd400720c */ /* 0x000fe20003fa6270 */
[----:B------:R-:W-:Y:S01]  /*21d60*/  @!P3 IMAD.IADD R208, R208, 0x1, -R2 ;  /* 0x00000001d0d0b824 */ /* 0x000fe200078e0a02 */
[----:B------:R-:W-:Y:S02]  /*21d70*/  IABS R212, R227 ;  /* 0x000000e300d47213 */ /* 0x000fe40000000000 */
[----:B------:R-:W-:-:S03]  /*21d80*/  ISETP.GT.U32.AND P3, PT, R2, R210, PT ;  /* 0x000000d20200720c */ /* 0x000fc60003f64070 */
[----:B------:R-:W-:Y:S01]  /*21d90*/  IMAD.HI.U32 R9, R3, R212, RZ ;  /* 0x000000d403097227 */ /* 0x000fe200078e00ff */
[----:B------:R-:W-:-:S03]  /*21da0*/  IABS R214, R220 ;  /* 0x000000dc00d67213 */ /* 0x000fc60000000000 */
[----:B------:R-:W-:Y:S02]  /*21db0*/  IMAD.MOV R8, RZ, RZ, -R9 ;  /* 0x000000ffff087224 */ /* 0x000fe400078e0a09 */
[----:B------:R-:W-:Y:S01]  /*21dc0*/  @!P0 IMAD.IADD R213, R213, 0x1, -R2 ;  /* 0x00000001d5d58824 */ /* 0x000fe200078e0a02 */
[C---:B------:R-:W-:Y:S01]  /*21dd0*/  ISETP.GT.U32.AND P0, PT, R2.reuse, R209, PT ;  /* 0x000000d10200720c */ /* 0x040fe20003f04070 */
[----:B------:R-:W-:Y:S02]  /*21de0*/  IMAD R212, R2, R8, R212 ;  /* 0x0000000802d47224 */ /* 0x000fe400078e02d4 */
[----:B------:R-:W-:Y:S01]  /*21df0*/  IMAD.HI.U32 R4, R3, R214, RZ ;  /* 0x000000d603047227 */ /* 0x000fe200078e00ff */
[----:B------:R-:W-:-:S03]  /*21e00*/  IABS R215, R223 ;  /* 0x000000df00d77213 */ /* 0x000fc60000000000 */
[----:B------:R-:W-:Y:S01]  /*21e10*/  @!P3 IMAD.IADD R210, R210, 0x1, -R2 ;  /* 0x00000001d2d2b824 */ /* 0x000fe200078e0a02 */
[----:B------:R-:W-:Y:S01]  /*21e20*/  IABS R216, R226 ;  /* 0x000000e200d87213 */ /* 0x000fe20000000000 */
[----:B------:R-:W-:Y:S01]  /*21e30*/  IMAD.MOV R4, RZ, RZ, -R4 ;  /* 0x000000ffff047224 */ /* 0x000fe200078e0a04 */
[C---:B------:R-:W-:Y:S01]  /*21e40*/  ISETP.GT.U32.AND P3, PT, R2.reuse, R212, PT ;  /* 0x000000d40200720c */ /* 0x040fe20003f64070 */
[----:B------:R-:W-:Y:S01]  /*21e50*/  @!P4 IMAD.MOV R206, RZ, RZ, -R206 ;  /* 0x000000ffffcec224 */ /* 0x000fe200078e0ace */
[C---:B------:R-:W-:Y:S01]  /*21e60*/  ISETP.GT.U32.AND P4, PT, R2.reuse, R210, PT ;  /* 0x000000d20200720c */ /* 0x040fe20003f84070 */
[----:B------:R-:W-:Y:S01]  /*21e70*/  @!P1 IMAD.MOV R207, RZ, RZ, -R207 ;  /* 0x000000ffffcf9224 */ /* 0x000fe200078e0acf */
[----:B------:R-:W-:Y:S01]  /*21e80*/  ISETP.GT.U32.AND P1, PT, R2, R211, PT ;  /* 0x000000d30200720c */ /* 0x000fe20003f24070 */
[----:B------:R-:W-:-:S04]  /*21e90*/  IMAD.HI.U32 R8, R3, R215, RZ ;  /* 0x000000d703087227 */ /* 0x000fc800078e00ff */
[----:B------:R-:W-:Y:S02]  /*21ea0*/  IMAD R214, R2, R4, R214 ;  /* 0x0000000402d67224 */ /* 0x000fe400078e02d6 */
[----:B------:R-:W-:Y:S01]  /*21eb0*/  IMAD.HI.U32 R9, R3, R216, RZ ;  /* 0x000000d803097227 */ /* 0x000fe200078e00ff */
[----:B------:R-:W-:-:S03]  /*21ec0*/  IABS R217, R222 ;  /* 0x000000de00d97213 */ /* 0x000fc60000000000 */
[----:B------:R-:W-:Y:S02]  /*21ed0*/  IMAD.MOV R8, RZ, RZ, -R8 ;  /* 0x000000ffff087224 */ /* 0x000fe400078e0a08 */
[----:B------:R-:W-:Y:S01]  /*21ee0*/  @!P0 IMAD.IADD R209, R209, 0x1, -R2 ;  /* 0x00000001d1d18824 */ /* 0x000fe200078e0a02 */
[C---:B------:R-:W-:Y:S01]  /*21ef0*/  ISETP.GT.U32.AND P0, PT, R2.reuse, R214, PT ;  /* 0x000000d60200720c */ /* 0x040fe20003f04070 */
[----:B------:R-:W-:Y:S02]  /*21f00*/  IMAD.MOV R9, RZ, RZ, -R9 ;  /* 0x000000ffff097224 */ /* 0x000fe400078e0a09 */
[C---:B------:R-:W-:Y:S02]  /*21f10*/  IMAD R215, R2.reuse, R8, R215 ;  /* 0x0000000802d77224 */ /* 0x040fe400078e02d7 */
[----:B------:R-:W-:Y:S02]  /*21f20*/  IMAD R216, R2, R9, R216 ;  /* 0x0000000902d87224 */ /* 0x000fe400078e02d8 */
[----:B------:R-:W-:-:S02]  /*21f30*/  @!P3 IMAD.IADD R212, R212, 0x1, -R2 ;  /* 0x00000001d4d4b824 */ /* 0x000fc400078e0a02 */
[----:B------:R-:W-:Y:S01]  /*21f40*/  IMAD.HI.U32 R10, R3, R217, RZ ;  /* 0x000000d9030a7227 */ /* 0x000fe200078e00ff */
[----:B------:R-:W-:-:S03]  /*21f50*/  ISETP.GE.AND P3, PT, R218, RZ, PT ;  /* 0x000000ffda00720c */ /* 0x000fc60003f66270 */
[--C-:B------:R-:W-:Y:S01]  /*21f60*/  @!P4 IMAD.IADD R210, R210, 0x1, -R2.reuse ;  /* 0x00000001d2d2c824 */ /* 0x100fe200078e0a02 */
[C---:B------:R-:W-:Y:S01]  /*21f70*/  ISETP.GT.U32.AND P4, PT, R2.reuse, R215, PT ;  /* 0x000000d70200720c */ /* 0x040fe20003f84070 */
[----:B------:R-:W-:Y:S01]  /*21f80*/  @!P1 IMAD.IADD R211, R211, 0x1, -R2 ;  /* 0x00000001d3d39824 */ /* 0x000fe200078e0a02 */
[C---:B------:R-:W-:Y:S01]  /*21f90*/  ISETP.GT.U32.AND P1, PT, R2.reuse, R216, PT ;  /* 0x000000d80200720c */ /* 0x040fe20003f24070 */
[----:B------:R-:W-:Y:S01]  /*21fa0*/  @!P2 IMAD.MOV R208, RZ, RZ, -R208 ;  /* 0x000000ffffd0a224 */ /* 0x000fe200078e0ad0 */
[----:B------:R-:W-:Y:S01]  /*21fb0*/  ISETP.GT.U32.AND P2, PT, R2, R212, PT ;  /* 0x000000d40200720c */ /* 0x000fe20003f44070 */
[----:B------:R-:W-:Y:S01]  /*21fc0*/  IMAD.MOV R4, RZ, RZ, -R10 ;  /* 0x000000ffff047224 */ /* 0x000fe200078e0a0a */
[----:B------:R-:W-:Y:S01]  /*21fd0*/  IABS R218, R221 ;  /* 0x000000dd00da7213 */ /* 0x000fe20000000000 */
[----:B------:R-:W-:Y:S01]  /*21fe0*/  @!P0 IMAD.IADD R214, R214, 0x1, -R2 ;  /* 0x00000001d6d68824 */ /* 0x000fe200078e0a02 */
[----:B------:R-:W-:Y:S01]  /*21ff0*/  ISETP.GE.AND P0, PT, R227, RZ, PT ;  /* 0x000000ffe300720c */ /* 0x000fe20003f06270 */
[----:B------:R-:W-:-:S02]  /*22000*/  IMAD R217, R2, R4, R217 ;  /* 0x0000000402d97224 */ /* 0x000fc400078e02d9 */
[----:B------:R-:W-:-:S04]  /*22010*/  IMAD.HI.U32 R4, R3, R218, RZ ;  /* 0x000000da03047227 */ /* 0x000fc800078e00ff */
[----:B------:R-:W-:Y:S01]  /*22020*/  @!P5 IMAD.MOV R205, RZ, RZ, -R205 ;  /* 0x000000ffffcdd224 */ /* 0x000fe200078e0acd */
[----:B------:R-:W-:Y:S01]  /*22030*/  ISETP.GT.U32.AND P5, PT, R2, R213, PT ;  /* 0x000000d50200720c */ /* 0x000fe20003fa4070 */
[----:B------:R-:W-:Y:S02]  /*22040*/  IMAD.MOV R4, RZ, RZ, -R4 ;  /* 0x000000ffff047224 */ /* 0x000fe400078e0a04 */
[--C-:B------:R-:W-:Y:S01]  /*22050*/  @!P4 IMAD.IADD R215, R215, 0x1, -R2.reuse ;  /* 0x00000001d7d7c824 */ /* 0x100fe200078e0a02 */
[----:B------:R-:W-:Y:S01]  /*22060*/  ISETP.GE.AND P4, PT, R224, RZ, PT ;  /* 0x000000ffe000720c */ /* 0x000fe20003f86270 */
[--C-:B------:R-:W-:Y:S01]  /*22070*/  @!P1 IMAD.IADD R216, R216, 0x1, -R2.reuse ;  /* 0x00000001d8d89824 */ /* 0x100fe200078e0a02 */
[----:B------:R-:W4:Y:S01]  /*22080*/  LDL.LU R224, [R1+0x778] ;  /* 0x0007780001e07983 */ /* 0x000f220000300800 */
[----:B------:R-:W-:Y:S02]  /*22090*/  @!P2 IMAD.IADD R212, R212, 0x1, -R2 ;  /* 0x00000001d4d4a824 */ /* 0x000fe400078e0a02 */
[----:B------:R-:W-:-:S02]  /*220a0*/  IMAD R218, R2, R4, R218 ;  /* 0x0000000402da7224 */ /* 0x000fc400078e02da */
[----:B------:R-:W-:Y:S01]  /*220b0*/  @!P6 IMAD.MOV R209, RZ, RZ, -R209 ;  /* 0x000000ffffd1e224 */ /* 0x000fe200078e0ad1 */
[C---:B------:R-:W-:Y:S01]  /*220c0*/  ISETP.GT.U32.AND P6, PT, R2.reuse, R216, PT ;  /* 0x000000d80200720c */ /* 0x040fe20003fc4070 */
[----:B------:R-:W-:Y:S01]  /*220d0*/  @!P0 IMAD.MOV R212, RZ, RZ, -R212 ;  /* 0x000000ffffd48224 */ /* 0x000fe200078e0ad4 */
[----:B------:R-:W-:Y:S01]  /*220e0*/  ISETP.GT.U32.AND P0, PT, R2, R218, PT ;  /* 0x000000da0200720c */ /* 0x000fe20003f04070 */
[----:B------:R-:W-:-:S04]  /*220f0*/  @!P5 IMAD.IADD R213, R213, 0x1, -R2 ;  /* 0x00000001d5d5d824 */ /* 0x000fc800078e0a02 */
[----:B------:R-:W-:Y:S01]  /*22100*/  @!P4 IMAD.MOV R213, RZ, RZ, -R213 ;  /* 0x000000ffffd5c224 */ /* 0x000fe200078e0ad5 */
[----:B------:R-:W-:Y:S02]  /*22110*/  ISETP.GE.AND P4, PT, R223, RZ, PT ;  /* 0x000000ffdf00720c */ /* 0x000fe40003f86270 */
[----:B------:R-:W3:Y:S03]  /*22120*/  LDL.LU R223, [R1+0x79c] ;  /* 0x00079c0001df7983 */ /* 0x000ee60000300800 */
[--C-:B------:R-:W-:Y:S01]  /*22130*/  @!P6 IMAD.IADD R216, R216, 0x1, -R2.reuse ;  /* 0x00000001d8d8e824 */ /* 0x100fe200078e0a02 */
[----:B------:R-:W-:Y:S01]  /*22140*/  ISETP.GE.AND P6, PT, R222, RZ, PT ;  /* 0x000000ffde00720c */ /* 0x000fe20003fc6270 */
[----:B------:R-:W-:Y:S01]  /*22150*/  @!P0 IMAD.IADD R218, R218, 0x1, -R2 ;  /* 0x00000001dada8824 */ /* 0x000fe200078e0a02 */
[----:B------:R-:W4:Y:S01]  /*22160*/  LDL.LU R222, [R1+0x7a4] ;  /* 0x0007a40001de7983 */ /* 0x000f220000300800 */
[----:B--2---:R-:W-:-:S02]  /*22170*/  IABS R219, R250 ;  /* 0x000000fa00db7213 */ /* 0x004fc40000000000 */
[----:B------:R-:W-:Y:S02]  /*22180*/  ISETP.GE.AND P0, PT, R250, RZ, PT ;  /* 0x000000fffa00720c */ /* 0x000fe40003f06270 */
[----:B------:R-:W2:Y:S01]  /*22190*/  LDL.LU R250, [R1+0x7ac] ;  /* 0x0007ac0001fa7983 */ /* 0x000ea20000300800 */
[----:B------:R-:W-:-:S03]  /*221a0*/  ISETP.GE.AND P2, PT, R228, RZ, PT ;  /* 0x000000ffe400720c */ /* 0x000fc60003f46270 */
[----:B------:R-:W4:Y:S01]  /*221b0*/  LDL.LU R228, [R1+0x77c] ;  /* 0x00077c0001e47983 */ /* 0x000f220000300800 */
[----:B------:R-:W-:-:S03]  /*221c0*/  ISETP.GT.U32.AND P5, PT, R2, R217, PT ;  /* 0x000000d90200720c */ /* 0x000fc60003fa4070 */
[----:B------:R-:W4:Y:S01]  /*221d0*/  LDL.LU R234, [R1+0x780] ;  /* 0x0007800001ea7983 */ /* 0x000f220000300800 */
[----:B------:R-:W-:-:S03]  /*221e0*/  IMAD.HI.U32 R8, R3, R219, RZ ;  /* 0x000000db03087227 */ /* 0x000fc600078e00ff */
[----:B------:R-:W4:Y:S06]  /*221f0*/  LDL.LU R233, [R1+0x784] ;  /* 0x0007840001e97983 */ /* 0x000f2c0000300800 */
[----:B------:R-:W-:Y:S01]  /*22200*/  @!P5 IMAD.IADD R217, R217, 0x1, -R2 ;  /* 0x00000001d9d9d824 */ /* 0x000fe200078e0a02 */
[C---:B------:R-:W-:Y:S01]  /*22210*/  ISETP.GT.U32.AND P5, PT, R2.reuse, R214, PT ;  /* 0x000000d60200720c */ /* 0x040fe20003fa4070 */
[----:B------:R-:W-:Y:S01]  /*22220*/  IMAD.MOV R8, RZ, RZ, -R8 ;  /* 0x000000ffff087224 */ /* 0x000fe200078e0a08 */
[----:B------:R-:W4:Y:S03]  /*22230*/  LDL.LU R232, [R1+0x788] ;  /* 0x0007880001e87983 */ /* 0x000f260000300800 */
[----:B------:R-:W-:-:S02]  /*22240*/  IMAD R219, R2, R8, R219 ;  /* 0x0000000802db7224 */ /* 0x000fc400078e02db */
[----:B------:R-:W-:Y:S01]  /*22250*/  @!P3 IMAD.MOV R210, RZ, RZ, -R210 ;  /* 0x000000ffffd2b224 */ /* 0x000fe200078e0ad2 */
[----:B------:R-:W-:-:S05]  /*22260*/  ISETP.GT.U32.AND P3, PT, R2, R215, PT ;  /* 0x000000d70200720c */ /* 0x000fca0003f64070 */
[----:B------:R-:W-:Y:S01]  /*22270*/  @!P5 IMAD.IADD R214, R214, 0x1, -R2 ;  /* 0x00000001d6d6d824 */ /* 0x000fe200078e0a02 */
[----:B------:R-:W-:-:S07]  /*22280*/  ISETP.GT.U32.AND P5, PT, R2, R219, PT ;  /* 0x000000db0200720c */ /* 0x000fce0003fa4070 */
[----:B------:R-:W-:-:S06]  /*22290*/  @!P3 IMAD.IADD R215, R215, 0x1, -R2 ;  /* 0x00000001d7d7b824 */ /* 0x000fcc00078e0a02 */
[----:B------:R-:W-:Y:S02]  /*222a0*/  @!P5 IMAD.IADD R219, R219, 0x1, -R2 ;  /* 0x00000001dbdbd824 */ /* 0x000fe400078e0a02 */
[----:B------:R-:W-:-:S03]  /*222b0*/  @!P4 IMAD.MOV R215, RZ, RZ, -R215 ;  /* 0x000000ffffd7c224 */ /* 0x000fc600078e0ad7 */
[----:B------:R-:W-:-:S13]  /*222c0*/  ISETP.GT.U32.AND P4, PT, R2, R219, PT ;  /* 0x000000db0200720c */ /* 0x000fda0003f84070 */
[----:B------:R-:W-:-:S04]  /*222d0*/  @!P4 IMAD.IADD R219, R219, 0x1, -R2 ;  /* 0x00000001dbdbc824 */ /* 0x000fc800078e0a02 */
[----:B------:R-:W-:Y:S01]  /*222e0*/  @!P0 IMAD.MOV R219, RZ, RZ, -R219 ;  /* 0x000000ffffdb8224 */ /* 0x000fe200078e0adb */
[----:B---3--:R-:W-:-:S05]  /*222f0*/  IABS R8, R223 ;  /* 0x000000df00087213 */ /* 0x008fca0000000000 */
[----:B------:R-:W-:Y:S01]  /*22300*/  IMAD.MOV.U32 R9, RZ, RZ, R8 ;  /* 0x000000ffff097224 */ /* 0x000fe200078e0008 */
[----:B--2---:R-:W-:Y:S02]  /*22310*/  IABS R8, R250 ;  /* 0x000000fa00087213 */ /* 0x004fe40000000000 */
[----:B------:R-:W-:Y:S02]  /*22320*/  ISETP.GE.AND P0, PT, R250, RZ, PT ;  /* 0x000000fffa00720c */ /* 0x000fe40003f06270 */
[----:B------:R-:W2:Y:S01]  /*22330*/  LDL.LU R250, [R1+0x78c] ;  /* 0x00078c0001fa7983 */ /* 0x000ea20000300800 */
[----:B------:R-:W-:Y:S01]  /*22340*/  @!P2 IMAD.MOV R211, RZ, RZ, -R211 ;  /* 0x000000ffffd3a224 */ /* 0x000fe200078e0ad3 */
[----:B------:R-:W-:Y:S02]  /*22350*/  ISETP.GT.U32.AND P2, PT, R2, R217, PT ;  /* 0x000000d90200720c */ /* 0x000fe40003f44070 */
[----:B------:R-:W-:Y:S01]  /*22360*/  ISETP.GE.AND P1, PT, R220, RZ, PT ;  /* 0x000000ffdc00720c */ /* 0x000fe20003f26270 */
[----:B------:R-:W3:Y:S01]  /*22370*/  LDL.LU R236, [R1+0x790] ;  /* 0x0007900001ec7983 */ /* 0x000ee20000300800 */
[----:B------:R-:W-:-:S02]  /*22380*/  IABS R220, R225 ;  /* 0x000000e100dc7213 */ /* 0x000fc40000000000 */
[----:B------:R-:W-:Y:S01]  /*22390*/  ISETP.GE.AND P3, PT, R226, RZ, PT ;  /* 0x000000ffe200720c */ /* 0x000fe20003f66270 */
[----:B------:R-:W3:Y:S02]  /*223a0*/  LDL.LU R235, [R1+0x794] ;  /* 0x0007940001eb7983 */ /* 0x000ee40000300800 */
[----:B------:R-:W-:-:S04]  /*223b0*/  IMAD.HI.U32 R4, R3, R220, RZ ;  /* 0x000000dc03047227 */ /* 0x000fc800078e00ff */
[----:B------:R-:W-:Y:S01]  /*223c0*/  @!P2 IMAD.IADD R217, R217, 0x1, -R2 ;  /* 0x00000001d9d9a824 */ /* 0x000fe200078e0a02 */
[----:B------:R-:W-:Y:S01]  /*223d0*/  ISETP.GE.AND P2, PT, R221, RZ, PT ;  /* 0x000000ffdd00720c */ /* 0x000fe20003f46270 */
[----:B------:R-:W-:Y:S01]  /*223e0*/  @!P1 IMAD.MOV R214, RZ, RZ, -R214 ;  /* 0x000000ffffd69224 */ /* 0x000fe200078e0ad6 */
[----:B----4-:R-:W-:Y:S01]  /*223f0*/  IABS R221, R224 ;  /* 0x000000e000dd7213 */ /* 0x010fe20000000000 */
[----:B------:R-:W-:Y:S01]  /*22400*/  IMAD.MOV R4, RZ, RZ, -R4 ;  /* 0x000000ffff047224 */ /* 0x000fe200078e0a04 */
[----:B------:R-:W-:-:S03]  /*22410*/  ISETP.GT.U32.AND P1, PT, R2, R218, PT ;  /* 0x000000da0200720c */ /* 0x000fc60003f24070 */
[----:B------:R-:W-:Y:S02]  /*22420*/  IMAD R220, R2, R4, R220 ;  /* 0x0000000402dc7224 */ /* 0x000fe400078e02dc */
[----:B------:R-:W-:-:S04]  /*22430*/  IMAD.HI.U32 R4, R3, R221, RZ ;  /* 0x000000dd03047227 */ /* 0x000fc800078e00ff */
[----:B------:R-:W-:Y:S01]  /*22440*/  IMAD.MOV R4, RZ, RZ, -R4 ;  /* 0x000000ffff047224 */ /* 0x000fe200078e0a04 */
[----:B------:R-:W-:-:S03]  /*22450*/  ISETP.GT.U32.AND P5, PT, R2, R220, PT ;  /* 0x000000dc0200720c */ /* 0x000fc60003fa4070 */
[----:B------:R-:W-:Y:S02]  /*22460*/  @!P1 IMAD.IADD R218, R218, 0x1, -R2 ;  /* 0x00000001dada9824 */ /* 0x000fe400078e0a02 */
[----:B------:R-:W-:Y:S02]  /*22470*/  IMAD R221, R2, R4, R221 ;  /* 0x0000000402dd7224 */ /* 0x000fe400078e02dd */
[----:B------:R-:W-:-:S03]  /*22480*/  @!P2 IMAD.MOV R218, RZ, RZ, -R218 ;  /* 0x000000ffffdaa224 */ /* 0x000fc600078e0ada */
[----:B------:R-:W-:-:S03]  /*22490*/  ISETP.GT.U32.AND P2, PT, R2, R221, PT ;  /* 0x000000dd0200720c */ /* 0x000fc60003f44070 */
[----:B------:R-:W-:Y:S01]  /*224a0*/  @!P5 IMAD.IADD R220, R220, 0x1, -R2 ;  /* 0x00000001dcdcd824 */ /* 0x000fe200078e0a02 */
[----:B------:R-:W-:Y:S01]  /*224b0*/  IABS R4, R222 ;  /* 0x000000de00047213 */ /* 0x000fe20000000000 */
[----:B------:R-:W-:-:S03]  /*224c0*/  @!P3 IMAD.MOV R216, RZ, RZ, -R216 ;  /* 0x000000ffffd8b224 */ /* 0x000fc600078e0ad8 */
[----:B------:R-:W-:Y:S01]  /*224d0*/  ISETP.GT.U32.AND P5, PT, R2, R220, PT ;  /* 0x000000dc0200720c */ /* 0x000fe20003fa4070 */
[----:B------:R-:W-:-:S04]  /*224e0*/  @!P6 IMAD.MOV R217, RZ, RZ, -R217 ;  /* 0x000000ffffd9e224 */ /* 0x000fc800078e0ad9 */
[----:B------:R-:W-:Y:S01]  /*224f0*/  @!P2 IMAD.IADD R221, R221, 0x1, -R2 ;  /* 0x00000001dddda824 */ /* 0x000fe200078e0a02 */
[----:B------:R-:W-:Y:S02]  /*22500*/  ISETP.GE.AND P3, PT, R225, RZ, PT ;  /* 0x000000ffe100720c */ /* 0x000fe40003f66270 */
[----:B------:R-:W-:Y:S01]  /*22510*/  ISETP.GE.AND P6, PT, R224, RZ, PT ;  /* 0x000000ffe000720c */ /* 0x000fe20003fc6270 */
[C---:B------:R-:W-:Y:S01]  /*22520*/  IMAD.HI.U32 R224, R3.reuse, R8, RZ ;  /* 0x0000000803e07227 */ /* 0x040fe200078e00ff */
[----:B------:R-:W-:Y:S02]  /*22530*/  IABS R225, R228 ;  /* 0x000000e400e17213 */ /* 0x000fe40000000000 */
[----:B------:R-:W-:Y:S01]  /*22540*/  ISETP.GT.U32.AND P2, PT, R2, R221, PT ;  /* 0x000000dd0200720c */ /* 0x000fe20003f44070 */
[----:B------:R-:W-:Y:S02]  /*22550*/  IMAD.MOV.U32 R10, RZ, RZ, R4 ;  /* 0x000000ffff0a7224 */ /* 0x000fe400078e0004 */
[----:B------:R-:W-:-:S04]  /*22560*/  IMAD.HI.U32 R4, R3, R225, RZ ;  /* 0x000000e103047227 */ /* 0x000fc800078e00ff */
[----:B------:R-:W-:Y:S02]  /*22570*/  IMAD.MOV R224, RZ, RZ, -R224 ;  /* 0x000000ffffe07224 */ /* 0x000fe400078e0ae0 */
[----:B------:R-:W-:Y:S02]  /*22580*/  @!P5 IMAD.IADD R220, R220, 0x1, -R2 ;  /* 0x00000001dcdcd824 */ /* 0x000fe400078e0a02 */
[----:B------:R-:W-:Y:S02]  /*22590*/  IMAD.MOV R4, RZ, RZ, -R4 ;  /* 0x000000ffff047224 */ /* 0x000fe400078e0a04 */
[C---:B------:R-:W-:Y:S02]  /*225a0*/  IMAD R224, R2.reuse, R224, R8 ;  /* 0x000000e002e07224 */ /* 0x040fe400078e0208 */
[----:B------:R-:W-:Y:S02]  /*225b0*/  IMAD R225, R2, R4, R225 ;  /* 0x0000000402e17224 */ /* 0x000fe400078e02e1 */
[----:B------:R-:W-:-:S02]  /*225c0*/  @!P2 IMAD.IADD R221, R221, 0x1, -R2 ;  /* 0x00000001dddda824 */ /* 0x000fc400078e0a02 */
[----:B------:R-:W-:Y:S01]  /*225d0*/  @!P3 IMAD.MOV R220, RZ, RZ, -R220 ;  /* 0x000000ffffdcb224 */ /* 0x000fe200078e0adc */
[C---:B------:R-:W-:Y:S01]  /*225e0*/  ISETP.GT.U32.AND P3, PT, R2.reuse, R224, PT ;  /* 0x000000e00200720c */ /* 0x040fe20003f64070 */
[----:B------:R-:W-:Y:S01]  /*225f0*/  @!P6 IMAD.MOV R221, RZ, RZ, -R221 ;  /* 0x000000ffffdde224 */ /* 0x000fe200078e0add */
[----:B------:R-:W-:Y:S02]  /*22600*/  ISETP.GT.U32.AND P6, PT, R2, R225, PT ;  /* 0x000000e10200720c */ /* 0x000fe40003fc4070 */
[----:B------:R-:W-:Y:S01]  /*22610*/  ISETP.GE.AND P4, PT, R222, RZ, PT ;  /* 0x000000ffde00720c */ /* 0x000fe20003f86270 */
[----:B------:R-:W-:Y:S01]  /*22620*/  IMAD.HI.U32 R222, R3, R9, RZ ;  /* 0x0000000903de7227 */ /* 0x000fe200078e00ff */
[----:B------:R-:W-:-:S03]  /*22630*/  ISETP.GE.AND P1, PT, R223, RZ, PT ;  /* 0x000000ffdf00720c */ /* 0x000fc60003f26270 */
[----:B------:R-:W-:Y:S02]  /*22640*/  IMAD.MOV R222, RZ, RZ, -R222 ;  /* 0x000000ffffde7224 */ /* 0x000fe400078e0ade */
[----:B------:R-:W-:-:S04]  /*22650*/  IMAD.HI.U32 R223, R3, R10, RZ ;  /* 0x0000000a03df7227 */ /* 0x000fc800078e00ff */
[--C-:B------:R-:W-:Y:S02]  /*22660*/  @!P3 IMAD.IADD R224, R224, 0x1, -R2.reuse ;  /* 0x00000001e0e0b824 */ /* 0x100fe400078e0a02 */
[----:B------:R-:W-:Y:S02]  /*22670*/  @!P6 IMAD.IADD R225, R225, 0x1, -R2 ;  /* 0x00000001e1e1e824 */ /* 0x000fe400078e0a02 */
[C---:B------:R-:W-:Y:S01]  /*22680*/  IMAD R222, R2.reuse, R222, R9 ;  /* 0x000000de02de7224 */ /* 0x040fe200078e0209 */
[C---:B------:R-:W-:Y:S01]  /*22690*/  ISETP.GT.U32.AND P6, PT, R2.reuse, R224, PT ;  /* 0x000000e00200720c */ /* 0x040fe20003fc4070 */
[----:B------:R-:W-:Y:S01]  /*226a0*/  IMAD.MOV R223, RZ, RZ, -R223 ;  /* 0x000000ffffdf7224 */ /* 0x000fe200078e0adf */
[----:B------:R-:W-:Y:S02]  /*226b0*/  IABS R226, R234 ;  /* 0x000000ea00e27213 */ /* 0x000fe40000000000 */
[C---:B------:R-:W-:Y:S01]  /*226c0*/  ISETP.GT.U32.AND P5, PT, R2.reuse, R222, PT ;  /* 0x000000de0200720c */ /* 0x040fe20003fa4070 */
[----:B------:R-:W-:-:S02]  /*226d0*/  IMAD R223, R2, R223, R10 ;  /* 0x000000df02df7224 */ /* 0x000fc400078e020a */
[----:B------:R-:W-:-:S03]  /*226e0*/  IMAD.HI.U32 R4, R3, R226, RZ ;  /* 0x000000e203047227 */ /* 0x000fc600078e00ff */
[----:B------:R-:W-:Y:S01]  /*226f0*/  ISETP.GT.U32.AND P2, PT, R2, R223, PT ;  /* 0x000000df0200720c */ /* 0x000fe20003f44070 */
[----:B------:R-:W-:Y:S02]  /*22700*/  IMAD.MOV R4, RZ, RZ, -R4 ;  /* 0x000000ffff047224 */ /* 0x000fe400078e0a04 */
[--C-:B------:R-:W-:Y:S01]  /*22710*/  @!P6 IMAD.IADD R224, R224, 0x1, -R2.reuse ;  /* 0x00000001e0e0e824 */ /* 0x100fe200078e0a02 */
[----:B------:R-:W-:Y:S02]  /*22720*/  ISETP.GE.AND P6, PT, R234, RZ, PT ;  /* 0x000000ffea00720c */ /* 0x000fe40003fc6270 */
[----:B------:R-:W4:Y:S01]  /*22730*/  LDL.LU R234, [R1+0x798] ;  /* 0x0007980001ea7983 */ /* 0x000f220000300800 */
[----:B------:R-:W-:Y:S02]  /*22740*/  @!P5 IMAD.IADD R222, R222, 0x1, -R2 ;  /* 0x00000001deded824 */ /* 0x000fe400078e0a02 */
[C---:B------:R-:W-:Y:S01]  /*22750*/  IMAD R226, R2.reuse, R4, R226 ;  /* 0x0000000402e27224 */ /* 0x040fe200078e02e2 */
[----:B------:R-:W4:Y:S02]  /*22760*/  LDL.LU R239, [R1+0x7a0] ;  /* 0x0007a00001ef7983 */ /* 0x000f240000300800 */
[C---:B------:R-:W-:Y:S01]  /*22770*/  ISETP.GT.U32.AND P5, PT, R2.reuse, R222, PT ;  /* 0x000000de0200720c */ /* 0x040fe20003fa4070 */
[--C-:B------:R-:W-:Y:S01]  /*22780*/  @!P2 IMAD.IADD R223, R223, 0x1, -R2.reuse ;  /* 0x00000001dfdfa824 */ /* 0x100fe200078e0a02 */
[----:B------:R-:W-:Y:S01]  /*22790*/  ISETP.GT.U32.AND P2, PT, R2, R226, PT ;  /* 0x000000e20200720c */ /* 0x000fe20003f44070 */
[----:B------:R-:W4:Y:S04]  /*227a0*/  LDL.LU R237, [R1+0x7a8] ;  /* 0x0007a80001ed7983 */ /* 0x000f280000300800 */
[----:B------:R-:W4:Y:S06]  /*227b0*/  LDL.LU R238, [R1+0x7b0] ;  /* 0x0007b00001ee7983 */ /* 0x000f2c0000300800 */
[----:B------:R-:W-:-:S02]  /*227c0*/  @!P5 IMAD.IADD R222, R222, 0x1, -R2 ;  /* 0x00000001deded824 */ /* 0x000fc400078e0a02 */
[----:B------:R-:W-:Y:S02]  /*227d0*/  @!P2 IMAD.IADD R226, R226, 0x1, -R2 ;  /* 0x00000001e2e2a824 */ /* 0x000fe400078e0a02 */
[----:B------:R-:W-:-:S03]  /*227e0*/  @!P1 IMAD.MOV R222, RZ, RZ, -R222 ;  /* 0x000000ffffde9224 */ /* 0x000fc600078e0ade */
[----:B------:R-:W-:-:S13]  /*227f0*/  ISETP.GT.U32.AND P1, PT, R2, R226, PT ;  /* 0x000000e20200720c */ /* 0x000fda0003f24070 */
[----:B------:R-:W-:-:S04]  /*22800*/  @!P1 IMAD.IADD R226, R226, 0x1, -R2 ;  /* 0x00000001e2e29824 */ /* 0x000fc800078e0a02 */
[----:B------:R-:W-:Y:S01]  /*22810*/  @!P6 IMAD.MOV R226, RZ, RZ, -R226 ;  /* 0x000000ffffe2e224 */ /* 0x000fe200078e0ae2 */
[----:B--2---:R-:W-:Y:S02]  /*22820*/  IABS R229, R250 ;  /* 0x000000fa00e57213 */ /* 0x004fe40000000000 */
[----:B------:R-:W-:Y:S02]  /*22830*/  ISETP.GE.AND P6, PT, R250, RZ, PT ;  /* 0x000000fffa00720c */ /* 0x000fe40003fc6270 */
[----:B------:R-:W2:Y:S01]  /*22840*/  LDL.LU R250, [R1+0x7b4] ;  /* 0x0007b40001fa7983 */ /* 0x000ea20000300800 */
[----:B------:R-:W-:Y:S02]  /*22850*/  IABS R227, R233 ;  /* 0x000000e900e37213 */ /* 0x000fe40000000000 */
[----:B------:R-:W-:Y:S01]  /*22860*/  ISETP.GE.AND P5, PT, R228, RZ, PT ;  /* 0x000000ffe400720c */ /* 0x000fe20003fa6270 */
[----:B------:R-:W2:Y:S02]  /*22870*/  LDL.LU R240, [R1+0x7b8] ;  /* 0x0007b80001f07983 */ /* 0x000ea40000300800 */
[----:B------:R-:W-:Y:S01]  /*22880*/  IMAD.HI.U32 R8, R3, R227, RZ ;  /* 0x000000e303087227 */ /* 0x000fe200078e00ff */
[----:B------:R-:W-:Y:S01]  /*22890*/  IABS R228, R232 ;  /* 0x000000e800e47213 */ /* 0x000fe20000000000 */
[----:B------:R-:W2:Y:S02]  /*228a0*/  LDL.LU R241, [R1+0x7bc] ;  /* 0x0007bc0001f17983 */ /* 0x000ea40000300800 */
[----:B------:R-:W-:Y:S01]  /*228b0*/  IMAD.MOV R4, RZ, RZ, -R8 ;  /* 0x000000ffff047224 */ /* 0x000fe200078e0a08 */
[C---:B------:R-:W-:Y:S01]  /*228c0*/  ISETP.GT.U32.AND P2, PT, R2.reuse, R225, PT ;  /* 0x000000e10200720c */ /* 0x040fe20003f44070 */
[----:B------:R-:W2:Y:S01]  /*228d0*/  LDL.LU R245, [R1+0x7c0] ;  /* 0x0007c00001f57983 */ /* 0x000ea20000300800 */
[C---:B------:R-:W-:Y:S01]  /*228e0*/  ISETP.GT.U32.AND P3, PT, R2.reuse, R223, PT ;  /* 0x000000df0200720c */ /* 0x040fe20003f64070 */
[----:B------:R-:W-:-:S02]  /*228f0*/  IMAD R227, R2, R4, R227 ;  /* 0x0000000402e37224 */ /* 0x000fc400078e02e3 */
[----:B------:R-:W-:Y:S01]  /*22900*/  IMAD.HI.U32 R4, R3, R228, RZ ;  /* 0x000000e403047227 */ /* 0x000fe200078e00ff */
[----:B---3--:R-:W-:Y:S01]  /*22910*/  IABS R230, R236 ;  /* 0x000000ec00e67213 */ /* 0x008fe20000000000 */
[----:B------:R-:W3:Y:S02]  /*22920*/  LDL.LU R244, [R1+0x7c4] ;  /* 0x0007c40001f47983 */ /* 0x000ee40000300800 */
[----:B------:R-:W-:-:S04]  /*22930*/  IMAD.MOV R4, RZ, RZ, -R4 ;  /* 0x000000ffff047224 */ /* 0x000fc800078e0a04 */
[C---:B------:R-:W-:Y:S02]  /*22940*/  IMAD R228, R2.reuse, R4, R228 ;  /* 0x0000000402e47224 */ /* 0x040fe400078e02e4 */
[--C-:B------:R-:W-:Y:S02]  /*22950*/  @!P2 IMAD.IADD R225, R225, 0x1, -R2.reuse ;  /* 0x00000001e1e1a824 */ /* 0x100fe400078e0a02 */
[----:B------:R-:W-:Y:S01]  /*22960*/  @!P3 IMAD.IADD R223, R223, 0x1, -R2 ;  /* 0x00000001dfdfb824 */ /* 0x000fe200078e0a02 */
[C---:B------:R-:W-:Y:S02]  /*22970*/  ISETP.GT.U32.AND P2, PT, R2.reuse, R228, PT ;  /* 0x000000e40200720c */ /* 0x040fe40003f44070 */
[----:B------:R-:W-:Y:S01]  /*22980*/  ISETP.GT.U32.AND P3, PT, R2, R227, PT ;  /* 0x000000e30200720c */ /* 0x000fe20003f64070 */
[----:B------:R-:W-:-:S04]  /*22990*/  IMAD.HI.U32 R8, R3, R230, RZ ;  /* 0x000000e603087227 */ /* 0x000fc800078e00ff */
[----:B------:R-:W-:Y:S01]  /*229a0*/  IMAD.MOV R8, RZ, RZ, -R8 ;  /* 0x000000ffff087224 */ /* 0x000fe200078e0a08 */
[----:B------:R-:W-:Y:S01]  /*229b0*/  IABS R231, R235 ;  /* 0x000000eb00e77213 */ /* 0x000fe20000000000 */
[----:B------:R-:W-:-:S04]  /*229c0*/  IMAD.HI.U32 R4, R3, R229, RZ ;  /* 0x000000e503047227 */ /* 0x000fc800078e00ff */
[--C-:B------:R-:W-:Y:S02]  /*229d0*/  @!P2 IMAD.IADD R228, R228, 0x1, -R2.reuse ;  /* 0x00000001e4e4a824 */ /* 0x100fe400078e0a02 */
[----:B------:R-:W-:Y:S02]  /*229e0*/  @!P3 IMAD.IADD R227, R227, 0x1, -R2 ;  /* 0x00000001e3e3b824 */ /* 0x000fe400078e0a02 */
[C---:B------:R-:W-:Y:S02]  /*229f0*/  IMAD R230, R2.reuse, R8, R230 ;  /* 0x0000000802e67224 */ /* 0x040fe400078e02e6 */
[----:B------:R-:W-:Y:S01]  /*22a00*/  @!P4 IMAD.MOV R223, RZ, RZ, -R223 ;  /* 0x000000ffffdfc224 */ /* 0x000fe200078e0adf */
[C---:B------:R-:W-:Y:S01]  /*22a10*/  ISETP.GT.U32.AND P4, PT, R2.reuse, R228, PT ;  /* 0x000000e40200720c */ /* 0x040fe20003f84070 */
[----:B------:R-:W-:Y:S01]  /*22a20*/  IMAD.MOV R4, RZ, RZ, -R4 ;  /* 0x000000ffff047224 */ /* 0x000fe200078e0a04 */
[C---:B------:R-:W-:Y:S01]  /*22a30*/  ISETP.GT.U32.AND P2, PT, R2.reuse, R227, PT ;  /* 0x000000e30200720c */ /* 0x040fe20003f44070 */
[----:B------:R-:W-:Y:S01]  /*22a40*/  @!P5 IMAD.MOV R225, RZ, RZ, -R225 ;  /* 0x000000ffffe1d224 */ /* 0x000fe200078e0ae1 */
[----:B------:R-:W-:Y:S01]  /*22a50*/  ISETP.GT.U32.AND P5, PT, R2, R230, PT ;  /* 0x000000e60200720c */ /* 0x000fe20003fa4070 */
[----:B------:R-:W-:Y:S01]  /*22a60*/  IMAD.HI.U32 R9, R3, R231, RZ ;  /* 0x000000e703097227 */ /* 0x000fe200078e00ff */
[----:B------:R-:W-:-:S02]  /*22a70*/  ISETP.GE.AND P3, PT, R232, RZ, PT ;  /* 0x000000ffe800720c */ /* 0x000fc40003f66270 */
[----:B------:R-:W-:Y:S01]  /*22a80*/  ISETP.GE.AND P1, PT, R233, RZ, PT ;  /* 0x000000ffe900720c */ /* 0x000fe20003f26270 */
[----:B------:R-:W-:Y:S02]  /*22a90*/  IMAD R229, R2, R4, R229 ;  /* 0x0000000402e57224 */ /* 0x000fe400078e02e5 */
[----:B------:R-:W-:-:S04]  /*22aa0*/  IMAD.MOV R4, RZ, RZ, -R9 ;  /* 0x000000ffff047224 */ /* 0x000fc800078e0a09 */
[----:B------:R-:W-:Y:S02]  /*22ab0*/  IMAD R231, R2, R4, R231 ;  /* 0x0000000402e77224 */ /* 0x000fe400078e02e7 */
[--C-:B------:R-:W-:Y:S02]  /*22ac0*/  @!P4 IMAD.IADD R228, R228, 0x1, -R2.reuse ;  /* 0x00000001e4e4c824 */ /* 0x100fe400078e0a02 */
[--C-:B------:R-:W-:Y:S02]  /*22ad0*/  @!P2 IMAD.IADD R227, R227, 0x1, -R2.reuse ;  /* 0x00000001e3e3a824 */ /* 0x100fe400078e0a02 */
[----:B------:R-:W-:Y:S02]  /*22ae0*/  @!P5 IMAD.IADD R230, R230, 0x1, -R2 ;  /* 0x00000001e6e6d824 */ /* 0x000fe400078e0a02 */
[----:B------:R-:W-:Y:S02]  /*22af0*/  @!P3 IMAD.MOV R228, RZ, RZ, -R228 ;  /* 0x000000ffffe4b224 */ /* 0x000fe400078e0ae4 */
[----:B------:R-:W-:Y:S01]  /*22b00*/  @!P1 IMAD.MOV R227, RZ, RZ, -R227 ;  /* 0x000000ffffe39224 */ /* 0x000fe200078e0ae3 */
[----:B------:R-:W-:-:S02]  /*22b10*/  ISETP.GT.U32.AND P1, PT, R2, R230, PT ;  /* 0x000000e60200720c */ /* 0x000fc40003f24070 */
[----:B------:R-:W-:Y:S02]  /*22b20*/  ISETP.GE.AND P4, PT, R236, RZ, PT ;  /* 0x000000ffec00720c */ /* 0x000fe40003f86270 */
[----:B----4-:R-:W-:Y:S02]  /*22b30*/  IABS R232, R234 ;  /* 0x000000ea00e87213 */ /* 0x010fe40000000000 */
[----:B------:R-:W-:-:S03]  /*22b40*/  IABS R233, R239 ;  /* 0x000000ef00e97213 */ /* 0x000fc60000000000 */
[----:B------:R-:W-:-:S04]  /*22b50*/  IMAD.HI.U32 R4, R3, R232, RZ ;  /* 0x000000e803047227 */ /* 0x000fc800078e00ff */
[----:B------:R-:W-:Y:S02]  /*22b60*/  IMAD.MOV R4, RZ, RZ, -R4 ;  /* 0x000000ffff047224 */ /* 0x000fe400078e0a04 */
[----:B------:R-:W-:Y:S01]  /*22b70*/  IMAD.HI.U32 R8, R3, R233, RZ ;  /* 0x000000e903087227 */ /* 0x000fe200078e00ff */
[----:B------:R-:W-:Y:S02]  /*22b80*/  ISETP.GE.AND P3, PT, R234, RZ, PT ;  /* 0x000000ffea00720c */ /* 0x000fe40003f66270 */
[----:B------:R-:W-:Y:S01]  /*22b90*/  IABS R234, R237 ;  /* 0x000000ed00ea7213 */ /* 0x000fe20000000000 */
[----:B------:R-:W-:Y:S02]  /*22ba0*/  IMAD R232, R2, R4, R232 ;  /* 0x0000000402e87224 */ /* 0x000fe400078e02e8 */
[----:B------:R-:W-:-:S04]  /*22bb0*/  IMAD.MOV R4, RZ, RZ, -R8 ;  /* 0x000000ffff047224 */ /* 0x000fc800078e0a08 */
[----:B------:R-:W-:Y:S02]  /*22bc0*/  IMAD R233, R2, R4, R233 ;  /* 0x0000000402e97224 */ /* 0x000fe400078e02e9 */
[----:B------:R-:W-:-:S04]  /*22bd0*/  IMAD.HI.U32 R4, R3, R234, RZ ;  /* 0x000000ea03047227 */ /* 0x000fc800078e00ff */
[----:B------:R-:W-:Y:S02]  /*22be0*/  IMAD.MOV R4, RZ, RZ, -R4 ;  /* 0x000000ffff047224 */ /* 0x000fe400078e0a04 */
[----:B------:R-:W-:Y:S02]  /*22bf0*/  @!P1 IMAD.IADD R230, R230, 0x1, -R2 ;  /* 0x00000001e6e69824 */ /* 0x000fe400078e0a02 */
[----:B------:R-:W-:Y:S02]  /*22c00*/  IMAD R234, R2, R4, R234 ;  /* 0x0000000402ea7224 */ /* 0x000fe400078e02ea */
[----:B------:R-:W-:-:S03]  /*22c10*/  @!P4 IMAD.MOV R230, RZ, RZ, -R230 ;  /* 0x000000ffffe6c224 */ /* 0x000fc600078e0ae6 */
[----:B------:R-:W-:-:S13]  /*22c20*/  ISETP.GT.U32.AND P4, PT, R2, R234, PT ;  /* 0x000000ea0200720c */ /* 0x000fda0003f84070 */
[----:B------:R-:W-:Y:S01]  /*22c30*/  @!P4 IMAD.IADD R234, R234, 0x1, -R2 ;  /* 0x00000001eaeac824 */ /* 0x000fe200078e0a02 */
[----:B--2---:R-:W-:Y:S02]  /*22c40*/  IABS R236, R250 ;  /* 0x000000fa00ec7213 */ /* 0x004fe40000000000 */
[----:B------:R-:W-:Y:S02]  /*22c50*/  ISETP.GE.AND P4, PT, R250, RZ, PT ;  /* 0x000000fffa00720c */ /* 0x000fe40003f86270 */
[----:B------:R-:W2:Y:S04]  /*22c60*/  LDL.LU R250, [R1+0x7c8] ;  /* 0x0007c80001fa7983 */ /* 0x000ea80000300800 */
[----:B------:R-:W4:Y:S04]  /*22c70*/  LDL.LU R21, [R1+0x7cc] ;  /* 0x0007cc0001157983 */ /* 0x000f280000300800 */
        /* <DEDUP_REMOVED lines=12> */
[----:B------:R-:W4:Y:S01]  /*22d40*/  LDL.LU R7, [R1+0x800] ;  /* 0x0008000001077983 */ /* 0x000f220000300800 */
[----:B------:R-:W-:Y:S01]  /*22d50*/  @!P0 IMAD.MOV R224, RZ, RZ, -R224 ;  /* 0x000000ffffe08224 */ /* 0x000fe200078e0ae0 */
[----:B------:R-:W-:-:S02]  /*22d60*/  ISETP.GT.U32.AND P0, PT, R2, R229, PT ;  /* 0x000000e50200720c */ /* 0x000fc40003f04070 */
[C---:B------:R-:W-:Y:S02]  /*22d70*/  ISETP.GT.U32.AND P2, PT, R2.reuse, R231, PT ;  /* 0x000000e70200720c */ /* 0x040fe40003f44070 */
[C---:B------:R-:W-:Y:S01]  /*22d80*/  ISETP.GT.U32.AND P1, PT, R2.reuse, R233, PT ;  /* 0x000000e90200720c */ /* 0x040fe20003f24070 */
[----:B------:R-:W-:Y:S01]  /*22d90*/  IMAD.HI.U32 R9, R3, R236, RZ ;  /* 0x000000ec03097227 */ /* 0x000fe200078e00ff */
[----:B------:R-:W4:Y:S07]  /*22da0*/  LDL.LU R34, [R1+0x5c8] ;  /* 0x0005c80001227983 */ /* 0x000f2e0000300800 */
[--C-:B------:R-:W-:Y:S01]  /*22db0*/  @!P0 IMAD.IADD R229, R229, 0x1, -R2.reuse ;  /* 0x00000001e5e58824 */ /* 0x100fe200078e0a02 */
[----:B------:R-:W4:Y:S04]  /*22dc0*/  LDL.LU R33, [R1+0x5c4] ;  /* 0x0005c40001217983 */ /* 0x000f280000300800 */
[C---:B------:R-:W-:Y:S01]  /*22dd0*/  ISETP.GT.U32.AND P5, PT, R2.reuse, R229, PT ;  /* 0x000000e50200720c */ /* 0x040fe20003fa4070 */
[--C-:B------:R-:W-:Y:S01]  /*22de0*/  @!P2 IMAD.IADD R231, R231, 0x1, -R2.reuse ;  /* 0x00000001e7e7a824 */ /* 0x100fe200078e0a02 */
[----:B------:R-:W-:Y:S01]  /*22df0*/  ISETP.GE.AND P0, PT, R235, RZ, PT ;  /* 0x000000ffeb00720c */ /* 0x000fe20003f06270 */
[--C-:B------:R-:W-:Y:S01]  /*22e00*/  @!P1 IMAD.IADD R233, R233, 0x1, -R2.reuse ;  /* 0x00000001e9e99824 */ /* 0x100fe200078e0a02 */
[----:B------:R-:W-:Y:S01]  /*22e10*/  IABS R235, R238 ;  /* 0x000000ee00eb7213 */ /* 0x000fe20000000000 */
[----:B------:R-:W-:Y:S01]  /*22e20*/  IMAD.MOV R4, RZ, RZ, -R9 ;  /* 0x000000ffff047224 */ /* 0x000fe200078e0a09 */
[C---:B------:R-:W-:Y:S01]  /*22e30*/  ISETP.GT.U32.AND P2, PT, R2.reuse, R231, PT ;  /* 0x000000e70200720c */ /* 0x040fe20003f44070 */
[----:B------:R-:W4:Y:S06]  /*22e40*/  LDL.LU R32, [R1+0x5ac] ;  /* 0x0005ac0001207983 */ /* 0x000f2c0000300800 */
[----:B------:R-:W-:Y:S01]  /*22e50*/  @!P5 IMAD.IADD R229, R229, 0x1, -R2 ;  /* 0x00000001e5e5d824 */ /* 0x000fe200078e0a02 */
[C---:B------:R-:W-:Y:S01]  /*22e60*/  ISETP.GT.U32.AND P5, PT, R2.reuse, R232, PT ;  /* 0x000000e80200720c */ /* 0x040fe20003fa4070 */
[----:B------:R-:W-:Y:S01]  /*22e70*/  IMAD.HI.U32 R8, R3, R235, RZ ;  /* 0x000000eb03087227 */ /* 0x000fe200078e00ff */
[----:B------:R-:W-:Y:S01]  /*22e80*/  ISETP.GT.U32.AND P1, PT, R2, R233, PT ;  /* 0x000000e90200720c */ /* 0x000fe20003f24070 */
[----:B------:R-:W4:Y:S02]  /*22e90*/  LDL.LU R31, [R1+0x5a8] ;  /* 0x0005a800011f7983 */ /* 0x000f240000300800 */
[----:B------:R-:W-:-:S02]  /*22ea0*/  IMAD.MOV R8, RZ, RZ, -R8 ;  /* 0x000000ffff087224 */ /* 0x000fc400078e0a08 */
[----:B------:R-:W-:Y:S01]  /*22eb0*/  @!P2 IMAD.IADD R231, R231, 0x1, -R2 ;  /* 0x00000001e7e7a824 */ /* 0x000fe200078e0a02 */
[----:B------:R-:W4:Y:S01]  /*22ec0*/  LDL.LU R30, [R1+0x5a4] ;  /* 0x0005a400011e7983 */ /* 0x000f220000300800 */
[C---:B------:R-:W-:Y:S02]  /*22ed0*/  IMAD R235, R2.reuse, R8, R235 ;  /* 0x0000000802eb7224 */ /* 0x040fe400078e02eb */
[----:B------:R-:W-:Y:S02]  /*22ee0*/  IMAD R236, R2, R4, R236 ;  /* 0x0000000402ec7224 */ /* 0x000fe400078e02ec */
[--C-:B------:R-:W-:Y:S02]  /*22ef0*/  @!P5 IMAD.IADD R232, R232, 0x1, -R2.reuse ;  /* 0x00000001e8e8d824 */ /* 0x100fe400078e0a02 */
[----:B------:R-:W-:Y:S02]  /*22f00*/  @!P6 IMAD.MOV R229, RZ, RZ, -R229 ;  /* 0x000000ffffe5e224 */ /* 0x000fe400078e0ae5 */
[----:B------:R-:W-:Y:S01]  /*22f10*/  @!P1 IMAD.IADD R233, R233, 0x1, -R2 ;  /* 0x00000001e9e99824 */ /* 0x000fe200078e0a02 */
[C---:B------:R-:W-:Y:S01]  /*22f20*/  ISETP.GT.U32.AND P6, PT, R2.reuse, R232, PT ;  /* 0x000000e80200720c */ /* 0x040fe20003fc4070 */
[----:B------:R-:W-:Y:S01]  /*22f30*/  @!P0 IMAD.MOV R231, RZ, RZ, -R231 ;  /* 0x000000ffffe78224 */ /* 0x000fe200078e0ae7 */
[C---:B------:R-:W-:Y:S01]  /*22f40*/  ISETP.GT.U32.AND P0, PT, R2.reuse, R235, PT ;  /* 0x000000eb0200720c */ /* 0x040fe20003f04070 */
[----:B------:R-:W4:Y:S01]  /*22f50*/  LDL.LU R29, [R1+0x5a0] ;  /* 0x0005a000011d7983 */ /* 0x000f220000300800 */
[----:B------:R-:W-:-:S02]  /*22f60*/  ISETP.GT.U32.AND P1, PT, R2, R236, PT ;  /* 0x000000ec0200720c */ /* 0x000fc40003f24070 */
[----:B------:R-:W-:Y:S01]  /*22f70*/  ISETP.GE.AND P5, PT, R237, RZ, PT ;  /* 0x000000ffed00720c */ /* 0x000fe20003fa6270 */
[----:B------:R-:W4:Y:S01]  /*22f80*/  LDL.LU R28, [R1+0x598] ;  /* 0x00059800011c7983 */ /* 0x000f220000300800 */
[----:B------:R-:W-:Y:S02]  /*22f90*/  IABS R237, R240 ;  /* 0x000000f000ed7213 */ /* 0x000fe40000000000 */
[----:B------:R-:W-:Y:S01]  /*22fa0*/  ISETP.GE.AND P2, PT, R239, RZ, PT ;  /* 0x000000ffef00720c */ /* 0x000fe20003f46270 */
[----:B------:R-:W4:Y:S02]  /*22fb0*/  LDL.LU R27, [R1+0x58c] ;  /* 0x00058c00011b7983 */ /* 0x000f240000300800 */
[--C-:B------:R-:W-:Y:S01]  /*22fc0*/  @!P6 IMAD.IADD R232, R232, 0x1, -R2.reuse ;  /* 0x00000001e8e8e824 */ /* 0x100fe200078e0a02 */
[----:B------:R-:W-:Y:S01]  /*22fd0*/  ISETP.GE.AND P6, PT, R238, RZ, PT ;  /* 0x000000ffee00720c */ /* 0x000fe20003fc6270 */
[--C-:B------:R-:W-:Y:S01]  /*22fe0*/  @!P0 IMAD.IADD R235, R235, 0x1, -R2.reuse ;  /* 0x00000001ebeb8824 */ /* 0x100fe200078e0a02 */
[----:B------:R-:W-:Y:S01]  /*22ff0*/  IABS R238, R241 ;  /* 0x000000f100ee7213 */ /* 0x000fe20000000000 */
[----:B------:R-:W-:Y:S01]  /*23000*/  @!P1 IMAD.IADD R236, R236, 0x1, -R2 ;  /* 0x00000001ecec9824 */ /* 0x000fe200078e0a02 */
[C---:B------:R-:W-:Y:S01]  /*23010*/  ISETP.GT.U32.AND P0, PT, R2.reuse, R234, PT ;  /* 0x000000ea0200720c */ /* 0x040fe20003f04070 */
[----:B------:R-:W-:Y:S01]  /*23020*/  IMAD.HI.U32 R4, R3, R237, RZ ;  /* 0x000000ed03047227 */ /* 0x000fe200078e00ff */
[----:B------:R-:W-:Y:S01]  /*23030*/  IABS R239, R245 ;  /* 0x000000f500ef7213 */ /* 0x000fe20000000000 */
[----:B------:R-:W4:Y:S02]  /*23040*/  LDL.LU R26, [R1+0x588] ;  /* 0x00058800011a7983 */ /* 0x000f240000300800 */
[----:B------:R-:W-:Y:S01]  /*23050*/  @!P3 IMAD.MOV R232, RZ, RZ, -R232 ;  /* 0x000000ffffe8b224 */ /* 0x000fe200078e0ae8 */
[----:B------:R-:W-:Y:S01]  /*23060*/  ISETP.GT.U32.AND P3, PT, R2, R236, PT ;  /* 0x000000ec0200720c */ /* 0x000fe20003f64070 */
[----:B------:R-:W-:-:S02]  /*23070*/  IMAD.MOV R4, RZ, RZ, -R4 ;  /* 0x000000ffff047224 */ /* 0x000fc400078e0a04 */
[----:B------:R-:W-:-:S04]  /*23080*/  IMAD.HI.U32 R8, R3, R238, RZ ;  /* 0x000000ee03087227 */ /* 0x000fc800078e00ff */
[----:B------:R-:W-:Y:S01]  /*23090*/  @!P2 IMAD.MOV R233, RZ, RZ, -R233 ;  /* 0x000000ffffe9a224 */ /* 0x000fe200078e0ae9 */
[C---:B------:R-:W-:Y:S01]  /*230a0*/  ISETP.GT.U32.AND P1, PT, R2.reuse, R235, PT ;  /* 0x000000eb0200720c */ /* 0x040fe20003f24070 */
[----:B------:R-:W-:Y:S01]  /*230b0*/  IMAD R237, R2, R4, R237 ;  /* 0x0000000402ed7224 */ /* 0x000fe200078e02ed */
[----:B------:R-:W4:Y:S01]  /*230c0*/  LDL.LU R25, [R1+0x584] ;  /* 0x0005840001197983 */ /* 0x000f220000300800 */
[----:B------:R-:W-:Y:S01]  /*230d0*/  IMAD.MOV R4, RZ, RZ, -R8 ;  /* 0x000000ffff047224 */ /* 0x000fe200078e0a08 */
[----:B------:R-:W-:Y:S01]  /*230e0*/  ISETP.GE.AND P2, PT, R240, RZ, PT ;  /* 0x000000fff000720c */ /* 0x000fe20003f46270 */
[----:B------:R-:W-:Y:S01]  /*230f0*/  @!P0 IMAD.IADD R234, R234, 0x1, -R2 ;  /* 0x00000001eaea8824 */ /* 0x000fe200078e0a02 */
[----:B---3--:R-:W-:Y:S01]  /*23100*/  IABS R240, R244 ;  /* 0x000000f400f07213 */ /* 0x008fe20000000000 */
[C---:B------:R-:W-:Y:S01]  /*23110*/  IMAD R238, R2.reuse, R4, R238 ;  /* 0x0000000402ee7224 */ /* 0x040fe200078e02ee */
[----:B------:R-:W-:Y:S01]  /*23120*/  ISETP.GT.U32.AND P0, PT, R2, R237, PT ;  /* 0x000000ed0200720c */ /* 0x000fe20003f04070 */
[----:B------:R-:W-:-:S04]  /*23130*/  IMAD.HI.U32 R9, R3, R239, RZ ;  /* 0x000000ef03097227 */ /* 0x000fc800078e00ff */
[----:B------:R-:W-:Y:S01]  /*23140*/  @!P3 IMAD.IADD R236, R236, 0x1, -R2 ;  /* 0x00000001ececb824 */ /* 0x000fe200078e0a02 */
[----:B------:R-:W-:Y:S01]  /*23150*/  ISETP.GT.U32.AND P3, PT, R2, R238, PT ;  /* 0x000000ee0200720c */ /* 0x000fe20003f64070 */
[----:B------:R-:W-:Y:S02]  /*23160*/  IMAD.MOV R8, RZ, RZ, -R9 ;  /* 0x000000ffff087224 */ /* 0x000fe400078e0a09 */
[----:B------:R-:W-:-:S04]  /*23170*/  IMAD.HI.U32 R4, R3, R240, RZ ;  /* 0x000000f003047227 */ /* 0x000fc800078e00ff */
[C---:B------:R-:W-:Y:S02]  /*23180*/  IMAD R239, R2.reuse, R8, R239 ;  /* 0x0000000802ef7224 */ /* 0x040fe400078e02ef */
[----:B------:R-:W-:Y:S02]  /*23190*/  IMAD.MOV R4, RZ, RZ, -R4 ;  /* 0x000000ffff047224 */ /* 0x000fe400078e0a04 */
[----:B------:R-:W-:Y:S01]  /*231a0*/  @!P0 IMAD.IADD R237, R237, 0x1, -R2 ;  /* 0x00000001eded8824 */ /* 0x000fe200078e0a02 */
[C---:B------:R-:W-:Y:S01]  /*231b0*/  ISETP.GT.U32.AND P0, PT, R2.reuse, R239, PT ;  /* 0x000000ef0200720c */ /* 0x040fe20003f04070 */
[----:B------:R-:W-:Y:S02]  /*231c0*/  IMAD R240, R2, R4, R240 ;  /* 0x0000000402f07224 */ /* 0x000fe400078e02f0 */
[----:B------:R-:W-:-:S03]  /*231d0*/  @!P3 IMAD.IADD R238, R238, 0x1, -R2 ;  /* 0x00000001eeeeb824 */ /* 0x000fc600078e0a02 */
[----:B------:R-:W-:Y:S01]  /*231e0*/  ISETP.GT.U32.AND P3, PT, R2, R240, PT ;  /* 0x000000f00200720c */ /* 0x000fe20003f64070 */
[----:B------:R-:W-:Y:S01]  /*231f0*/  @!P1 IMAD.IADD R235, R235, 0x1, -R2 ;  /* 0x00000001ebeb9824 */ /* 0x000fe200078e0a02 */
[----:B------:R-:W-:Y:S01]  /*23200*/  ISETP.GE.AND P1, PT, R241, RZ, PT ;  /* 0x000000fff100720c */ /* 0x000fe20003f26270 */
[----:B------:R-:W-:-:S04]  /*23210*/  @!P4 IMAD.MOV R236, RZ, RZ, -R236 ;  /* 0x000000ffffecc224 */ /* 0x000fc800078e0aec */
[----:B------:R-:W-:-:S05]  /*23220*/  @!P0 IMAD.IADD R239, R239, 0x1, -R2 ;  /* 0x00000001efef8824 */ /* 0x000fca00078e0a02 */
[----:B------:R-:W-:Y:S01]  /*23230*/  ISETP.GT.U32.AND P4, PT, R2, R239, PT ;  /* 0x000000ef0200720c */ /* 0x000fe20003f84070 */
[----:B------:R-:W-:-:S05]  /*23240*/  @!P3 IMAD.IADD R240, R240, 0x1, -R2 ;  /* 0x00000001f0f0b824 */ /* 0x000fca00078e0a02 */
[C---:B------:R-:W-:Y:S01]  /*23250*/  ISETP.GT.U32.AND P3, PT, R2.reuse, R240, PT ;  /* 0x000000f00200720c */ /* 0x040fe20003f64070 */
[----:B------:R-:W-:Y:S01]  /*23260*/  @!P5 IMAD.MOV R234, RZ, RZ, -R234 ;  /* 0x000000ffffead224 */ /* 0x000fe200078e0aea */
[----:B------:R-:W-:-:S05]  /*23270*/  ISETP.GT.U32.AND P5, PT, R2, R237, PT ;  /* 0x000000ed0200720c */ /* 0x000fca0003fa4070 */
[----:B------:R-:W-:-:S06]  /*23280*/  @!P4 IMAD.IADD R239, R239, 0x1, -R2 ;  /* 0x00000001efefc824 */ /* 0x000fcc00078e0a02 */
[--C-:B------:R-:W-:Y:S02]  /*23290*/  @!P3 IMAD.IADD R240, R240, 0x1, -R2.reuse ;  /* 0x00000001f0f0b824 */ /* 0x100fe400078e0a02 */
[----:B------:R-:W-:Y:S01]  /*232a0*/  @!P5 IMAD.IADD R237, R237, 0x1, -R2 ;  /* 0x00000001ededd824 */ /* 0x000fe200078e0a02 */
[----:B------:R-:W-:Y:S01]  /*232b0*/  ISETP.GE.AND P5, PT, R244, RZ, PT ;  /* 0x000000fff400720c */ /* 0x000fe20003fa6270 */
[----:B------:R-:W-:Y:S01]  /*232c0*/  @!P6 IMAD.MOV R235, RZ, RZ, -R235 ;  /* 0x000000ffffebe224 */ /* 0x000fe200078e0aeb */
[----:B------:R-:W-:Y:S01]  /*232d0*/  ISETP.GE.AND P6, PT, R245, RZ, PT ;  /* 0x000000fff500720c */ /* 0x000fe20003fc6270 */
[----:B------:R-:W-:Y:S01]  /*232e0*/  @!P2 IMAD.MOV R237, RZ, RZ, -R237 ;  /* 0x000000ffffeda224 */ /* 0x000fe200078e0aed */
[----:B------:R-:W-:Y:S02]  /*232f0*/  ISETP.GT.U32.AND P0, PT, R2, R238, PT ;  /* 0x000000ee0200720c */ /* 0x000fe40003f04070 */
[----:B--2---:R-:W-:Y:S02]  /*23300*/  IABS R241, R250 ;  /* 0x000000fa00f17213 */ /* 0x004fe40000000000 */
[----:B----4-:R-:W-:-:S03]  /*23310*/  IABS R242, R21 ;  /* 0x0000001500f27213 */ /* 0x010fc60000000000 */
[----:B------:R-:W-:-:S04]  /*23320*/  IMAD.HI.U32 R4, R3, R241, RZ ;  /* 0x000000f103047227 */ /* 0x000fc800078e00ff */
[----:B------:R-:W-:Y:S02]  /*23330*/  IMAD.MOV R4, RZ, RZ, -R4 ;  /* 0x000000ffff047224 */ /* 0x000fe400078e0a04 */
[----:B------:R-:W-:-:S04]  /*23340*/  IMAD.HI.U32 R9, R3, R242, RZ ;  /* 0x000000f203097227 */ /* 0x000fc800078e00ff */
[----:B------:R-:W-:Y:S02]  /*23350*/  IMAD R241, R2, R4, R241 ;  /* 0x0000000402f17224 */ /* 0x000fe400078e02f1 */
[----:B------:R-:W-:-:S03]  /*23360*/  IMAD.MOV R4, RZ, RZ, -R9 ;  /* 0x000000ffff047224 */ /* 0x000fc600078e0a09 */
[C---:B------:R-:W-:Y:S01]  /*23370*/  ISETP.GT.U32.AND P4, PT, R2.reuse, R241, PT ;  /* 0x000000f10200720c */ /* 0x040fe20003f84070 */
[----:B------:R-:W-:-:S05]  /*23380*/  IMAD R242, R2, R4, R242 ;  /* 0x0000000402f27224 */ /* 0x000fca00078e02f2 */
[----:B------:R-:W-:Y:S02]  /*23390*/  ISETP.GT.U32.AND P3, PT, R2, R242, PT ;  /* 0x000000f20200720c */ /* 0x000fe40003f64070 */
[----:B------:R-:W-:-:S05]  /*233a0*/  IABS R244, R19 ;  /* 0x0000001300f47213 */ /* 0x000fca0000000000 */
[----:B------:R-:W-:Y:S01]  /*233b0*/  @!P4 IMAD.IADD R241, R241, 0x1, -R2 ;  /* 0x00000001f1f1c824 */ /* 0x000fe200078e0a02 */
[----:B------:R-:W-:Y:S01]  /*233c0*/  IABS R243, R20 ;  /* 0x0000001400f37213 */ /* 0x000fe20000000000 */
[----:B------:R-:W-:-:S04]  /*233d0*/  IMAD.HI.U32 R4, R3, R244, RZ ;  /* 0x000000f403047227 */ /* 0x000fc800078e00ff */
[----:B------:R-:W-:Y:S01]  /*233e0*/  @!P3 IMAD.IADD R242, R242, 0x1, -R2 ;  /* 0x00000001f2f2b824 */ /* 0x000fe200078e0a02 */
[----:B------:R-:W-:Y:S01]  /*233f0*/  ISETP.GT.U32.AND P3, PT, R2, R241, PT ;  /* 0x000000f10200720c */ /* 0x000fe20003f64070 */
[----:B------:R-:W-:Y:S01]  /*23400*/  IMAD.HI.U32 R8, R3, R243, RZ ;  /* 0x000000f303087227 */ /* 0x000fe200078e00ff */
[----:B------:R-:W-:-:S03]  /*23410*/  IABS R245, R18 ;  /* 0x0000001200f57213 */ /* 0x000fc60000000000 */
[----:B------:R-:W-:Y:S01]  /*23420*/  IMAD.MOV R10, RZ, RZ, -R4 ;  /* 0x000000ffff0a7224 */ /* 0x000fe200078e0a04 */
[----:B------:R-:W-:Y:S01]  /*23430*/  IABS R246, R17 ;  /* 0x0000001100f67213 */ /* 0x000fe20000000000 */
[----:B------:R-:W-:Y:S01]  /*23440*/  IMAD.MOV R8, RZ, RZ, -R8 ;  /* 0x000000ffff087224 */ /* 0x000fe200078e0a08 */
[----:B------:R-:W-:Y:S01]  /*23450*/  IABS R247, R16 ;  /* 0x0000001000f77213 */ /* 0x000fe20000000000 */
[C---:B------:R-:W-:Y:S02]  /*23460*/  IMAD R244, R2.reuse, R10, R244 ;  /* 0x0000000a02f47224 */ /* 0x040fe400078e02f4 */
[----:B------:R-:W-:Y:S02]  /*23470*/  IMAD R243, R2, R8, R243 ;  /* 0x0000000802f37224 */ /* 0x000fe400078e02f3 */
[----:B------:R-:W-:-:S04]  /*23480*/  IMAD.HI.U32 R8, R3, R245, RZ ;  /* 0x000000f503087227 */ /* 0x000fc800078e00ff */
[----:B------:R-:W-:Y:S01]  /*23490*/  @!P3 IMAD.IADD R241, R241, 0x1, -R2 ;  /* 0x00000001f1f1b824 */ /* 0x000fe200078e0a02 */
[----:B------:R-:W-:Y:S01]  /*234a0*/  ISETP.GT.U32.AND P3, PT, R2, R244, PT ;  /* 0x000000f40200720c */ /* 0x000fe20003f64070 */
[----:B------:R-:W-:-:S04]  /*234b0*/  IMAD.HI.U32 R9, R3, R246, RZ ;  /* 0x000000f603097227 */ /* 0x000fc800078e00ff */
[----:B------:R-:W-:Y:S01]  /*234c0*/  IMAD.HI.U32 R11, R3, R247, RZ ;  /* 0x000000f7030b7227 */ /* 0x000fe200078e00ff */
[----:B------:R-:W-:-:S03]  /*234d0*/  ISETP.GT.U32.AND P4, PT, R2, R243, PT ;  /* 0x000000f30200720c */ /* 0x000fc60003f84070 */
[----:B------:R-:W-:Y:S02]  /*234e0*/  IMAD.MOV R4, RZ, RZ, -R8 ;  /* 0x000000ffff047224 */ /* 0x000fe400078e0a08 */
[----:B------:R-:W-:Y:S02]  /*234f0*/  IMAD.MOV R8, RZ, RZ, -R9 ;  /* 0x000000ffff087224 */ /* 0x000fe400078e0a09 */
[----:B------:R-:W-:Y:S01]  /*23500*/  IMAD.MOV R9, RZ, RZ, -R11 ;  /* 0x000000ffff097224 */ /* 0x000fe200078e0a0b */
[----:B------:R-:W-:-:S03]  /*23510*/  IABS R248, R15 ;  /* 0x0000000f00f87213 */ /* 0x000fc60000000000 */
[----:B------:R-:W-:Y:S02]  /*23520*/  IMAD R247, R2, R9, R247 ;  /* 0x0000000902f77224 */ /* 0x000fe400078e02f7 */
[----:B------:R-:W-:Y:S02]  /*23530*/  @!P3 IMAD.IADD R244, R244, 0x1, -R2 ;  /* 0x00000001f4f4b824 */ /* 0x000fe400078e0a02 */
[C---:B------:R-:W-:Y:S01]  /*23540*/  IMAD R245, R2.reuse, R4, R245 ;  /* 0x0000000402f57224 */ /* 0x040fe200078e02f5 */
[----:B------:R-:W-:Y:S01]  /*23550*/  ISETP.GT.U32.AND P3, PT, R2, R247, PT ;  /* 0x000000f70200720c */ /* 0x000fe20003f64070 */
[----:B------:R-:W-:-:S04]  /*23560*/  IMAD.HI.U32 R4, R3, R248, RZ ;  /* 0x000000f803047227 */ /* 0x000fc800078e00ff */
[----:B------:R-:W-:Y:S02]  /*23570*/  @!P4 IMAD.IADD R243, R243, 0x1, -R2 ;  /* 0x00000001f3f3c824 */ /* 0x000fe400078e0a02 */
[----:B------:R-:W-:Y:S01]  /*23580*/  IMAD.MOV R4, RZ, RZ, -R4 ;  /* 0x000000ffff047224 */ /* 0x000fe200078e0a04 */
[C---:B------:R-:W-:Y:S02]  /*23590*/  ISETP.GT.U32.AND P2, PT, R2.reuse, R242, PT ;  /* 0x000000f20200720c */ /* 0x040fe40003f44070 */
[C---:B------:R-:W-:Y:S01]  /*235a0*/  ISETP.GT.U32.AND P4, PT, R2.reuse, R243, PT ;  /* 0x000000f30200720c */ /* 0x040fe20003f84070 */
[C---:B------:R-:W-:Y:S01]  /*235b0*/  IMAD R248, R2.reuse, R4, R248 ;  /* 0x0000000402f87224 */ /* 0x040fe200078e02f8 */
[----:B------:R-:W-:Y:S01]  /*235c0*/  IABS R249, R14 ;  /* 0x0000000e00f97213 */ /* 0x000fe20000000000 */
[----:B------:R-:W-:Y:S02]  /*235d0*/  @!P3 IMAD.IADD R247, R247, 0x1, -R2 ;  /* 0x00000001f7f7b824 */ /* 0x000fe400078e0a02 */
[C---:B------:R-:W-:Y:S01]  /*235e0*/  IMAD R246, R2.reuse, R8, R246 ;  /* 0x0000000802f67224 */ /* 0x040fe200078e02f6 */
[----:B------:R-:W-:Y:S01]  /*235f0*/  ISETP.GT.U32.AND P3, PT, R2, R248, PT ;  /* 0x000000f80200720c */ /* 0x000fe20003f64070 */
[----:B------:R-:W-:-:S04]  /*23600*/  IMAD.HI.U32 R8, R3, R249, RZ ;  /* 0x000000f903087227 */ /* 0x000fc800078e00ff */
[----:B------:R-:W-:Y:S02]  /*23610*/  IMAD.MOV R8, RZ, RZ, -R8 ;  /* 0x000000ffff087224 */ /* 0x000fe400078e0a08 */
[--C-:B------:R-:W-:Y:S01]  /*23620*/  @!P4 IMAD.IADD R243, R243, 0x1, -R2.reuse ;  /* 0x00000001f3f3c824 */ /* 0x100fe200078e0a02 */
[----:B------:R-:W-:Y:S01]  /*23630*/  ISETP.GT.U32.AND P4, PT, R2, R246, PT ;  /* 0x000000f60200720c */ /* 0x000fe20003f84070 */
[--C-:B------:R-:W-:Y:S01]  /*23640*/  @!P0 IMAD.IADD R238, R238, 0x1, -R2.reuse ;  /* 0x00000001eeee8824 */ /* 0x100fe200078e0a02 */
[----:B------:R-:W-:Y:S01]  /*23650*/  ISETP.GE.AND P0, PT, R250, RZ, PT ;  /* 0x000000fffa00720c */ /* 0x000fe20003f06270 */
[--C-:B------:R-:W-:Y:S01]  /*23660*/  @!P2 IMAD.IADD R242, R242, 0x1, -R2.reuse ;  /* 0x00000001f2f2a824 */ /* 0x100fe200078e0a02 */
[----:B------:R-:W-:Y:S01]  /*23670*/  IABS R11, R12 ;  /* 0x0000000c000b7213 */ /* 0x000fe20000000000 */
[C---:B------:R-:W-:Y:S01]  /*23680*/  IMAD R249, R2.reuse, R8, R249 ;  /* 0x0000000802f97224 */ /* 0x040fe200078e02f9 */
[----:B------:R-:W-:Y:S02]  /*23690*/  ISETP.GT.U32.AND P2, PT, R2, R245, PT ;  /* 0x000000f50200720c */ /* 0x000fe40003f44070 */
[----:B------:R-:W-:Y:S01]  /*236a0*/  IABS R250, R13 ;  /* 0x0000000d00fa7213 */ /* 0x000fe20000000000 */
[----:B------:R-:W-:Y:S01]  /*236b0*/  @!P3 IMAD.IADD R248, R248, 0x1, -R2 ;  /* 0x00000001f8f8b824 */ /* 0x000fe200078e0a02 */
[----:B------:R-:W-:Y:S01]  /*236c0*/  ISETP.GT.U32.AND P3, PT, R2, R249, PT ;  /* 0x000000f90200720c */ /* 0x000fe20003f64070 */
[----:B------:R-:W-:-:S04]  /*236d0*/  IMAD.HI.U32 R10, R3, R11, RZ ;  /* 0x0000000b030a7227 */ /* 0x000fc800078e00ff */
[----:B------:R-:W-:-:S04]  /*236e0*/  IMAD.HI.U32 R9, R3, R250, RZ ;  /* 0x000000fa03097227 */ /* 0x000fc800078e00ff */
[----:B------:R-:W-:Y:S02]  /*236f0*/  IMAD.MOV R10, RZ, RZ, -R10 ;  /* 0x000000ffff0a7224 */ /* 0x000fe400078e0a0a */
[----:B------:R-:W-:Y:S02]  /*23700*/  IMAD.MOV R9, RZ, RZ, -R9 ;  /* 0x000000ffff097224 */ /* 0x000fe400078e0a09 */
[--C-:B------:R-:W-:Y:S01]  /*23710*/  @!P4 IMAD.IADD R246, R246, 0x1, -R2.reuse ;  /* 0x00000001f6f6c824 */ /* 0x100fe200078e0a02 */
[----:B------:R-:W-:Y:S01]  /*23720*/  ISETP.GE.AND P4, PT, R20, RZ, PT ;  /* 0x000000ff1400720c */ /* 0x000fe20003f86270 */
[----:B------:R-:W-:Y:S02]  /*23730*/  @!P2 IMAD.IADD R245, R245, 0x1, -R2 ;  /* 0x00000001f5f5a824 */ /* 0x000fe400078e0a02 */
[C---:B------:R-:W-:Y:S01]  /*23740*/  IMAD R11, R2.reuse, R10, R11 ;  /* 0x0000000a020b7224 */ /* 0x040fe200078e020b */
[----:B------:R-:W-:Y:S01]  /*23750*/  IABS R10, R251 ;  /* 0x000000fb000a7213 */ /* 0x000fe20000000000 */
[C---:B------:R-:W-:Y:S01]  /*23760*/  IMAD R250, R2.reuse, R9, R250 ;  /* 0x0000000902fa7224 */ /* 0x040fe200078e02fa */
[----:B------:R-:W-:Y:S01]  /*23770*/  IABS R9, R0 ;  /* 0x0000000000097213 */ /* 0x000fe20000000000 */
[----:B------:R-:W-:Y:S01]  /*23780*/  @!P1 IMAD.MOV R238, RZ, RZ, -R238 ;  /* 0x000000ffffee9224 */ /* 0x000fe200078e0aee */
[C---:B------:R-:W-:Y:S01]  /*23790*/  ISETP.GT.U32.AND P1, PT, R2.reuse, R244, PT ;  /* 0x000000f40200720c */ /* 0x040fe20003f24070 */
[----:B------:R-:W-:Y:S01]  /*237a0*/  @!P3 IMAD.IADD R249, R249, 0x1, -R2 ;  /* 0x00000001f9f9b824 */ /* 0x000fe200078e0a02 */
[C---:B------:R-:W-:Y:S01]  /*237b0*/  ISETP.GT.U32.AND P3, PT, R2.reuse, R245, PT ;  /* 0x000000f50200720c */ /* 0x040fe20003f64070 */
[----:B------:R-:W-:Y:S01]  /*237c0*/  @!P5 IMAD.MOV R240, RZ, RZ, -R240 ;  /* 0x000000fffff0d224 */ /* 0x000fe200078e0af0 */
[----:B------:R-:W-:Y:S01]  /*237d0*/  ISETP.GT.U32.AND P5, PT, R2, R246, PT ;  /* 0x000000f60200720c */ /* 0x000fe20003fa4070 */
[----:B------:R-:W-:Y:S01]  /*237e0*/  IMAD.HI.U32 R24, R3, R10, RZ ;  /* 0x0000000a03187227 */ /* 0x000fe200078e00ff */
[----:B------:R-:W-:-:S03]  /*237f0*/  IABS R8, R252 ;  /* 0x000000fc00087213 */ /* 0x000fc60000000000 */
[----:B------:R-:W-:Y:S01]  /*23800*/  IMAD.HI.U32 R23, R3, R9, RZ ;  /* 0x0000000903177227 */ /* 0x000fe200078e00ff */
[----:B------:R-:W-:-:S03]  /*23810*/  ISETP.GE.AND P2, PT, R21, RZ, PT ;  /* 0x000000ff1500720c */ /* 0x000fc60003f46270 */
[----:B------:R-:W-:Y:S02]  /*23820*/  IMAD.MOV R24, RZ, RZ, -R24 ;  /* 0x000000ffff187224 */ /* 0x000fe400078e0a18 */
[----:B------:R-:W-:Y:S02]  /*23830*/  IMAD.MOV R23, RZ, RZ, -R23 ;  /* 0x000000ffff177224 */ /* 0x000fe400078e0a17 */
[----:B------:R-:W-:Y:S01]  /*23840*/  @!P0 IMAD.MOV R241, RZ, RZ, -R241 ;  /* 0x000000fffff18224 */ /* 0x000fe200078e0af1 */
[----:B------:R-:W-:Y:S01]  /*23850*/  ISETP.GT.U32.AND P0, PT, R2, R247, PT ;  /* 0x000000f70200720c */ /* 0x000fe20003f04070 */
[----:B------:R-:W-:-:S04]  /*23860*/  IMAD.HI.U32 R22, R3, R8, RZ ;  /* 0x0000000803167227 */ /* 0x000fc800078e00ff */
[----:B------:R-:W-:Y:S01]  /*23870*/  @!P4 IMAD.MOV R243, RZ, RZ, -R243 ;  /* 0x000000fffff3c224 */ /* 0x000fe200078e0af3 */
[C---:B------:R-:W-:Y:S01]  /*23880*/  ISETP.GT.U32.AND P4, PT, R2.reuse, R250, PT ;  /* 0x000000fa0200720c */ /* 0x040fe20003f84070 */
[C---:B------:R-:W-:Y:S02]  /*23890*/  IMAD R10, R2.reuse, R24, R10 ;  /* 0x00000018020a7224 */ /* 0x040fe400078e020a */
[----:B------:R-:W-:Y:S01]  /*238a0*/  IMAD R9, R2, R23, R9 ;  /* 0x0000001702097224 */ /* 0x000fe200078e0209 */
[----:B------:R-:W-:Y:S01]  /*238b0*/  IABS R4, R6 ;  /* 0x0000000600047213 */ /* 0x000fe20000000000 */
[----:B------:R-:W-:Y:S01]  /*238c0*/  IMAD.MOV R22, RZ, RZ, -R22 ;  /* 0x000000ffff167224 */ /* 0x000fe200078e0a16 */
[----:B------:R-:W-:Y:S01]  /*238d0*/  IABS R20, R7 ;  /* 0x0000000700147213 */ /* 0x000fe20000000000 */
[--C-:B------:R-:W-:Y:S01]  /*238e0*/  @!P1 IMAD.IADD R244, R244, 0x1, -R2.reuse ;  /* 0x00000001f4f49824 */ /* 0x100fe200078e0a02 */
[C---:B------:R-:W-:Y:S01]  /*238f0*/  ISETP.GT.U32.AND P1, PT, R2.reuse, R11, PT ;  /* 0x0000000b0200720c */ /* 0x040fe20003f24070 */
[--C-:B------:R-:W-:Y:S01]  /*23900*/  @!P3 IMAD.IADD R245, R245, 0x1, -R2.reuse ;  /* 0x00000001f5f5b824 */ /* 0x100fe200078e0a02 */
[----:B------:R-:W-:Y:S01]  /*23910*/  ISETP.GT.U32.AND P3, PT, R2, R10, PT ;  /* 0x0000000a0200720c */ /* 0x000fe20003f64070 */
[----:B------:R-:W-:Y:S01]  /*23920*/  @!P5 IMAD.IADD R246, R246, 0x1, -R2 ;  /* 0x00000001f6f6d824 */ /* 0x000fe200078e0a02 */
[C---:B------:R-:W-:Y:S01]  /*23930*/  ISETP.GT.U32.AND P5, PT, R2.reuse, R9, PT ;  /* 0x000000090200720c */ /* 0x040fe20003fa4070 */
[C---:B------:R-:W-:Y:S01]  /*23940*/  IMAD R8, R2.reuse, R22, R8 ;  /* 0x0000001602087224 */ /* 0x040fe200078e0208 */
[----:B------:R-:W2:Y:S01]  /*23950*/  LDL.LU R24, [R1+0x57c] ;  /* 0x00057c0001187983 */ /* 0x000ea20000300800 */
[----:B------:R-:W-:Y:S01]  /*23960*/  @!P2 IMAD.MOV R242, RZ, RZ, -R242 ;  /* 0x000000fffff2a224 */ /* 0x000fe200078e0af2 */
[C---:B------:R-:W-:Y:S01]  /*23970*/  ISETP.GT.U32.AND P2, PT, R2.reuse, R248, PT ;  /* 0x000000f80200720c */ /* 0x040fe20003f44070 */
[--C-:B------:R-:W-:Y:S01]  /*23980*/  @!P0 IMAD.IADD R247, R247, 0x1, -R2.reuse ;  /* 0x00000001f7f78824 */ /* 0x100fe200078e0a02 */
[----:B------:R-:W-:Y:S01]  /*23990*/  ISETP.GT.U32.AND P0, PT, R2, R8, PT ;  /* 0x000000080200720c */ /* 0x000fe20003f04070 */
[----:B------:R-:W-:Y:S01]  /*239a0*/  IMAD.HI.U32 R21, R3, R4, RZ ;  /* 0x0000000403157227 */ /* 0x000fe200078e00ff */
[----:B------:R-:W3:Y:S03]  /*239b0*/  LDL.LU R23, [R1+0x578] ;  /* 0x0005780001177983 */ /* 0x000ee60000300800 */
[----:B------:R-:W-:Y:S01]  /*239c0*/  @!P4 IMAD.IADD R250, R250, 0x1, -R2 ;  /* 0x00000001fafac824 */ /* 0x000fe200078e0a02 */
[----:B------:R-:W-:Y:S01]  /*239d0*/  ISETP.GE.AND P4, PT, R19, RZ, PT ;  /* 0x000000ff1300720c */ /* 0x000fe20003f86270 */
[----:B------:R-:W-:Y:S01]  /*239e0*/  @!P6 IMAD.MOV R239, RZ, RZ, -R239 ;  /* 0x000000ffffefe224 */ /* 0x000fe200078e0aef */
[----:B------:R-:W-:Y:S01]  /*239f0*/  ISETP.GT.U32.AND P6, PT, R2, R249, PT ;  /* 0x000000f90200720c */ /* 0x000fe20003fc4070 */
[----:B------:R-:W-:Y:S01]  /*23a00*/  IMAD.MOV R21, RZ, RZ, -R21 ;  /* 0x000000ffff157224 */ /* 0x000fe200078e0a15 */
[----:B------:R-:W4:Y:S01]  /*23a10*/  LDL.LU R22, [R1+0x570] ;  /* 0x0005700001167983 */ /* 0x000f220000300800 */
[----:B------:R-:W-:-:S04]  /*23a20*/  IMAD.HI.U32 R3, R3, R20, RZ ;  /* 0x0000001403037227 */ /* 0x000fc800078e00ff */
[--C-:B------:R-:W-:Y:S01]  /*23a30*/  @!P1 IMAD.IADD R11, R11, 0x1, -R2.reuse ;  /* 0x000000010b0b9824 */ /* 0x100fe200078e0a02 */
[----:B------:R-:W-:Y:S01]  /*23a40*/  ISETP.GE.AND P1, PT, R18, RZ, PT ;  /* 0x000000ff1200720c */ /* 0x000fe20003f26270 */
[--C-:B------:R-:W-:Y:S01]  /*23a50*/  @!P3 IMAD.IADD R10, R10, 0x1, -R2.reuse ;  /* 0x000000010a0ab824 */ /* 0x100fe200078e0a02 */
[----:B------:R-:W-:Y:S01]  /*23a60*/  ISETP.GE.AND P3, PT, R17, RZ, PT ;  /* 0x000000ff1100720c */ /* 0x000fe20003f66270 */
[----:B------:R-:W-:Y:S01]  /*23a70*/  @!P5 IMAD.IADD R9, R9, 0x1, -R2 ;  /* 0x000000010909d824 */ /* 0x000fe200078e0a02 */
[----:B------:R-:W-:Y:S01]  /*23a80*/  ISETP.GE.AND P5, PT, R16, RZ, PT ;  /* 0x000000ff1000720c */ /* 0x000fe20003fa6270 */
[----:B------:R-:W-:Y:S02]  /*23a90*/  IMAD R4, R2, R21, R4 ;  /* 0x0000001502047224 */ /* 0x000fe400078e0204 */
[----:B------:R-:W-:Y:S01]  /*23aa0*/  IMAD.MOV R3, RZ, RZ, -R3 ;  /* 0x000000ffff037224 */ /* 0x000fe200078e0a03 */
[----:B------:R-:W4:Y:S01]  /*23ab0*/  LDL.LU R21, [R1+0x56c] ;  /* 0x00056c0001157983 */ /* 0x000f220000300800 */
[----:B------:R-:W-:Y:S01]  /*23ac0*/  @!P2 IMAD.IADD R248, R248, 0x1, -R2 ;  /* 0x00000001f8f8a824 */ /* 0x000fe200078e0a02 */
[C---:B------:R-:W-:Y:S01]  /*23ad0*/  ISETP.GT.U32.AND P2, PT, R2.reuse, R4, PT ;  /* 0x000000040200720c */ /* 0x040fe20003f44070 */
[----:B------:R-:W-:-:S02]  /*23ae0*/  IMAD R3, R2, R3, R20 ;  /* 0x0000000302037224 */ /* 0x000fc400078e0214 */
[----:B------:R-:W-:Y:S01]  /*23af0*/  @!P0 IMAD.IADD R8, R8, 0x1, -R2 ;  /* 0x0000000108088824 */ /* 0x000fe200078e0a02 */
[----:B------:R-:W-:Y:S01]  /*23b00*/  ISETP.GE.AND P0, PT, R15, RZ, PT ;  /* 0x000000ff0f00720c */ /* 0x000fe20003f06270 */
[----:B------:R-:W-:Y:S01]  /*23b10*/  @!P4 IMAD.MOV R244, RZ, RZ, -R244 ;  /* 0x000000fffff4c224 */ /* 0x000fe200078e0af4 */
[C---:B------:R-:W-:Y:S01]  /*23b20*/  ISETP.GT.U32.AND P4, PT, R2.reuse, R250, PT ;  /* 0x000000fa0200720c */ /* 0x040fe20003f84070 */
[----:B------:R-:W-:Y:S01]  /*23b30*/  @!P6 IMAD.IADD R249, R249, 0x1, -R2 ;  /* 0x00000001f9f9e824 */ /* 0x000fe200078e0a02 */
[C---:B------:R-:W-:Y:S01]  /*23b40*/  ISETP.GT.U32.AND P6, PT, R2.reuse, R3, PT ;  /* 0x000000030200720c */ /* 0x040fe20003fc4070 */
[----:B------:R-:W4:Y:S01]  /*23b50*/  LDL.LU R20, [R1+0x564] ;  /* 0x0005640001147983 */ /* 0x000f220000300800 */
[----:B------:R-:W-:Y:S01]  /*23b60*/  @!P1 IMAD.MOV R245, RZ, RZ, -R245 ;  /* 0x000000fffff59224 */ /* 0x000fe200078e0af5 */
[C---:B------:R-:W-:Y:S01]  /*23b70*/  ISETP.GT.U32.AND P1, PT, R2.reuse, R11, PT ;  /* 0x0000000b0200720c */ /* 0x040fe20003f24070 */
[----:B------:R-:W-:Y:S01]  /*23b80*/  @!P3 IMAD.MOV R246, RZ, RZ, -R246 ;  /* 0x000000fffff6b224 */ /* 0x000fe200078e0af6 */
[----:B------:R-:W4:Y:S01]  /*23b90*/  LDL.LU R19, [R1+0x560] ;  /* 0x0005600001137983 */ /* 0x000f220000300800 */
[C---:B------:R-:W-:Y:S01]  /*23ba0*/  ISETP.GT.U32.AND P3, PT, R2.reuse, R10, PT ;  /* 0x0000000a0200720c */ /* 0x040fe20003f64070 */
[----:B------:R-:W-:Y:S01]  /*23bb0*/  @!P5 IMAD.MOV R247, RZ, RZ, -R247 ;  /* 0x000000fffff7d224 */ /* 0x000fe200078e0af7 */
[----:B------:R-:W-:Y:S01]  /*23bc0*/  ISETP.GT.U32.AND P5, PT, R2, R9, PT ;  /* 0x000000090200720c */ /* 0x000fe20003fa4070 */
[----:B------:R-:W4:Y:S01]  /*23bd0*/  LDL.LU R18, [R1+0x55c] ;  /* 0x00055c0001127983 */ /* 0x000f220000300800 */
[----:B------:R-:W-:-:S03]  /*23be0*/  @!P2 IMAD.IADD R4, R4, 0x1, -R2 ;  /* 0x000000010404a824 */ /* 0x000fc600078e0a02 */
[----:B------:R-:W4:Y:S01]  /*23bf0*/  LDL.LU R17, [R1+0x550] ;  /* 0x0005500001117983 */ /* 0x000f220000300800 */
[----:B------:R-:W-:-:S03]  /*23c00*/  @!P0 IMAD.MOV R248, RZ, RZ, -R248 ;  /* 0x000000fffff88224 */ /* 0x000fc600078e0af8 */
[----:B------:R-:W4:Y:S01]  /*23c10*/  LDL.LU R16, [R1+0x54c] ;  /* 0x00054c0001107983 */ /* 0x000f220000300800 */
[----:B------:R-:W-:Y:S01]  /*23c20*/  ISETP.GT.U32.AND P0, PT, R2, R8, PT ;  /* 0x000000080200720c */ /* 0x000fe20003f04070 */
[--C-:B------:R-:W-:Y:S01]  /*23c30*/  @!P4 IMAD.IADD R250, R250, 0x1, -R2.reuse ;  /* 0x00000001fafac824 */ /* 0x100fe200078e0a02 */
[----:B------:R-:W-:Y:S01]  /*23c40*/  ISETP.GE.AND P2, PT, R14, RZ, PT ;  /* 0x000000ff0e00720c */ /* 0x000fe20003f46270 */
[----:B------:R-:W4:Y:S01]  /*23c50*/  LDL.LU R15, [R1+0x544] ;  /* 0x00054400010f7983 */ /* 0x000f220000300800 */
[----:B------:R-:W-:Y:S01]  /*23c60*/  ISETP.GE.AND P4, PT, R13, RZ, PT ;  /* 0x000000ff0d00720c */ /* 0x000fe20003f86270 */
[--C-:B------:R-:W-:Y:S02]  /*23c70*/  @!P6 IMAD.IADD R3, R3, 0x1, -R2.reuse ;  /* 0x000000010303e824 */ /* 0x100fe400078e0a02 */
[----:B------:R-:W4:Y:S01]  /*23c80*/  LDL.LU R14, [R1+0x538] ;  /* 0x00053800010e7983 */ /* 0x000f220000300800 */
[----:B------:R-:W-:Y:S01]  /*23c90*/  ISETP.GT.U32.AND P6, PT, R2, R4, PT ;  /* 0x000000040200720c */ /* 0x000fe20003fc4070 */
[----:B------:R-:W-:-:S02]  /*23ca0*/  @!P1 IMAD.IADD R11, R11, 0x1, -R2 ;  /* 0x000000010b0b9824 */ /* 0x000fc400078e0a02 */
[----:B------:R-:W4:Y:S01]  /*23cb0*/  LDL.LU R13, [R1+0x534] ;  /* 0x00053400010d7983 */ /* 0x000f220000300800 */
[----:B------:R-:W-:Y:S01]  /*23cc0*/  ISETP.GE.AND P1, PT, R12, RZ, PT ;  /* 0x000000ff0c00720c */ /* 0x000fe20003f26270 */
[--C-:B------:R-:W-:Y:S01]  /*23cd0*/  @!P3 IMAD.IADD R10, R10, 0x1, -R2.reuse ;  /* 0x000000010a0ab824 */ /* 0x100fe200078e0a02 */
[----:B------:R-:W-:Y:S01]  /*23ce0*/  ISETP.GE.AND P3, PT, R251, RZ, PT ;  /* 0x000000fffb00720c */ /* 0x000fe20003f66270 */
[----:B------:R-:W-:Y:S01]  /*23cf0*/  @!P5 IMAD.IADD R9, R9, 0x1, -R2 ;  /* 0x000000010909d824 */ /* 0x000fe200078e0a02 */
[----:B------:R-:W4:Y:S01]  /*23d00*/  LDL.LU R12, [R1+0x528] ;  /* 0x00052800010c7983 */ /* 0x000f220000300800 */
[----:B------:R-:W-:-:S03]  /*23d10*/  ISETP.GE.AND P5, PT, R252, RZ, PT ;  /* 0x000000fffc00720c */ /* 0x000fc60003fa6270 */
[----:B------:R-:W4:Y:S04]  /*23d20*/  LDL.LU R251, [R1+0x520] ;  /* 0x0005200001fb7983 */ /* 0x000f280000300800 */
[----:B------:R-:W4:Y:S01]  /*23d30*/  LDL.LU R252, [R1+0x518] ;  /* 0x0005180001fc7983 */ /* 0x000f220000300800 */
[--C-:B------:R-:W-:Y:S01]  /*23d40*/  @!P0 IMAD.IADD R8, R8, 0x1, -R2.reuse ;  /* 0x0000000108088824 */ /* 0x100fe200078e0a02 */
[----:B------:R-:W-:Y:S02]  /*23d50*/  ISETP.GE.AND P0, PT, R6, RZ, PT ;  /* 0x000000ff0600720c */ /* 0x000fe40003f06270 */
[----:B------:R-:W4:Y:S01]  /*23d60*/  LDL.LU R6, [R1+0x514] ;  /* 0x0005140001067983 */ /* 0x000f220000300800 */
[----:B------:R-:W-:Y:S01]  /*23d70*/  @!P6 IMAD.IADD R4, R4, 0x1, -R2 ;  /* 0x000000010404e824 */ /* 0x000fe200078e0a02 */
[----:B------:R-:W-:-:S02]  /*23d80*/  ISETP.GE.AND P6, PT, R7, RZ, PT ;  /* 0x000000ff0700720c */ /* 0x000fc40003fc6270 */
[----:B------:R-:W4:Y:S01]  /*23d90*/  LDL.LU R7, [R1+0x510] ;  /* 0x0005100001077983 */ /* 0x000f220000300800 */
[----:B------:R-:W-:Y:S01]  /*23da0*/  @!P2 IMAD.MOV R249, RZ, RZ, -R249 ;  /* 0x000000fffff9a224 */ /* 0x000fe200078e0af9 */
[----:B------:R-:W-:Y:S01]  /*23db0*/  ISETP.GT.U32.AND P2, PT, R2, R3, PT ;  /* 0x000000030200720c */ /* 0x000fe20003f44070 */
[----:B------:R-:W-:Y:S01]  /*23dc0*/  @!P4 IMAD.MOV R250, RZ, RZ, -R250 ;  /* 0x000000fffffac224 */ /* 0x000fe200078e0afa */
[----:B------:R-:W-:Y:S01]  /*23dd0*/  ISETP.GE.AND P4, PT, R0, RZ, PT ;  /* 0x000000ff0000720c */ /* 0x000fe20003f86270 */
[----:B------:R0:W-:Y:S10]  /*23de0*/  STL [R1+0x2b3c], R0 ;  /* 0x002b3c0001007387 */ /* 0x0001f40000100800 */
[----:B------:R-:W-:Y:S01]  /*23df0*/  @!P2 IMAD.IADD R3, R3, 0x1, -R2 ;  /* 0x000000010303a824 */ /* 0x000fe200078e0a02 */
[----:B------:R-:W-:-:S02]  /*23e00*/  ISETP.NE.AND P2, PT, R5, RZ, PT ;  /* 0x000000ff0500720c */ /* 0x000fc40003f45270 */
[----:B------:R-:W-:-:S04]  /*23e10*/  LOP3.LUT R5, RZ, R5, RZ, 0x33, !PT ;  /* 0x00000005ff057212 */ /* 0x000fc800078e33ff */
[C---:B0-----:R-:W-:Y:S02]  /*23e20*/  SEL R0, R5.reuse, R34, !P2 ;  /* 0x0000002205007207 */ /* 0x041fe40005000000 */
[C---:B------:R-:W-:Y:S02]  /*23e30*/  SEL R2, R5.reuse, R33, !P2 ;  /* 0x0000002105027207 */ /* 0x040fe40005000000 */
[C---:B------:R-:W-:Y:S01]  /*23e40*/  SEL R32, R5.reuse, R32, !P2 ;  /* 0x0000002005207207 */ /* 0x040fe20005000000 */
[----:B------:R0:W-:Y:S01]  /*23e50*/  STL [R1+0x3b8], R0 ;  /* 0x0003b80001007387 */ /* 0x0001e20000100800 */
[----:B------:R-:W-:-:S03]  /*23e60*/  SEL R29, R5, R29, !P2 ;  /* 0x0000001d051d7207 */ /* 0x000fc60005000000 */
[----:B------:R1:W-:Y:S01]  /*23e70*/  STL [R1+0x3bc], R2 ;  /* 0x0003bc0201007387 */ /* 0x0003e20000100800 */
[----:B0-----:R-:W-:-:S03]  /*23e80*/  SEL R0, R5, R31, !P2 ;  /* 0x0000001f05007207 */ /* 0x001fc60005000000 */
[----:B------:R-:W-:Y:S01]  /*23e90*/  STL [R1+0x3c0], R32 ;  /* 0x0003c02001007387 */ /* 0x000fe20000100800 */
[----:B-1----:R-:W-:-:S03]  /*23ea0*/  SEL R2, R5, R30, !P2 ;  /* 0x0000001e05027207 */ /* 0x002fc60005000000 */
[----:B------:R0:W-:Y:S01]  /*23eb0*/  STL [R1+0x3c4], R0 ;  /* 0x0003c40001007387 */ /* 0x0001e20000100800 */
[----:B------:R-:W-:-:S03]  /*23ec0*/  SEL R26, R5, R26, !P2 ;  /* 0x0000001a051a7207 */ /* 0x000fc60005000000 */
[----:B------:R1:W-:Y:S01]  /*23ed0*/  STL [R1+0x3c8], R2 ;  /* 0x0003c80201007387 */ /* 0x0003e20000100800 */
[----:B0-----:R-:W-:-:S03]  /*23ee0*/  SEL R0, R5, R28, !P2 ;  /* 0x0000001c05007207 */ /* 0x001fc60005000000 */
[----:B------:R-:W-:Y:S01]  /*23ef0*/  STL [R1+0x3cc], R29 ;  /* 0x0003cc1d01007387 */ /* 0x000fe20000100800 */
[----:B-1----:R-:W-:-:S03]  /*23f00*/  SEL R2, R5, R27, !P2 ;  /* 0x0000001b05027207 */ /* 0x002fc60005000000 */
[----:B------:R0:W-:Y:S04]  /*23f10*/  STL [R1+0x3d0], R0 ;  /* 0x0003d00001007387 */ /* 0x0001e80000100800 */
[----:B------:R2:W-:Y:S01]  /*23f20*/  STL [R1+0x3d4], R2 ;  /* 0x0003d40201007387 */ /* 0x0005e20000100800 */
[----:B0-----:R-:W-:-:S03]  /*23f30*/  SEL R0, R5, R25, !P2 ;  /* 0x0000001905007207 */ /* 0x001fc60005000000 */
[----:B------:R-:W-:Y:S04]  /*23f40*/  STL [R1+0x3d8], R26 ;  /* 0x0003d81a01007387 */ /* 0x000fe80000100800 */
[----:B------:R4:W-:Y:S01]  /*23f50*/  STL [R1+0x3dc], R0 ;  /* 0x0003dc0001007387 */ /* 0x0009e20000100800 */
[C---:B--2---:R-:W-:Y:S02]  /*23f60*/  SEL R2, R5.reuse, R24, !P2 ;  /* 0x0000001805027207 */ /* 0x044fe40005000000 */
[----:B---3--:R-:W-:-:S03]  /*23f70*/  SEL R23, R5, R23, !P2 ;  /* 0x0000001705177207 */ /* 0x008fc60005000000 */
[----:B------:R0:W-:Y:S01]  /*23f80*/  STL [R1+0x3e0], R2 ;  /* 0x0003e00201007387 */ /* 0x0001e20000100800 */
[----:B----4-:R-:W-:-:S03]  /*23f90*/  SEL R0, R5, R22, !P2 ;  /* 0x0000001605007207 */ /* 0x010fc60005000000 */
[----:B------:R-:W-:Y:S04]  /*23fa0*/  STL [R1+0x3e4], R23 ;  /* 0x0003e41701007387 */ /* 0x000fe80000100800 */
[----:B------:R1:W-:Y:S01]  /*23fb0*/  STL [R1+0x3e8], R0 ;  /* 0x0003e80001007387 */ /* 0x0003e20000100800 */
[----:B0-----:R-:W-:-:S05]  /*23fc0*/  SEL R2, R5, R21, !P2 ;  /* 0x0000001505027207 */ /* 0x001fca0005000000 */
[----:B------:R0:W-:Y:S01]  /*23fd0*/  STL [R1+0x3ec], R2 ;  /* 0x0003ec0201007387 */ /* 0x0001e20000100800 */
[C---:B------:R-:W-:Y:S02]  /*23fe0*/  SEL R20, R5.reuse, R20, !P2 ;  /* 0x0000001405147207 */ /* 0x040fe40005000000 */
[----:B-1----:R-:W-:-:S03]  /*23ff0*/  SEL R0, R5, R19, !P2 ;  /* 0x0000001305007207 */ /* 0x002fc60005000000 */
[----:B------:R-:W-:Y:S01]  /*24000*/  STL [R1+0x3f0], R20 ;  /* 0x0003f01401007387 */ /* 0x000fe20000100800 */
[----:B0-----:R-:W-:-:S03]  /*24010*/  SEL R2, R5, R18, !P2 ;  /* 0x0000001205027207 */ /* 0x001fc60005000000 */
        /* <DEDUP_REMOVED lines=20> */
[----:B0-----:R-:W2:Y:S04]  /*24160*/  LDL.LU R0, [R1+0x424] ;  /* 0x0004240001007983 */ /* 0x001ea80000300800 */
[----:B------:R0:W-:Y:S04]  /*24170*/  STL [R1+0x41c], R2 ;  /* 0x00041c0201007387 */ /* 0x0001e80000100800 */
[----:B0-----:R-:W3:Y:S04]  /*24180*/  LDL.LU R2, [R1+0x428] ;  /* 0x0004280001027983 */ /* 0x001ee80000300800 */
[----:B------:R0:W-:Y:S04]  /*24190*/  STL [R1+0x420], R6 ;  /* 0x0004200601007387 */ /* 0x0001e80000100800 */
        /* <DEDUP_REMOVED lines=27> */
[----:B0-----:R-:W4:Y:S04]  /*24350*/  LDL.LU R6, [R1+0x49c] ;  /* 0x00049c0001067983 */ /* 0x001f280000300800 */
[----:B------:R-:W4:Y:S01]  /*24360*/  LDL.LU R7, [R1+0x4a0] ;  /* 0x0004a00001077983 */ /* 0x000f220000300800 */
[----:B--2---:R-:W-:-:S05]  /*24370*/  SEL R0, R5, R0, !P2 ;  /* 0x0000000005007207 */ /* 0x004fca0005000000 */
[----:B------:R3:W-:Y:S02]  /*24380*/  STL [R1+0x424], R0 ;  /* 0x0004240001007387 */ /* 0x0007e40000100800 */
[----:B---3--:R-:W-:-:S05]  /*24390*/  SEL R0, R5, R2, !P2 ;  /* 0x0000000205007207 */ /* 0x008fca0005000000 */
[----:B------:R0:W-:Y:S01]  /*243a0*/  STL [R1+0x428], R0 ;  /* 0x0004280001007387 */ /* 0x0001e20000100800 */
[C---:B----4-:R-:W-:Y:S02]  /*243b0*/  SEL R2, R5.reuse, R36, !P2 ;  /* 0x0000002405027207 */ /* 0x050fe40005000000 */
[----:B------:R-:W-:-:S03]  /*243c0*/  SEL R35, R5, R35, !P2 ;  /* 0x0000002305237207 */ /* 0x000fc60005000000 */
[----:B------:R1:W-:Y:S01]  /*243d0*/  STL [R1+0x42c], R2 ;  /* 0x00042c0201007387 */ /* 0x0003e20000100800 */
[----:B0-----:R-:W-:-:S03]  /*243e0*/  SEL R0, R5, R34, !P2 ;  /* 0x0000002205007207 */ /* 0x001fc60005000000 */
[----:B------:R-:W-:Y:S04]  /*243f0*/  STL [R1+0x430], R35 ;  /* 0x0004302301007387 */ /* 0x000fe80000100800 */
[----:B------:R0:W-:Y:S01]  /*24400*/  STL [R1+0x434], R0 ;  /* 0x0004340001007387 */ /* 0x0001e20000100800 */
[C---:B-1----:R-:W-:Y:S02]  /*24410*/  SEL R2, R5.reuse, R33, !P2 ;  /* 0x0000002105027207 */ /* 0x042fe40005000000 */
[----:B------:R-:W-:-:S03]  /*24420*/  SEL R32, R5, R32, !P2 ;  /* 0x0000002005207207 */ /* 0x000fc60005000000 */
[----:B------:R1:W-:Y:S01]  /*24430*/  STL [R1+0x438], R2 ;  /* 0x0004380201007387 */ /* 0x0003e20000100800 */
[----:B0-----:R-:W-:-:S03]  /*24440*/  SEL R0, R5, R31, !P2 ;  /* 0x0000001f05007207 */ /* 0x001fc60005000000 */
[----:B------:R-:W-:Y:S01]  /*24450*/  STL [R1+0x43c], R32 ;  /* 0x00043c2001007387 */ /* 0x000fe20000100800 */
[----:B------:R-:W-:-:S03]  /*24460*/  SEL R29, R5, R29, !P2 ;  /* 0x0000001d051d7207 */ /* 0x000fc60005000000 */
[----:B------:R0:W-:Y:S01]  /*24470*/  STL [R1+0x440], R0 ;  /* 0x0004400001007387 */ /* 0x0001e20000100800 */
[----:B-1----:R-:W-:-:S05]  /*24480*/  SEL R2, R5, R30, !P2 ;  /* 0x0000001e05027207 */ /* 0x002fca0005000000 */
        /* <DEDUP_REMOVED lines=17> */
[C---:B-1----:R-:W-:Y:S02]  /*245a0*/  SEL R2, R5.reuse, R21, !P2 ;  /* 0x0000001505027207 */ /* 0x042fe40005000000 */
        /* <DEDUP_REMOVED lines=9> */
[----:B------:R-:W-:Y:S04]  /*24640*/  STL [R1+0x47c], R17 ;  /* 0x00047c1101007387 */ /* 0x000fe80000100800 */
[----:B------:R0:W-:Y:S01]  /*24650*/  STL [R1+0x480], R0 ;  /* 0x0004800001007387 */ /* 0x0001e20000100800 */
[----:B-1----:R-:W-:-:S05]  /*24660*/  SEL R2, R5, R15, !P2 ;  /* 0x0000000f05027207 */ /* 0x002fca0005000000 */
        /* <DEDUP_REMOVED lines=11> */
[C---:B------:R-:W-:Y:S01]  /*24720*/  SEL R6, R5.reuse, R7, !P2 ;  /* 0x0000000705067207 */ /* 0x040fe20005000000 */
        /* <DEDUP_REMOVED lines=409> */
[----:B----4-:R-:W-:-:S05]  /*260c0*/  SEL R2, R5, R36, !P2 ;  /* 0x0000002405027207 */ /* 0x010fca0005000000 */
[----:B------:R1:W-:Y:S01]  /*260d0*/  STL [R1+0x1a0], R2 ;  /* 0x0001a00201007387 */ /* 0x0003e20000100800 */
[C---:B0-----:R-:W-:Y:S02]  /*260e0*/  SEL R0, R5.reuse, R35, !P2 ;  /* 0x0000002305007207 */ /* 0x041fe40005000000 */
[----:B------:R-:W-:-:S03]  /*260f0*/  SEL R34, R5, R34, !P2 ;  /* 0x0000002205227207 */ /* 0x000fc60005000000 */
[----:B------:R0:W-:Y:S01]  /*26100*/  STL [R1+0x19c], R0 ;  /* 0x00019c0001007387 */ /* 0x0001e20000100800 */
[----:B-1----:R-:W-:-:S03]  /*26110*/  SEL R2, R5, R33, !P2 ;  /* 0x0000002105027207 */ /* 0x002fc60005000000 */
[----:B------:R-:W-:Y:S01]  /*26120*/  STL [R1+0x198], R34 ;  /* 0x0001982201007387 */ /* 0x000fe20000100800 */
[C---:B------:R-:W-:Y:S02]  /*26130*/  SEL R31, R5.reuse, R31, !P2 ;  /* 0x0000001f051f7207 */ /* 0x040fe40005000000 */
[C---:B0-----:R-:W-:Y:S01]  /*26140*/  SEL R0, R5.reuse, R32, !P2 ;  /* 0x0000002005007207 */ /* 0x041fe20005000000 */
[----:B------:R0:W-:Y:S04]  /*26150*/  STL [R1+0x194], R2 ;  /* 0x0001940201007387 */ /* 0x0001e80000100800 */
[----:B------:R1:W-:Y:S01]  /*26160*/  STL [R1+0x190], R0 ;  /* 0x0001900001007387 */ /* 0x0003e20000100800 */
[----:B0-----:R-:W-:-:S03]  /*26170*/  SEL R2, R5, R30, !P2 ;  /* 0x0000001e05027207 */ /* 0x001fc60005000000 */
[----:B------:R-:W-:Y:S01]  /*26180*/  STL [R1+0x18c], R31 ;  /* 0x00018c1f01007387 */ /* 0x000fe20000100800 */
[----:B-1----:R-:W-:-:S03]  /*26190*/  SEL R0, R5, R29, !P2 ;  /* 0x0000001d05007207 */ /* 0x002fc60005000000 */
[----:B------:R0:W-:Y:S01]  /*261a0*/  STL [R1+0x188], R2 ;  /* 0x0001880201007387 */ /* 0x0001e20000100800 */
[----:B------:R-:W-:-:S03]  /*261b0*/  SEL R28, R5, R28, !P2 ;  /* 0x0000001c051c7207 */ /* 0x000fc60005000000 */
[----:B------:R1:W-:Y:S01]  /*261c0*/  STL [R1+0x184], R0 ;  /* 0x0001840001007387 */ /* 0x0003e20000100800 */
[C---:B------:R-:W-:Y:S02]  /*261d0*/  SEL R25, R5.reuse, R25, !P2 ;  /* 0x0000001905197207 */ /* 0x040fe40005000000 */
[C---:B0-----:R-:W-:Y:S01]  /*261e0*/  SEL R2, R5.reuse, R27, !P2 ;  /* 0x0000001b05027207 */ /* 0x041fe20005000000 */
[----:B------:R-:W-:Y:S01]  /*261f0*/  STL [R1+0x180], R28 ;  /* 0x0001801c01007387 */ /* 0x000fe20000100800 */
[----:B-1----:R-:W-:-:S03]  /*26200*/  SEL R0, R5, R26, !P2 ;  /* 0x0000001a05007207 */ /* 0x002fc60005000000 */
[----:B------:R0:W-:Y:S04]  /*26210*/  STL [R1+0x17c], R2 ;  /* 0x00017c0201007387 */ /* 0x0001e80000100800 */
        /* <DEDUP_REMOVED lines=25> */
[----:B0-----:R-:W-:-:S03]  /*263b0*/  SEL R2, R5, R12, !P2 ;  /* 0x0000000c05027207 */ /* 0x001fc60005000000 */
[----:B------:R-:W-:Y:S01]  /*263c0*/  STL [R1+0x134], R13 ;  /* 0x0001340d01007387 */ /* 0x000fe20000100800 */
[C---:B------:R-:W-:Y:S02]  /*263d0*/  SEL R12, R5.reuse, R252, !P2 ;  /* 0x000000fc050c7207 */ /* 0x040fe40005000000 */
[C---:B-1----:R-:W-:Y:S01]  /*263e0*/  SEL R0, R5.reuse, R251, !P2 ;  /* 0x000000fb05007207 */ /* 0x042fe20005000000 */
[----:B------:R0:W-:Y:S04]  /*263f0*/  STL [R1+0x12c], R2 ;  /* 0x00012c0201007387 */ /* 0x0001e80000100800 */
[----:B------:R1:W-:Y:S01]  /*26400*/  STL [R1+0x128], R0 ;  /* 0x0001280001007387 */ /* 0x0003e20000100800 */
[----:B0-----:R-:W-:-:S03]  /*26410*/  SEL R2, R5, R6, !P2 ;  /* 0x0000000605027207 */ /* 0x001fc60005000000 */
[----:B------:R0:W-:Y:S01]  /*26420*/  STL [R1+0x120], R12 ;  /* 0x0001200c01007387 */ /* 0x0001e20000100800 */
[----:B-1----:R-:W-:-:S03]  /*26430*/  SEL R0, R5, R7, !P2 ;  /* 0x0000000705007207 */ /* 0x002fc60005000000 */
[----:B------:R-:W2:Y:S04]  /*26440*/  LDL.LU R36, [R1+0x80] ;  /* 0x0000800001247983 */ /* 0x000ea80000300800 */
[----:B------:R-:W-:Y:S04]  /*26450*/  STL [R1+0x118], R2 ;  /* 0x0001180201007387 */ /* 0x000fe80000100800 */
[----:B------:R-:W3:Y:S04]  /*26460*/  LDL.LU R35, [R1+0x7c] ;  /* 0x00007c0001237983 */ /* 0x000ee80000300800 */
        /* <DEDUP_REMOVED lines=24> */
[----:B------:R-:W4:Y:S04]  /*265f0*/  LDL.LU R251, [R1+0x1c] ;  /* 0x00001c0001fb7983 */ /* 0x000f280000300800 */
[----:B------:R-:W4:Y:S04]  /*26600*/  LDL.LU R252, [R1+0x18] ;  /* 0x0000180001fc7983 */ /* 0x000f280000300800 */
[----:B------:R-:W4:Y:S04]  /*26610*/  LDL.LU R6, [R1+0x14] ;  /* 0x0000140001067983 */ /* 0x000f280000300800 */
[----:B------:R-:W4:Y:S04]  /*26620*/  LDL.LU R7, [R1+0x10] ;  /* 0x0000100001077983 */ /* 0x000f280000300800 */
[----:B-1----:R-:W4:Y:S04]  /*26630*/  LDL.LU R0, [R1+0xc] ;  /* 0x00000c0001007983 */ /* 0x002f280000300800 */
[----:B------:R-:W4:Y:S01]  /*26640*/  LDL.LU R2, [R1+0x8] ;  /* 0x0000080001027983 */ /* 0x000f220000300800 */
[----:B--2---:R-:W-:-:S05]  /*26650*/  SEL R36, R5, R36, !P2 ;  /* 0x0000002405247207 */ /* 0x004fca0005000000 */
[----:B------:R0:W-:Y:S01]  /*26660*/  STL [R1+0x10c], R36 ;  /* 0x00010c2401007387 */ /* 0x0001e20000100800 */
[----:B---3--:R-:W-:-:S03]  /*26670*/  SEL R35, R5, R35, !P2 ;  /* 0x0000002305237207 */ /* 0x008fc60005000000 */
[----:B0-----:R-:W2:Y:S01]  /*26680*/  LDL.LU R36, [R1+0x2c70] ;  /* 0x002c700001247983 */ /* 0x001ea20000300800 */
[----:B----4-:R-:W-:-:S03]  /*26690*/  SEL R34, R5, R34, !P2 ;  /* 0x0000002205227207 */ /* 0x010fc60005000000 */
[----:B------:R0:W-:Y:S01]  /*266a0*/  STL [R1+0x100], R35 ;  /* 0x0001002301007387 */ /* 0x0001e20000100800 */
[C---:B------:R-:W-:Y:S02]  /*266b0*/  SEL R33, R5.reuse, R33, !P2 ;  /* 0x0000002105217207 */ /* 0x040fe40005000000 */
[C---:B------:R-:W-:Y:S01]  /*266c0*/  SEL R32, R5.reuse, R32, !P2 ;  /* 0x0000002005207207 */ /* 0x040fe20005000000 */
[----:B0-----:R-:W3:Y:S01]  /*266d0*/  LDL.LU R35, [R1+0x2c6c] ;  /* 0x002c6c0001237983 */ /* 0x001ee20000300800 */
[----:B------:R-:W-:-:S03]  /*266e0*/  SEL R31, R5, R31, !P2 ;  /* 0x0000001f051f7207 */ /* 0x000fc60005000000 */
[----:B------:R0:W-:Y:S01]  /*266f0*/  STL [R1+0xfc], R34 ;  /* 0x0000fc2201007387 */ /* 0x0001e20000100800 */
[C---:B------:R-:W-:Y:S02]  /*26700*/  SEL R30, R5.reuse, R30, !P2 ;  /* 0x0000001e051e7207 */ /* 0x040fe40005000000 */
[C---:B------:R-:W-:Y:S01]  /*26710*/  SEL R29, R5.reuse, R29, !P2 ;  /* 0x0000001d051d7207 */ /* 0x040fe20005000000 */
[----:B0-----:R-:W4:Y:S04]  /*26720*/  LDL.LU R34, [R1+0x2c68] ;  /* 0x002c680001227983 */ /* 0x001f280000300800 */
[----:B------:R0:W-:Y:S01]  /*26730*/  STL [R1+0xf8], R33 ;  /* 0x0000f82101007387 */ /* 0x0001e20000100800 */
[C---:B------:R-:W-:Y:S02]  /*26740*/  SEL R28, R5.reuse, R28, !P2 ;  /* 0x0000001c051c7207 */ /* 0x040fe40005000000 */
[C---:B------:R-:W-:Y:S01]  /*26750*/  SEL R27, R5.reuse, R27, !P2 ;  /* 0x0000001b051b7207 */ /* 0x040fe20005000000 */
[----:B0-----:R-:W2:Y:S04]  /*26760*/  LDL.LU R33, [R1+0x2c64] ;  /* 0x002c640001217983 */ /* 0x001ea80000300800 */
[----:B------:R0:W-:Y:S01]  /*26770*/  STL [R1+0xd4], R32 ;  /* 0x0000d42001007387 */ /* 0x0001e20000100800 */
[----:B------:R-:W-:-:S03]  /*26780*/  SEL R26, R5, R26, !P2 ;  /* 0x0000001a051a7207 */ /* 0x000fc60005000000 */
[----:B0-----:R-:W3:Y:S04]  /*26790*/  LDL.LU R32, [R1+0x2c60] ;  /* 0x002c600001207983 */ /* 0x001ee80000300800 */
[----:B------:R0:W-:Y:S01]  /*267a0*/  STL [R1+0xcc], R31 ;  /* 0x0000cc1f01007387 */ /* 0x0001e20000100800 */
[----:B------:R-:W-:-:S03]  /*267b0*/  SEL R25, R5, R25, !P2 ;  /* 0x0000001905197207 */ /* 0x000fc60005000000 */
[----:B0-----:R-:W4:Y:S04]  /*267c0*/  LDL.LU R31, [R1+0x2c5c] ;  /* 0x002c5c00011f7983 */ /* 0x001f280000300800 */
[----:B------:R0:W-:Y:S01]  /*267d0*/  STL [R1+0xc8], R30 ;  /* 0x0000c81e01007387 */ /* 0x0001e20000100800 */
[----:B------:R-:W-:-:S03]  /*267e0*/  SEL R24, R5, R24, !P2 ;  /* 0x0000001805187207 */ /* 0x000fc60005000000 */
        /* <DEDUP_REMOVED lines=49> */
[----:B------:R0:W-:Y:S04]  /*26b00*/  STL [R1+0x84], R13 ;  /* 0x0000840d01007387 */ /* 0x0001e80000100800 */
[----:B0-----:R-:W4:Y:S04]  /*26b10*/  LDL.LU R13, [R1+0x2c14] ;  /* 0x002c1400010d7983 */ /* 0x001f280000300800 */
[----:B------:R0:W-:Y:S04]  /*26b20*/  STL [R1+0x80], R12 ;  /* 0x0000800c01007387 */ /* 0x0001e80000100800 */
[----:B0-----:R-:W2:Y:S04]  /*26b30*/  LDL.LU R12, [R1+0x2c10] ;  /* 0x002c1000010c7983 */ /* 0x001ea80000300800 */
[----:B------:R0:W-:Y:S04]  /*26b40*/  STL [R1+0x7c], R251 ;  /* 0x00007cfb01007387 */ /* 0x0001e80000100800 */
[----:B0-----:R-:W3:Y:S04]  /*26b50*/  LDL.LU R251, [R1+0x2c0c] ;  /* 0x002c0c0001fb7983 */ /* 0x001ee80000300800 */
[----:B------:R0:W-:Y:S04]  /*26b60*/  STL [R1+0x78], R252 ;  /* 0x000078fc01007387 */ /* 0x0001e80000100800 */
[----:B0-----:R-:W4:Y:S04]  /*26b70*/  LDL.LU R252, [R1+0x2c08] ;  /* 0x002c080001fc7983 */ /* 0x001f280000300800 */
[----:B------:R0:W-:Y:S04]  /*26b80*/  STL [R1+0x74], R6 ;  /* 0x0000740601007387 */ /* 0x0001e80000100800 */
[----:B0-----:R-:W2:Y:S04]  /*26b90*/  LDL.LU R6, [R1+0x2c04] ;  /* 0x002c040001067983 */ /* 0x001ea80000300800 */
[----:B------:R0:W-:Y:S04]  /*26ba0*/  STL [R1+0x70], R7 ;  /* 0x0000700701007387 */ /* 0x0001e80000100800 */
[----:B0-----:R-:W3:Y:S01]  /*26bb0*/  LDL.LU R7, [R1+0x2c00] ;  /* 0x002c000001077983 */ /* 0x001ee20000300800 */
[----:B------:R-:W-:-:S05]  /*26bc0*/  SEL R0, R5, R0, !P2 ;  /* 0x0000000005007207 */ /* 0x000fca0005000000 */
[----:B------:R0:W-:Y:S02]  /*26bd0*/  STL [R1+0x6c], R0 ;  /* 0x00006c0001007387 */ /* 0x0001e40000100800 */
[----:B0-----:R-:W-:-:S05]  /*26be0*/  SEL R0, R5, R2, !P2 ;  /* 0x0000000205007207 */ /* 0x001fca0005000000 */
[----:B------:R2:W-:Y:S02]  /*26bf0*/  STL [R1+0x68], R0 ;  /* 0x0000680001007387 */ /* 0x0005e40000100800 */
[C---:B--2---:R-:W-:Y:S02]  /*26c00*/  SEL R0, R5.reuse, R6, !P2 ;  /* 0x0000000605007207 */ /* 0x044fe40005000000 */
[C---:B----4-:R-:W-:Y:S02]  /*26c10*/  SEL R6, R5.reuse, R252, !P2 ;  /* 0x000000fc05067207 */ /* 0x050fe40005000000 */
[----:B---3--:R-:W-:-:S05]  /*26c20*/  SEL R2, R5, R7, !P2 ;  /* 0x0000000705027207 */ /* 0x008fca0005000000 */
[----:B------:R0:W-:Y:S04]  /*26c30*/  STL [R1+0x64], R2 ;  /* 0x0000640201007387 */ /* 0x0001e80000100800 */
[----:B------:R1:W-:Y:S01]  /*26c40*/  STL [R1+0x60], R0 ;  /* 0x0000600001007387 */ /* 0x0003e20000100800 */
[----:B0-----:R-:W-:-:S03]  /*26c50*/  SEL R2, R5, R251, !P2 ;  /* 0x000000fb05027207 */ /* 0x001fc60005000000 */
[----:B------:R0:W-:Y:S01]  /*26c60*/  STL [R1+0x5c], R6 ;  /* 0x00005c0601007387 */ /* 0x0001e20000100800 */
[----:B-1----:R-:W-:-:S03]  /*26c70*/  SEL R0, R5, R12, !P2 ;  /* 0x0000000c05007207 */ /* 0x002fc60005000000 */
        /* <DEDUP_REMOVED lines=34> */
[----:B------:R-:W-:Y:S01]  /*26ea0*/  STL [R1+0x14], R6 ;  /* 0x0000140601007387 */ /* 0x000fe20000100800 */
[----:B-1----:R-:W-:-:S03]  /*26eb0*/  SEL R0, R5, R30, !P2 ;  /* 0x0000001e05007207 */ /* 0x002fc60005000000 */
[----:B------:R-:W2:Y:S04]  /*26ec0*/  LDL.LU R13, [R1+0x14c] ;  /* 0x00014c00010d7983 */ /* 0x000ea80000300800 */
[----:B------:R0:W-:Y:S04]  /*26ed0*/  STL [R1+0x10], R2 ;  /* 0x0000100201007387 */ /* 0x0001e80000100800 */
        /* <DEDUP_REMOVED lines=17> */
[----:B------:R-:W2:Y:S04]  /*26ff0*/  LDL.LU R12, [R1+0xd0] ;  /* 0x0000d000010c7983 */ /* 0x000ea80000300800 */
[----:B0-----:R-:W3:Y:S01]  /*27000*/  LDL.LU R2, [R1+0xd8] ;  /* 0x0000d80001027983 */ /* 0x001ee20000300800 */
[----:B------:R-:W-:-:S02]  /*27010*/  SEL R7, R5, R31, !P2 ;  /* 0x0000001f05077207 */ /* 0x000fc40005000000 */
[C---:B-1----:R-:W-:Y:S02]  /*27020*/  SEL R0, R5.reuse, R32, !P2 ;  /* 0x0000002005007207 */ /* 0x042fe40005000000 */
[C---:B------:R-:W-:Y:S02]  /*27030*/  SEL R6, R5.reuse, R33, !P2 ;  /* 0x0000002105067207 */ /* 0x040fe40005000000 */
[C---:B------:R-:W-:Y:S01]  /*27040*/  SEL R252, R5.reuse, R34, !P2 ;  /* 0x0000002205fc7207 */ /* 0x040fe20005000000 */
[----:B------:R-:W-:Y:S01]  /*27050*/  STL [R1+0x2b84], R7 ;  /* 0x002b840701007387 */ /* 0x000fe20000100800 */
[C---:B------:R-:W-:Y:S02]  /*27060*/  SEL R251, R5.reuse, R35, !P2 ;  /* 0x0000002305fb7207 */ /* 0x040fe40005000000 */
[C---:B------:R-:W-:Y:S01]  /*27070*/  SEL R36, R5.reuse, R36, !P2 ;  /* 0x0000002405247207 */ /* 0x040fe20005000000 */
[----:B------:R-:W-:Y:S01]  /*27080*/  STL [R1+0x2b88], R0 ;  /* 0x002b880001007387 */ /* 0x000fe20000100800 */
[----:B------:R-:W-:-:S02]  /*27090*/  SEL R37, R5, R37, !P2 ;  /* 0x0000002505257207 */ /* 0x000fc40005000000 */
[C---:B------:R-:W-:Y:S01]  /*270a0*/  SEL R38, R5.reuse, R38, !P2 ;  /* 0x0000002605267207 */ /* 0x040fe20005000000 */
[----:B------:R-:W-:Y:S01]  /*270b0*/  STL [R1+0x2b8c], R6 ;  /* 0x002b8c0601007387 */ /* 0x000fe20000100800 */
[C---:B------:R-:W-:Y:S02]  /*270c0*/  SEL R39, R5.reuse, R39, !P2 ;  /* 0x0000002705277207 */ /* 0x040fe40005000000 */
[C---:B------:R-:W-:Y:S01]  /*270d0*/  SEL R40, R5.reuse, R40, !P2 ;  /* 0x0000002805287207 */ /* 0x040fe20005000000 */
[----:B------:R-:W-:Y:S01]  /*270e0*/  STL [R1+0x2b90], R252 ;  /* 0x002b90fc01007387 */ /* 0x000fe20000100800 */
[----:B------:R-:W-:-:S03]  /*270f0*/  SEL R41, R5, R41, !P2 ;  /* 0x0000002905297207 */ /* 0x000fc60005000000 */
        /* <DEDUP_REMOVED lines=26> */
[----:B------:R0:W-:Y:S01]  /*272a0*/  STL [R1+0x2bc8], R48 ;  /* 0x002bc83001007387 */ /* 0x0001e20000100800 */
[----:B------:R-:W-:-:S03]  /*272b0*/  SEL R55, R5, R55, !P2 ;  /* 0x0000003705377207 */ /* 0x000fc60005000000 */
[----:B------:R1:W-:Y:S01]  /*272c0*/  STL [R1+0x2bcc], R49 ;  /* 0x002bcc3101007387 */ /* 0x0003e20000100800 */
        /* <DEDUP_REMOVED lines=11> */
[----:B------:R-:W-:Y:S04]  /*27380*/  STL [R1+0x2be4], R55 ;  /* 0x002be43701007387 */ /* 0x000fe80000100800 */
[----:B------:R-:W-:Y:S04]  /*27390*/  STL [R1+0x2be8], R56 ;  /* 0x002be83801007387 */ /* 0x000fe80000100800 */
[----:B------:R-:W-:Y:S04]  /*273a0*/  STL [R1+0x2bec], R57 ;  /* 0x002bec3901007387 */ /* 0x000fe80000100800 */
[----:B------:R-:W-:Y:S04]  /*273b0*/  STL [R1+0x2bf0], R58 ;  /* 0x002bf03a01007387 */ /* 0x000fe80000100800 */
[----:B------:R-:W-:Y:S04]  /*273c0*/  STL [R1+0x2bf4], R59 ;  /* 0x002bf43b01007387 */ /* 0x000fe80000100800 */
[----:B------:R-:W-:Y:S04]  /*273d0*/  STL [R1+0x2bf8], R60 ;  /* 0x002bf83c01007387 */ /* 0x000fe80000100800 */
[----:B------:R-:W-:Y:S01]  /*273e0*/  STL [R1+0x2bfc], R61 ;  /* 0x002bfc3d01007387 */ /* 0x000fe20000100800 */
[----:B--2---:R-:W-:-:S03]  /*273f0*/  SEL R30, R5, R12, !P2 ;  /* 0x0000000c051e7207 */ /* 0x004fc60005000000 */
[----:B------:R-:W2:Y:S01]  /*27400*/  LDL.LU R12, [R1+0x808] ;  /* 0x00080800010c7983 */ /* 0x000ea20000300800 */
[----:B---3--:R-:W-:-:S03]  /*27410*/  SEL R31, R5, R2, !P2 ;  /* 0x00000002051f7207 */ /* 0x008fc60005000000 */
[----:B------:R-:W3:Y:S04]  /*27420*/  LDL.LU R2, [R1+0x804] ;  /* 0x0008040001027983 */ /* 0x000ee80000300800 */
[----:B0-----:R-:W4:Y:S04]  /*27430*/  LDL.LU R48, [R1+0x3b8] ;  /* 0x0003b80001307983 */ /* 0x001f280000300800 */
[----:B------:R-:W2:Y:S04]  /*27440*/  LDL.LU R47, [R1+0x3bc] ;  /* 0x0003bc00012f7983 */ /* 0x000ea80000300800 */
[----:B------:R-:W3:Y:S04]  /*27450*/  LDL.LU R46, [R1+0x3c0] ;  /* 0x0003c000012e7983 */ /* 0x000ee80000300800 */
        /* <DEDUP_REMOVED lines=15> */
[----:B-1----:R-:W0:Y:S01]  /*27550*/  S2R R49, SR_TID.X ;  /* 0x0000000000317919 */ /* 0x002e220000002100 */
[----:B------:R-:W-:-:S02]  /*27560*/  @!P0 IMAD.MOV R4, RZ, RZ, -R4 ;  /* 0x000000ffff048224 */ /* 0x000fc400078e0a04 */
[----:B------:R-:W-:Y:S02]  /*27570*/  @!P1 IMAD.MOV R11, RZ, RZ, -R11 ;  /* 0x000000ffff0b9224 */ /* 0x000fe400078e0a0b */
[----:B------:R-:W-:Y:S02]  /*27580*/  @!P3 IMAD.MOV R10, RZ, RZ, -R10 ;  /* 0x000000ffff0ab224 */ /* 0x000fe400078e0a0a */
[----:B------:R-:W-:Y:S02]  /*27590*/  @!P4 IMAD.MOV R9, RZ, RZ, -R9 ;  /* 0x000000ffff09c224 */ /* 0x000fe400078e0a09 */
[----:B------:R-:W-:Y:S02]  /*275a0*/  @!P5 IMAD.MOV R8, RZ, RZ, -R8 ;  /* 0x000000ffff08d224 */ /* 0x000fe400078e0a08 */
[----:B------:R-:W-:Y:S01]  /*275b0*/  @!P6 IMAD.MOV R3, RZ, RZ, -R3 ;  /* 0x000000ffff03e224 */ /* 0x000fe200078e0a03 */
[C---:B------:R-:W-:Y:S02]  /*275c0*/  SEL R33, R5.reuse, R4, !P2 ;  /* 0x0000000405217207 */ /* 0x040fe40005000000 */
[----:B------:R-:W-:-:S02]  /*275d0*/  SEL R62, R5, R62, !P2 ;  /* 0x0000003e053e7207 */ /* 0x000fc40005000000 */
[C---:B------:R-:W-:Y:S02]  /*275e0*/  SEL R63, R5.reuse, R63, !P2 ;  /* 0x0000003f053f7207 */ /* 0x040fe40005000000 */
[C---:B------:R-:W-:Y:S02]  /*275f0*/  SEL R64, R5.reuse, R64, !P2 ;  /* 0x0000004005407207 */ /* 0x040fe40005000000 */
[C---:B------:R-:W-:Y:S02]  /*27600*/  SEL R65, R5.reuse, R65, !P2 ;  /* 0x0000004105417207 */ /* 0x040fe40005000000 */
[C---:B------:R-:W-:Y:S02]  /*27610*/  SEL R66, R5.reuse, R66, !P2 ;  /* 0x0000004205427207 */ /* 0x040fe40005000000 */
[C---:B------:R-:W-:Y:S02]  /*27620*/  SEL R67, R5.reuse, R67, !P2 ;  /* 0x0000004305437207 */ /* 0x040fe40005000000 */
[----:B------:R-:W-:-:S02]  /*27630*/  SEL R68, R5, R68, !P2 ;  /* 0x0000004405447207 */ /* 0x000fc40005000000 */
[----:B------:R-:W-:Y:S02]  /*27640*/  SEL R69, R5, R69, !P2 ;  /* 0x0000004505457207 */ /* 0x000fe40005000000 */
[----:B0-----:R-:W-:Y:S02]  /*27650*/  LOP3.LUT R49, R49, 0x7f, RZ, 0xc0, !PT ;  /* 0x0000007f31317812 */ /* 0x001fe400078ec0ff */
[C---:B------:R-:W-:Y:S02]  /*27660*/  SEL R70, R5.reuse, R70, !P2 ;  /* 0x0000004605467207 */ /* 0x040fe40005000000 */
[C---:B------:R-:W-:Y:S02]  /*27670*/  SEL R71, R5.reuse, R71, !P2 ;  /* 0x0000004705477207 */ /* 0x040fe40005000000 */
        /* <DEDUP_REMOVED lines=80> */
[----:B------:R-:W-:Y:S01]  /*27b80*/  SEL R152, R5, R152, !P2 ;  /* 0x0000009805987207 */ /* 0x000fe20005000000 */
[----:B--2---:R-:W-:Y:S02]  /*27b90*/  IMAD R47, R47, UR49, RZ ;  /* 0x000000312f2f7c24 */ /* 0x004fe4000f8e02ff */
[----:B---3--:R-:W-:-:S03]  /*27ba0*/  IMAD R46, R46, UR49, RZ ;  /* 0x000000312e2e7c24 */ /* 0x008fc6000f8e02ff */
[----:B------:R-:W-:Y:S01]  /*27bb0*/  STL [R1+0xd0], R47 ;  /* 0x0000d02f01007387 */ /* 0x000fe20000100800 */
[----:B----4-:R-:W-:-:S03]  /*27bc0*/  IMAD R45, R45, UR49, RZ ;  /* 0x000000312d2d7c24 */ /* 0x010fc6000f8e02ff */
[----:B------:R-:W-:Y:S01]  /*27bd0*/  STL [R1+0xd8], R46 ;  /* 0x0000d82e01007387 */ /* 0x000fe20000100800 */
[----:B------:R-:W-:-:S03]  /*27be0*/  IMAD R44, R44, UR49, RZ ;  /* 0x000000312c2c7c24 */ /* 0x000fc6000f8e02ff */
        /* <DEDUP_REMOVED lines=14> */
[----:B------:R0:W-:Y:S01]  /*27cd0*/  STL [R1+0x104], R38 ;  /* 0x0001042601007387 */ /* 0x0001e20000100800 */
[----:B------:R-:W-:-:S03]  /*27ce0*/  IMAD R36, R36, UR49, RZ ;  /* 0x0000003124247c24 */ /* 0x000fc6000f8e02ff */
[----:B------:R1:W-:Y:S04]  /*27cf0*/  STL [R1+0x108], R37 ;  /* 0x0001082501007387 */ /* 0x0003e80000100800 */
[----:B------:R2:W-:Y:S01]  /*27d00*/  STL [R1+0x114], R36 ;  /* 0x0001142401007387 */ /* 0x0005e20000100800 */
[----:B0-----:R-:W-:Y:S02]  /*27d10*/  IMAD R38, R251, UR49, RZ ;  /* 0x00000031fb267c24 */ /* 0x001fe4000f8e02ff */
[----:B-1----:R-:W-:-:S03]  /*27d20*/  IMAD R37, R252, UR49, RZ ;  /* 0x00000031fc257c24 */ /* 0x002fc6000f8e02ff */
[----:B------:R0:W-:Y:S01]  /*27d30*/  STL [R1+0x11c], R38 ;  /* 0x00011c2601007387 */ /* 0x0001e20000100800 */
[----:B--2---:R-:W-:Y:S02]  /*27d40*/  IMAD R36, R6, UR49, RZ ;  /* 0x0000003106247c24 */ /* 0x004fe4000f8e02ff */
[----:B------:R-:W-:Y:S01]  /*27d50*/  IMAD R6, R0, UR49, RZ ;  /* 0x0000003100067c24 */ /* 0x000fe2000f8e02ff */
[----:B------:R1:W-:Y:S01]  /*27d60*/  STL [R1+0x124], R37 ;  /* 0x0001242501007387 */ /* 0x0003e20000100800 */
[----:B------:R-:W-:-:S03]  /*27d70*/  IMAD R0, R7, UR49, RZ ;  /* 0x0000003107007c24 */ /* 0x000fc6000f8e02ff */
[----:B------:R2:W-:Y:S01]  /*27d80*/  STL [R1+0x130], R36 ;  /* 0x0001302401007387 */ /* 0x0005e20000100800 */
[----:B------:R-:W-:-:S03]  /*27d90*/  IMAD R2, R2, UR5, RZ ;  /* 0x0000000502027c24 */ /* 0x000fc6000f8e02ff */
[----:B------:R-:W3:Y:S01]  /*27da0*/  LDL.LU R61, [R1+0x400] ;  /* 0x00040000013d7983 */ /* 0x000ee20000300800 */
[----:B------:R-:W-:-:S03]  /*27db0*/  IMAD R34, R12, UR5, RZ ;  /* 0x000000050c227c24 */ /* 0x000fc6000f8e02ff */
[----:B------:R4:W-:Y:S01]  /*27dc0*/  STL [R1+0x138], R6 ;  /* 0x0001380601007387 */ /* 0x0009e20000100800 */
[----:B------:R-:W-:Y:S01]  /*27dd0*/  IADD3 R12, P1, R2, UR6, RZ ;  /* 0x00000006020c7c10 */ /* 0x000fe2000ff3e0ff */
[----:B------:R-:W-:Y:S02]  /*27de0*/  ULDC UR5, c[0x0][0x23c] ;  /* 0x00008f0000057ab9 */ /* 0x000fe40000000800 */
[----:B------:R-:W2:Y:S04]  /*27df0*/  LDL.LU R60, [R1+0x404] ;  /* 0x00040400013c7983 */ /* 0x000ea80000300800 */
[----:B------:R4:W-:Y:S04]  /*27e00*/  STL [R1+0x13c], R0 ;  /* 0x00013c0001007387 */ /* 0x0009e80000100800 */
[----:B------:R-:W4:Y:S04]  /*27e10*/  LDL.LU R59, [R1+0x408] ;  /* 0x00040800013b7983 */ /* 0x000f280000300800 */
[----:B------:R-:W4:Y:S01]  /*27e20*/  LDL.LU R58, [R1+0x40c] ;  /* 0x00040c00013a7983 */ /* 0x000f220000300800 */
[----:B------:R-:W-:Y:S01]  /*27e30*/  IADD3 R4, P0, R34, UR6, RZ ;  /* 0x0000000622047c10 */ /* 0x000fe2000ff1e0ff */
[----:B------:R-:W-:-:S02]  /*27e40*/  ULDC UR6, c[0x0][0x238] ;  /* 0x00008e0000067ab9 */ /* 0x000fc40000000800 */
[----:B------:R-:W4:Y:S04]  /*27e50*/  LDL.LU R57, [R1+0x410] ;  /* 0x0004100001397983 */ /* 0x000f280000300800 */
[----:B------:R-:W4:Y:S01]  /*27e60*/  LDL.LU R56, [R1+0x414] ;  /* 0x0004140001387983 */ /* 0x000f220000300800 */
[----:B------:R-:W-:-:S03]  /*27e70*/  SEL R153, R5, R153, !P2 ;  /* 0x0000009905997207 */ /* 0x000fc60005000000 */
[----:B------:R-:W4:Y:S01]  /*27e80*/  LDL.LU R55, [R1+0x418] ;  /* 0x0004180001377983 */ /* 0x000f220000300800 */
[----:B------:R-:W-:-:S03]  /*27e90*/  SEL R154, R5, R154, !P2 ;  /* 0x0000009a059a7207 */ /* 0x000fc60005000000 */
[----:B------:R-:W4:Y:S01]  /*27ea0*/  LDL.LU R54, [R1+0x41c] ;  /* 0x00041c0001367983 */ /* 0x000f220000300800 */
[C---:B------:R-:W-:Y:S02]  /*27eb0*/  SEL R155, R5.reuse, R155, !P2 ;  /* 0x0000009b059b7207 */ /* 0x040fe40005000000 */
[C---:B------:R-:W-:Y:S01]  /*27ec0*/  SEL R156, R5.reuse, R156, !P2 ;  /* 0x0000009c059c7207 */ /* 0x040fe20005000000 */
[----:B------:R-:W4:Y:S01]  /*27ed0*/  LDL.LU R53, [R1+0x420] ;  /* 0x0004200001357983 */ /* 0x000f220000300800 */
[C---:B------:R-:W-:Y:S02]  /*27ee0*/  SEL R13, R5.reuse, R13, !P2 ;  /* 0x0000000d050d7207 */ /* 0x040fe40005000000 */
[C---:B------:R-:W-:Y:S01]  /*27ef0*/  SEL R157, R5.reuse, R157, !P2 ;  /* 0x0000009d059d7207 */ /* 0x040fe20005000000 */
[----:B------:R-:W4:Y:S01]  /*27f00*/  LDL.LU R52, [R1+0x424] ;  /* 0x0004240001347983 */ /* 0x000f220000300800 */
[C---:B------:R-:W-:Y:S02]  /*27f10*/  SEL R14, R5.reuse, R14, !P2 ;  /* 0x0000000e050e7207 */ /* 0x040fe40005000000 */
[C---:B------:R-:W-:Y:S01]  /*27f20*/  SEL R15, R5.reuse, R15, !P2 ;  /* 0x0000000f050f7207 */ /* 0x040fe20005000000 */
[----:B------:R-:W4:Y:S01]  /*27f30*/  LDL.LU R51, [R1+0x428] ;  /* 0x0004280001337983 */ /* 0x000f220000300800 */
[----:B------:R-:W-:-:S02]  /*27f40*/  SEL R16, R5, R16, !P2 ;  /* 0x0000001005107207 */ /* 0x000fc40005000000 */
[C---:B------:R-:W-:Y:S01]  /*27f50*/  SEL R17, R5.reuse, R17, !P2 ;  /* 0x0000001105117207 */ /* 0x040fe20005000000 */
[----:B------:R-:W4:Y:S01]  /*27f60*/  LDL.LU R50, [R1+0x42c] ;  /* 0x00042c0001327983 */ /* 0x000f220000300800 */
        /* <DEDUP_REMOVED lines=109> */
[----:B------:R-:W-:Y:S02]  /*28640*/  SEL R10, R5, R10, !P2 ;  /* 0x0000000a050a7207 */ /* 0x000fe40005000000 */
[----:B------:R-:W-:Y:S01]  /*28650*/  LEA.HI.X.SX32 R5, R2, UR7, 0x1, P1 ;  /* 0x0000000702057c11 */ /* 0x000fe200088f0eff */
[----:B------:R-:W-:Y:S01]  /*28660*/  IMAD R2, R49, UR5, RZ ;  /* 0x0000000531027c24 */ /* 0x000fe2000f8e02ff */
[----:B------:R-:W-:Y:S01]  /*28670*/  LEA.HI.X.SX32 R3, R34, UR7, 0x1, P0 ;  /* 0x0000000722037c11 */ /* 0x000fe200080f0eff */
[----:B------:R-:W-:Y:S01]  /*28680*/  IMAD R34, R48, UR49, RZ ;  /* 0x0000003130227c24 */ /* 0x000fe2000f8e02ff */
[----:B------:R-:W4:Y:S01]  /*28690*/  LDL.LU R49, [R1+0x430] ;  /* 0x0004300001317983 */ /* 0x000f220000300800 */
[----:B---3--:R-:W-:-:S03]  /*286a0*/  IMAD R61, R61, UR49, RZ ;  /* 0x000000313d3d7c24 */ /* 0x008fc6000f8e02ff */
[----:B------:R-:W3:Y:S01]  /*286b0*/  LDL.LU R48, [R1+0x434] ;  /* 0x0004340001307983 */ /* 0x000ee20000300800 */
[----:B--2---:R-:W-:-:S03]  /*286c0*/  IMAD R60, R60, UR49, RZ ;  /* 0x000000313c3c7c24 */ /* 0x004fc6000f8e02ff */
[----:B------:R-:W2:Y:S01]  /*286d0*/  LDL.LU R47, [R1+0x438] ;  /* 0x00043800012f7983 */ /* 0x000ea20000300800 */
[----:B----4-:R-:W-:-:S03]  /*286e0*/  IMAD R59, R59, UR49, RZ ;  /* 0x000000313b3b7c24 */ /* 0x010fc6000f8e02ff */
[----:B------:R-:W4:Y:S01]  /*286f0*/  LDL.LU R46, [R1+0x43c] ;  /* 0x00043c00012e7983 */ /* 0x000f220000300800 */
[----:B------:R-:W-:-:S03]  /*28700*/  IMAD R58, R58, UR49, RZ ;  /* 0x000000313a3a7c24 */ /* 0x000fc6000f8e02ff */
        /* <DEDUP_REMOVED lines=14> */
[----:B0-----:R-:W4:Y:S01]  /*287f0*/  LDL.LU R38, [R1+0x45c] ;  /* 0x00045c0001267983 */ /* 0x001f220000300800 */
[----:B------:R-:W-:-:S03]  /*28800*/  IMAD R50, R50, UR49, RZ ;  /* 0x0000003132327c24 */ /* 0x000fc6000f8e02ff */
[----:B-1----:R-:W4:Y:S01]  /*28810*/  LDL.LU R37, [R1+0x460] ;  /* 0x0004600001257983 */ /* 0x002f220000300800 */
[----:B------:R-:W-:Y:S01]  /*28820*/  IMAD R62, R62, UR49, RZ ;  /* 0x000000313e3e7c24 */ /* 0x000fe2000f8e02ff */
[----:B------:R-:W-:Y:S02]  /*28830*/  UIMAD UR60, UR47, 0x3a, URZ ;  /* 0x0000003a2f3c78a4 */ /* 0x000fe4000f8e023f */
[----:B------:R-:W4:Y:S01]  /*28840*/  LDL.LU R36, [R1+0x464] ;  /* 0x0004640001247983 */ /* 0x000f220000300800 */
[----:B------:R-:W-:Y:S01]  /*28850*/  IADD3 R8, P0, R2, UR8, RZ ;  /* 0x0000000802087c10 */ /* 0x000fe2000ff1e0ff */
[----:B------:R-:W-:Y:S01]  /*28860*/  IMAD R63, R63, UR49, RZ ;  /* 0x000000313f3f7c24 */ /* 0x000fe2000f8e02ff */
[----:B------:R-:W-:Y:S01]  /*28870*/  UIMAD UR36, UR36, 0x34, URZ ;  /* 0x00000034242478a4 */ /* 0x000fe2000f8e023f */
[----:B------:R-:W4:Y:S01]  /*28880*/  LDL.LU R251, [R1+0x46c] ;  /* 0x00046c0001fb7983 */ /* 0x000f220000300800 */
[----:B------:R-:W-:Y:S01]  /*28890*/  IMAD R64, R64, UR49, RZ ;  /* 0x0000003140407c24 */ /* 0x000fe2000f8e02ff */
[----:B------:R-:W-:-:S02]  /*288a0*/  UIMAD UR27, UR27, 0x31, URZ ;  /* 0x000000311b1b78a4 */ /* 0x000fc4000f8e023f */
[----:B------:R-:W4:Y:S01]  /*288b0*/  LDL.LU R252, [R1+0x470] ;  /* 0x0004700001fc7983 */ /* 0x000f220000300800 */
[----:B------:R-:W-:Y:S01]  /*288c0*/  IMAD R65, R65, UR49, RZ ;  /* 0x0000003141417c24 */ /* 0x000fe2000f8e02ff */
[----:B------:R-:W-:Y:S02]  /*288d0*/  UIMAD UR38, UR38, 0x30, URZ ;  /* 0x00000030262678a4 */ /* 0x000fe4000f8e023f */
[----:B------:R-:W4:Y:S01]  /*288e0*/  LDL.LU R6, [R1+0x474] ;  /* 0x0004740001067983 */ /* 0x000f220000300800 */
[----:B------:R-:W-:Y:S01]  /*288f0*/  IMAD R66, R66, UR49, RZ ;  /* 0x0000003142427c24 */ /* 0x000fe2000f8e02ff */
[----:B------:R-:W-:Y:S02]  /*28900*/  UIMAD UR33, UR33, 0x2f, URZ ;  /* 0x0000002f212178a4 */ /* 0x000fe4000f8e023f */
[----:B------:R-:W4:Y:S01]  /*28910*/  LDL.LU R0, [R1+0x478] ;  /* 0x0004780001007983 */ /* 0x000f220000300800 */
[----:B------:R-:W-:Y:S01]  /*28920*/  IMAD R67, R67, UR49, RZ ;  /* 0x0000003143437c24 */ /* 0x000fe2000f8e02ff */
[----:B------:R-:W-:Y:S01]  /*28930*/  ULDC UR7, c[0x0][0x238] ;  /* 0x00008e0000077ab9 */ /* 0x000fe20000000800 */
[----:B------:R-:W-:Y:S01]  /*28940*/  IMAD R68, R68, UR49, RZ ;  /* 0x0000003144447c24 */ /* 0x000fe2000f8e02ff */
[----:B------:R-:W4:Y:S01]  /*28950*/  LDL.LU R7, [R1+0x47c] ;  /* 0x00047c0001077983 */ /* 0x000f220000300800 */
[----:B------:R-:W-:Y:S01]  /*28960*/  IMAD R69, R69, UR49, RZ ;  /* 0x0000003145457c24 */ /* 0x000fe2000f8e02ff */
[----:B------:R-:W-:-:S02]  /*28970*/  UIMAD UR44, UR44, 0x2d, URZ ;  /* 0x0000002d2c2c78a4 */ /* 0x000fc4000f8e023f */
[----:B------:R-:W-:Y:S01]  /*28980*/  STL [R1+0x144], R61 ;  /* 0x0001443d01007387 */ /* 0x000fe20000100800 */
[----:B------:R-:W-:Y:S01]  /*28990*/  IMAD R70, R70, UR49, RZ ;  /* 0x0000003146467c24 */ /* 0x000fe2000f8e02ff */
[----:B------:R-:W-:Y:S02]  /*289a0*/  UIMAD UR15, UR15, 0x2c, URZ ;  /* 0x0000002c0f0f78a4 */ /* 0x000fe4000f8e023f */
[----:B------:R-:W-:Y:S01]  /*289b0*/  STL [R1+0x14c], R60 ;  /* 0x00014c3c01007387 */ /* 0x000fe20000100800 */
[----:B------:R-:W-:Y:S01]  /*289c0*/  IMAD R71, R71, UR49, RZ ;  /* 0x0000003147477c24 */ /* 0x000fe2000f8e02ff */
[----:B------:R-:W-:Y:S02]  /*289d0*/  UIMAD UR52, UR52, 0x2b, URZ ;  /* 0x0000002b343478a4 */ /* 0x000fe4000f8e023f */
[----:B------:R-:W-:Y:S01]  /*289e0*/  STL [R1+0x208], R59 ;  /* 0x0002083b01007387 */ /* 0x000fe20000100800 */
        /* <DEDUP_REMOVED lines=28> */
[----:B------:R-:W-:Y:S01]  /*28bb0*/  UIMAD UR19, UR19, 0x21, URZ ;  /* 0x00000021131378a4 */ /* 0x000fe2000f8e023f */
[----:B------:R-:W-:Y:S01]  /*28bc0*/  IMAD R82, R82, UR49, RZ ;  /* 0x0000003152527c24 */ /* 0x000fe2000f8e02ff */
[----:B------:R-:W-:Y:S01]  /*28bd0*/  USHF.L.U32 UR29, UR29, 0x5, URZ ;  /* 0x000000051d1d7899 */ /* 0x000fe2000800063f */
[----:B------:R-:W-:Y:S01]  /*28be0*/  IMAD R83, R83, UR49, RZ ;  /* 0x0000003153537c24 */ /* 0x000fe2000f8e02ff */
[----:B------:R-:W-:Y:S01]  /*28bf0*/  UIMAD UR58, UR58, 0x1f, URZ ;  /* 0x0000001f3a3a78a4 */ /* 0x000fe2000f8e023f */
        /* <DEDUP_REMOVED lines=13> */
[----:B------:R-:W-:Y:S01]  /*28cd0*/  ULDC UR47, c[0x0][0x238] ;  /* 0x00008e00002f7ab9 */ /* 0x000fe20000000800 */
[----:B------:R-:W-:-:S05]  /*28ce0*/  IMAD R49, R49, UR49, RZ ;  /* 0x0000003131317c24 */ /* 0x000fca000f8e02ff */
[----:B------:R-:W-:Y:S01]  /*28cf0*/  STL [R1+0x27c], R49 ;  /* 0x00027c3101007387 */ /* 0x000fe20000100800 */
[----:B---3--:R-:W-:Y:S02]  /*28d00*/  IMAD R48, R48, UR49, RZ ;  /* 0x0000003130307c24 */ /* 0x008fe4000f8e02ff */
[----:B--2---:R-:W-:-:S03]  /*28d10*/  IMAD R47, R47, UR49, RZ ;  /* 0x000000312f2f7c24 */ /* 0x004fc6000f8e02ff */
        /* <DEDUP_REMOVED lines=31> */
[----:B------:R2:W-:Y:S04]  /*28f10*/  STL [R1+0x2fc], R36 ;  /* 0x0002fc2401007387 */ /* 0x0005e80000100800 */
[----:B------:R-:W3:Y:S04]  /*28f20*/  LDL.LU R61, [R1+0x480] ;  /* 0x00048000013d7983 */ /* 0x000ee80000300800 */
[----:B------:R4:W-:Y:S04]  /*28f30*/  STL [R1+0x300], R6 ;  /* 0x0003000601007387 */ /* 0x0009e80000100800 */
[----:B------:R-:W3:Y:S04]  /*28f40*/  LDL.LU R60, [R1+0x484] ;  /* 0x00048400013c7983 */ /* 0x000ee80000300800 */
[----:B------:R4:W-:Y:S04]  /*28f50*/  STL [R1+0x308], R0 ;  /* 0x0003080001007387 */ /* 0x0009e80000100800 */
[----:B------:R-:W3:Y:S04]  /*28f60*/  LDL.LU R59, [R1+0x488] ;  /* 0x00048800013b7983 */ /* 0x000ee80000300800 */
        /* <DEDUP_REMOVED lines=20> */
[----:B0-----:R-:W3:Y:S04]  /*290b0*/  LDL.LU R38, [R1+0x4f4] ;  /* 0x0004f40001267983 */ /* 0x001ee80000300800 */
[----:B-1----:R-:W3:Y:S04]  /*290c0*/  LDL.LU R37, [R1+0x4f8] ;  /* 0x0004f80001257983 */ /* 0x002ee80000300800 */
[----:B--2---:R-:W2:Y:S04]  /*290d0*/  LDL.LU R36, [R1+0x4fc] ;  /* 0x0004fc0001247983 */ /* 0x004ea80000300800 */
[----:B------:R-:W2:Y:S04]  /*290e0*/  LDL.LU R251, [R1+0x504] ;  /* 0x0005040001fb7983 */ /* 0x000ea80000300800 */
[----:B------:R-:W2:Y:S04]  /*290f0*/  LDL.LU R252, [R1+0x508] ;  /* 0x0005080001fc7983 */ /* 0x000ea80000300800 */
[----:B----4-:R-:W4:Y:S04]  /*29100*/  LDL.LU R6, [R1+0x510] ;  /* 0x0005100001067983 */ /* 0x010f280000300800 */
[----:B------:R-:W4:Y:S04]  /*29110*/  LDL.LU R0, [R1+0x514] ;  /* 0x0005140001007983 */ /* 0x000f280000300800 */
[----:B------:R-:W4:Y:S01]  /*29120*/  LDL.LU R7, [R1+0x518] ;  /* 0x0005180001077983 */ /* 0x000f220000300800 */
[----:B---3--:R-:W-:-:S02]  /*29130*/  IMAD R61, R61, UR49, RZ ;  /* 0x000000313d3d7c24 */ /* 0x008fc4000f8e02ff */
        /* <DEDUP_REMOVED lines=48> */
[----:B--2---:R-:W-:-:S03]  /*29440*/  IMAD R36, R36, UR49, RZ ;  /* 0x0000003124247c24 */ /* 0x004fc6000f8e02ff */
[----:B------:R1:W-:Y:S04]  /*29450*/  STL [R1+0x3dc], R37 ;  /* 0x0003dc2501007387 */ /* 0x0003e80000100800 */
[----:B------:R4:W-:Y:S01]  /*29460*/  STL [R1+0x3e0], R36 ;  /* 0x0003e02401007387 */ /* 0x0009e20000100800 */
[----:B0-----:R-:W-:Y:S02]  /*29470*/  IMAD R38, R251, UR49, RZ ;  /* 0x00000031fb267c24 */ /* 0x001fe4000f8e02ff */
[----:B-1----:R-:W-:-:S03]  /*29480*/  IMAD R37, R252, UR49, RZ ;  /* 0x00000031fc257c24 */ /* 0x002fc6000f8e02ff */
[----:B------:R0:W-:Y:S01]  /*29490*/  STL [R1+0x3e4], R38 ;  /* 0x0003e42601007387 */ /* 0x0001e20000100800 */
[----:B----4-:R-:W-:Y:S02]  /*294a0*/  IMAD R36, R6, UR49, RZ ;  /* 0x0000003106247c24 */ /* 0x010fe4000f8e02ff */
        /* <DEDUP_REMOVED lines=502> */
[----:B---3--:R-:W-:-:S05]  /*2b410*/  IMAD R61, R61, UR49, RZ ;  /* 0x000000313d3d7c24 */ /* 0x008fca000f8e02ff */
[----:B------:R0:W-:Y:S01]  /*2b420*/  STL [R1+0x88], R61 ;  /* 0x0000883d01007387 */ /* 0x0001e20000100800 */
[----:B------:R-:W-:-:S03]  /*2b430*/  IMAD R60, R60, UR49, RZ ;  /* 0x000000313c3c7c24 */ /* 0x000fc6000f8e02ff */
[----:B0-----:R-:W3:Y:S01]  /*2b440*/  LDL.LU R61, [R1+0x2bfc] ;  /* 0x002bfc00013d7983 */ /* 0x001ee20000300800 */
[----:B------:R-:W-:-:S03]  /*2b450*/  IMAD R59, R59, UR49, RZ ;  /* 0x000000313b3b7c24 */ /* 0x000fc6000f8e02ff */
[----:B------:R0:W-:Y:S01]  /*2b460*/  STL [R1+0x84], R60 ;  /* 0x0000843c01007387 */ /* 0x0001e20000100800 */
[----:B------:R-:W-:Y:S02]  /*2b470*/  IMAD R58, R58, UR49, RZ ;  /* 0x000000313a3a7c24 */ /* 0x000fe4000f8e02ff */
[----:B------:R-:W-:Y:S01]  /*2b480*/  IMAD R57, R57, UR49, RZ ;  /* 0x0000003139397c24 */ /* 0x000fe2000f8e02ff */
[----:B0-----:R-:W3:Y:S01]  /*2b490*/  LDL.LU R60, [R1+0x2bf8] ;  /* 0x002bf800013c7983 */ /* 0x001ee20000300800 */
[----:B------:R-:W-:-:S03]  /*2b4a0*/  IMAD R56, R56, UR49, RZ ;  /* 0x0000003138387c24 */ /* 0x000fc6000f8e02ff */
[----:B------:R0:W-:Y:S01]  /*2b4b0*/  STL [R1+0x80], R59 ;  /* 0x0000803b01007387 */ /* 0x0001e20000100800 */
[----:B------:R-:W-:Y:S02]  /*2b4c0*/  IMAD R55, R55, UR49, RZ ;  /* 0x0000003137377c24 */ /* 0x000fe4000f8e02ff */
[----:B------:R-:W-:Y:S01]  /*2b4d0*/  IMAD R54, R54, UR49, RZ ;  /* 0x0000003136367c24 */ /* 0x000fe2000f8e02ff */
[----:B0-----:R-:W3:Y:S04]  /*2b4e0*/  LDL.LU R59, [R1+0x2bf4] ;  /* 0x002bf400013b7983 */ /* 0x001ee80000300800 */
[----:B------:R0:W-:Y:S01]  /*2b4f0*/  STL [R1+0x7c], R58 ;  /* 0x00007c3a01007387 */ /* 0x0001e20000100800 */
[----:B------:R-:W-:Y:S02]  /*2b500*/  IMAD R53, R53, UR49, RZ ;  /* 0x0000003135357c24 */ /* 0x000fe4000f8e02ff */
[----:B------:R-:W-:Y:S01]  /*2b510*/  IMAD R52, R52, UR49, RZ ;  /* 0x0000003134347c24 */ /* 0x000fe2000f8e02ff */
[----:B0-----:R-:W3:Y:S04]  /*2b520*/  LDL.LU R58, [R1+0x2bf0] ;  /* 0x002bf000013a7983 */ /* 0x001ee80000300800 */
[----:B------:R0:W-:Y:S01]  /*2b530*/  STL [R1+0x78], R57 ;  /* 0x0000783901007387 */ /* 0x0001e20000100800 */
[----:B------:R-:W-:-:S03]  /*2b540*/  IMAD R51, R51, UR49, RZ ;  /* 0x0000003133337c24 */ /* 0x000fc6000f8e02ff */
        /* <DEDUP_REMOVED lines=44> */
[----:B--2---:R-:W-:-:S03]  /*2b810*/  IMAD R36, R36, UR49, RZ ;  /* 0x0000003124247c24 */ /* 0x004fc6000f8e02ff */
[----:B0-----:R-:W2:Y:S04]  /*2b820*/  LDL.LU R42, [R1+0x2bb0] ;  /* 0x002bb000012a7983 */ /* 0x001ea80000300800 */
[----:B------:R0:W-:Y:S01]  /*2b830*/  STL [R1+0x34], R41 ;  /* 0x0000342901007387 */ /* 0x0001e20000100800 */
[----:B------:R-:W-:-:S03]  /*2b840*/  IMAD R251, R251, UR49, RZ ;  /* 0x00000031fbfb7c24 */ /* 0x000fc6000f8e02ff */
[----:B0-----:R-:W3:Y:S04]  /*2b850*/  LDL.LU R41, [R1+0x2bac] ;  /* 0x002bac0001297983 */ /* 0x001ee80000300800 */
[----:B------:R0:W-:Y:S01]  /*2b860*/  STL [R1+0x30], R40 ;  /* 0x0000302801007387 */ /* 0x0001e20000100800 */
[----:B------:R-:W-:-:S03]  /*2b870*/  IMAD R252, R252, UR49, RZ ;  /* 0x00000031fcfc7c24 */ /* 0x000fc6000f8e02ff */
[----:B0-----:R-:W2:Y:S04]  /*2b880*/  LDL.LU R40, [R1+0x2ba8] ;  /* 0x002ba80001287983 */ /* 0x001ea80000300800 */
[----:B------:R0:W-:Y:S01]  /*2b890*/  STL [R1+0x2c], R39 ;  /* 0x00002c2701007387 */ /* 0x0001e20000100800 */
[----:B----4-:R-:W-:-:S03]  /*2b8a0*/  IMAD R6, R6, UR49, RZ ;  /* 0x0000003106067c24 */ /* 0x010fc6000f8e02ff */
[----:B0-----:R-:W4:Y:S04]  /*2b8b0*/  LDL.LU R39, [R1+0x2ba4] ;  /* 0x002ba40001277983 */ /* 0x001f280000300800 */
[----:B------:R0:W-:Y:S01]  /*2b8c0*/  STL [R1+0x28], R38 ;  /* 0x0000282601007387 */ /* 0x0001e20000100800 */
[----:B------:R-:W-:-:S03]  /*2b8d0*/  IMAD R0, R0, UR49, RZ ;  /* 0x0000003100007c24 */ /* 0x000fc6000f8e02ff */
[----:B0-----:R-:W3:Y:S04]  /*2b8e0*/  LDL.LU R38, [R1+0x2ba0] ;  /* 0x002ba00001267983 */ /* 0x001ee80000300800 */
[----:B------:R0:W-:Y:S01]  /*2b8f0*/  STL [R1+0x24], R37 ;  /* 0x0000242501007387 */ /* 0x0001e20000100800 */
[----:B------:R-:W-:-:S03]  /*2b900*/  IMAD R7, R7, UR49, RZ ;  /* 0x0000003107077c24 */ /* 0x000fc6000f8e02ff */
[----:B0-----:R-:W2:Y:S04]  /*2b910*/  LDL.LU R37, [R1+0x2b9c] ;  /* 0x002b9c0001257983 */ /* 0x001ea80000300800 */
[----:B------:R0:W-:Y:S04]  /*2b920*/  STL [R1+0x20], R36 ;  /* 0x0000202401007387 */ /* 0x0001e80000100800 */
[----:B0-----:R-:W4:Y:S04]  /*2b930*/  LDL.LU R36, [R1+0x2b98] ;  /* 0x002b980001247983 */ /* 0x001f280000300800 */
[----:B------:R0:W-:Y:S04]  /*2b940*/  STL [R1+0x1c], R251 ;  /* 0x00001cfb01007387 */ /* 0x0001e80000100800 */
[----:B0-----:R-:W3:Y:S04]  /*2b950*/  LDL.LU R251, [R1+0x2b94] ;  /* 0x002b940001fb7983 */ /* 0x001ee80000300800 */
[----:B------:R0:W-:Y:S04]  /*2b960*/  STL [R1+0x18], R252 ;  /* 0x000018fc01007387 */ /* 0x0001e80000100800 */
[----:B0-----:R-:W2:Y:S04]  /*2b970*/  LDL.LU R252, [R1+0x2b90] ;  /* 0x002b900001fc7983 */ /* 0x001ea80000300800 */
[----:B------:R0:W-:Y:S04]  /*2b980*/  STL [R1+0x14], R6 ;  /* 0x0000140601007387 */ /* 0x0001e80000100800 */
[----:B0-----:R-:W4:Y:S04]  /*2b990*/  LDL.LU R6, [R1+0x2b8c] ;  /* 0x002b8c0001067983 */ /* 0x001f280000300800 */
[----:B------:R0:W-:Y:S04]  /*2b9a0*/  STL [R1+0x10], R0 ;  /* 0x0000100001007387 */ /* 0x0001e80000100800 */
[----:B0-----:R-:W3:Y:S04]  /*2b9b0*/  LDL.LU R0, [R1+0x2b88] ;  /* 0x002b880001007983 */ /* 0x001ee80000300800 */
[----:B------:R0:W-:Y:S04]  /*2b9c0*/  STL [R1+0xc], R7 ;  /* 0x00000c0701007387 */ /* 0x0001e80000100800 */
[----:B0-----:R-:W2:Y:S01]  /*2b9d0*/  LDL.LU R7, [R1+0x2b84] ;  /* 0x002b840001077983 */ /* 0x001ea20000300800 */
[----:B---3--:R-:W-:-:S05]  /*2b9e0*/  IMAD R0, R0, UR49, RZ ;  /* 0x0000003100007c24 */ /* 0x008fca000f8e02ff */
[----:B------:R0:W-:Y:S01]  /*2b9f0*/  STL [R1+0x2b48], R0 ;  /* 0x002b480001007387 */ /* 0x0001e20000100800 */
[----:B--2---:R-:W-:-:S05]  /*2ba00*/  IMAD R7, R7, UR49, RZ ;  /* 0x0000003107077c24 */ /* 0x004fca000f8e02ff */
[----:B------:R4:W-:Y:S04]  /*2ba10*/  STL [R1+0x8], R7 ;  /* 0x0000080701007387 */ /* 0x0009e80000100800 */
[----:B0-----:R-:W2:Y:S01]  /*2ba20*/  LDL.LU R0, [R1+0x48] ;  /* 0x0000480001007983 */ /* 0x001ea20000300800 */
[----:B------:R-:W-:Y:S02]  /*2ba30*/  IMAD R252, R252, UR49, RZ ;  /* 0x00000031fcfc7c24 */ /* 0x000fe4000f8e02ff */
[----:B------:R-:W-:Y:S02]  /*2ba40*/  IMAD R251, R251, UR49, RZ ;  /* 0x00000031fbfb7c24 */ /* 0x000fe4000f8e02ff */
[----:B----4-:R-:W-:Y:S02]  /*2ba50*/  IMAD R7, R6, UR49, RZ ;  /* 0x0000003106077c24 */ /* 0x010fe4000f8e02ff */
[----:B------:R-:W-:-:S02]  /*2ba60*/  IMAD R36, R36, UR49, RZ ;  /* 0x0000003124247c24 */ /* 0x000fc4000f8e02ff */
[----:B------:R-:W-:Y:S01]  /*2ba70*/  IMAD R37, R37, UR49, RZ ;  /* 0x0000003125257c24 */ /* 0x000fe2000f8e02ff */
[----:B------:R0:W-:Y:S01]  /*2ba80*/  STL [R1+0x2b44], R7 ;  /* 0x002b440701007387 */ /* 0x0001e20000100800 */
[----:B------:R-:W-:Y:S02]  /*2ba90*/  IMAD R38, R38, UR49, RZ ;  /* 0x0000003126267c24 */ /* 0x000fe4000f8e02ff */
[----:B------:R-:W-:Y:S01]  /*2baa0*/  IMAD R39, R39, UR49, RZ ;  /* 0x0000003127277c24 */ /* 0x000fe2000f8e02ff */
[----:B------:R-:W-:Y:S01]  /*2bab0*/  STL [R1+0x2b40], R252 ;  /* 0x002b40fc01007387 */ /* 0x000fe20000100800 */
[----:B------:R-:W-:Y:S02]  /*2bac0*/  IMAD R40, R40, UR49, RZ ;  /* 0x0000003128287c24 */ /* 0x000fe4000f8e02ff */
[----:B------:R-:W-:Y:S01]  /*2bad0*/  IMAD R41, R41, UR49, RZ ;  /* 0x0000003129297c24 */ /* 0x000fe2000f8e02ff */
[----:B------:R-:W-:Y:S01]  /*2bae0*/  STL [R1+0x2b4c], R251 ;  /* 0x002b4cfb01007387 */ /* 0x000fe20000100800 */
[----:B------:R-:W-:Y:S01]  /*2baf0*/  IMAD R42, R42, UR49, RZ ;  /* 0x000000312a2a7c24 */ /* 0x000fe2000f8e02ff */
[----:B------:R-:W-:-:S02]  /*2bb00*/  UIMAD UR8, UR6, 0x7f, URZ ;  /* 0x0000007f060878a4 */ /* 0x000fc4000f8e023f */
        /* <DEDUP_REMOVED lines=9> */
[----:B------:R-:W-:Y:S01]  /*2bba0*/  IMAD R47, R47, UR49, RZ ;  /* 0x000000312f2f7c24 */ /* 0x000fe2000f8e02ff */
[----:B------:R-:W-:Y:S01]  /*2bbb0*/  LEA.HI.X.SX32 R2, R2, UR9, 0x1, P0 ;  /* 0x0000000902027c11 */ /* 0x000fe200080f0eff */
[----:B------:R-:W-:Y:S01]  /*2bbc0*/  IMAD R6, R11, UR49, RZ ;  /* 0x000000310b067c24 */ /* 0x000fe2000f8e02ff */
[----:B------:R-:W-:Y:S01]  /*2bbd0*/  STL [R1+0x2b64], R41 ;  /* 0x002b642901007387 */ /* 0x000fe20000100800 */
[----:B------:R-:W-:Y:S01]  /*2bbe0*/  IMAD R48, R48, UR49, RZ ;  /* 0x0000003130307c24 */ /* 0x000fe2000f8e02ff */
[----:B------:R-:W-:Y:S02]  /*2bbf0*/  USHF.R.S32.HI UR9, URZ, 0x1f, UR8 ;  /* 0x0000001f3f097899 */ /* 0x000fe40008011408 */
[----:B------:R-:W-:Y:S04]  /*2bc00*/  STL [R1+0x2b68], R42 ;  /* 0x002b682a01007387 */ /* 0x000fe80000100800 */
[----:B------:R-:W-:Y:S04]  /*2bc10*/  STL [R1+0x2b6c], R43 ;  /* 0x002b6c2b01007387 */ /* 0x000fe80000100800 */
[----:B------:R-:W-:Y:S04]  /*2bc20*/  STL [R1+0x2b70], R44 ;  /* 0x002b702c01007387 */ /* 0x000fe80000100800 */
[----:B------:R-:W-:Y:S01]  /*2bc30*/  STL [R1+0x2b74], R45 ;  /* 0x002b742d01007387 */ /* 0x000fe20000100800 */
[----:B------:R-:W-:-:S03]  /*2bc40*/  IMAD R49, R49, UR49, RZ ;  /* 0x0000003131317c24 */ /* 0x000fc6000f8e02ff */
[----:B------:R-:W-:Y:S01]  /*2bc50*/  STL [R1+0x2b78], R46 ;  /* 0x002b782e01007387 */ /* 0x000fe20000100800 */
[----:B------:R-:W-:Y:S01]  /*2bc60*/  IMAD R50, R50, UR49, RZ ;  /* 0x0000003132327c24 */ /* 0x000fe2000f8e02ff */
[----:B0-----:R-:W-:Y:S02]  /*2bc70*/  IADD3 R7, P1, R4, UR8, RZ ;  /* 0x0000000804077c10 */ /* 0x001fe4000ff3e0ff */
[----:B------:R-:W-:Y:S01]  /*2bc80*/  STL [R1+0x2b7c], R47 ;  /* 0x002b7c2f01007387 */ /* 0x000fe20000100800 */
[----:B------:R-:W-:Y:S02]  /*2bc90*/  IMAD R51, R51, UR49, RZ ;  /* 0x0000003133337c24 */ /* 0x000fe4000f8e02ff */
[----:B------:R-:W-:Y:S01]  /*2bca0*/  IMAD R52, R52, UR49, RZ ;  /* 0x0000003134347c24 */ /* 0x000fe2000f8e02ff */
[----:B------:R-:W-:Y:S01]  /*2bcb0*/  STL [R1+0x2b80], R48 ;  /* 0x002b803001007387 */ /* 0x000fe20000100800 */
[----:B------:R-:W-:Y:S02]  /*2bcc0*/  IMAD R53, R53, UR49, RZ ;  /* 0x0000003135357c24 */ /* 0x000fe4000f8e02ff */
[----:B------:R-:W-:-:S02]  /*2bcd0*/  IMAD R54, R54, UR49, RZ ;  /* 0x0000003136367c24 */ /* 0x000fc4000f8e02ff */
[----:B------:R-:W-:Y:S02]  /*2bce0*/  IMAD R55, R55, UR49, RZ ;  /* 0x0000003137377c24 */ /* 0x000fe4000f8e02ff */
[----:B------:R-:W-:Y:S02]  /*2bcf0*/  IMAD R56, R56, UR49, RZ ;  /* 0x0000003138387c24 */ /* 0x000fe4000f8e02ff */
[----:B------:R-:W-:Y:S02]  /*2bd00*/  IMAD R57, R57, UR49, RZ ;  /* 0x0000003139397c24 */ /* 0x000fe4000f8e02ff */
[----:B------:R-:W-:Y:S02]  /*2bd10*/  IMAD R58, R58, UR49, RZ ;  /* 0x000000313a3a7c24 */ /* 0x000fe4000f8e02ff */
        /* <DEDUP_REMOVED lines=106> */
[----:B--2---:R-:W-:Y:S01]  /*2c3c0*/  IMAD R11, R0, UR49, RZ ;  /* 0x00000031000b7c24 */ /* 0x004fe2000f8e02ff */
[----:B------:R-:W-:Y:S01]  /*2c3d0*/  IADD3 R0, P0, R12, UR8, RZ ;  /* 0x000000080c007c10 */ /* 0x000fe2000ff1e0ff */
[----:B------:R-:W-:Y:S02]  /*2c3e0*/  IMAD R175, R175, UR49, RZ ;  /* 0x00000031afaf7c24 */ /* 0x000fe4000f8e02ff */
[----:B------:R-:W-:Y:S02]  /*2c3f0*/  IMAD R176, R176, UR49, RZ ;  /* 0x00000031b0b07c24 */ /* 0x000fe4000f8e02ff */
[----:B------:R-:W-:Y:S01]  /*2c400*/  IMAD R177, R177, UR49, RZ ;  /* 0x00000031b1b17c24 */ /* 0x000fe2000f8e02ff */
[----:B------:R0:W-:Y:S01]  /*2c410*/  STL [R1+0x2498], R0 ;  /* 0x0024980001007387 */ /* 0x0001e20000100800 */
[----:B------:R-:W-:-:S02]  /*2c420*/  IMAD R178, R178, UR49, RZ ;  /* 0x00000031b2b27c24 */ /* 0x000fc4000f8e02ff */
[----:B------:R-:W-:Y:S02]  /*2c430*/  IMAD R179, R179, UR49, RZ ;  /* 0x00000031b3b37c24 */ /* 0x000fe4000f8e02ff */
[----:B------:R-:W-:Y:S02]  /*2c440*/  IMAD R180, R180, UR49, RZ ;  /* 0x00000031b4b47c24 */ /* 0x000fe4000f8e02ff */
[----:B------:R-:W-:Y:S02]  /*2c450*/  IMAD R181, R181, UR49, RZ ;  /* 0x00000031b5b57c24 */ /* 0x000fe4000f8e02ff */
[----:B------:R-:W-:Y:S01]  /*2c460*/  IMAD R182, R182, UR49, RZ ;  /* 0x00000031b6b67c24 */ /* 0x000fe2000f8e02ff */
[----:B0-----:R-:W-:Y:S01]  /*2c470*/  IADD3.X R0, R5, UR9, RZ, P0, !PT ;  /* 0x0000000905007c10 */ /* 0x001fe200087fe4ff */
        /* <DEDUP_REMOVED lines=72> */
[----:B------:R-:W-:Y:S01]  /*2c900*/  IMAD R10, R10, UR49, RZ ;  /* 0x000000310a0a7c24 */ /* 0x000fe2000f8e02ff */
[----:B------:R-:W-:Y:S01]  /*2c910*/  UIMAD UR49, UR6, 0x7e, URZ ;  /* 0x0000007e063178a4 */ /* 0x000fe2000f8e023f */
[----:B------:R0:W-:Y:S03]  /*2c920*/  STL [R1+0x24a0], R7 ;  /* 0x0024a00701007387 */ /* 0x0001e60000100800 */
[----:B------:R-:W-:Y:S01]  /*2c930*/  USHF.R.S32.HI UR8, URZ, 0x1f, UR49 ;  /* 0x0000001f3f087899 */ /* 0x000fe20008011431 */
[----:B------:R1:W-:Y:S01]  /*2c940*/  STL [R1+0x2494], R0 ;  /* 0x0024940001007387 */ /* 0x0003e20000100800 */
[----:B0-----:R-:W-:-:S02]  /*2c950*/  IADD3.X R7, R3, UR9, RZ, P1, !PT ;  /* 0x0000000903077c10 */ /* 0x001fc40008ffe4ff */
[----:B-1----:R-:W-:-:S03]  /*2c960*/  IADD3 R0, P0, R12, UR49, RZ ;  /* 0x000000310c007c10 */ /* 0x002fc6000ff1e0ff */
[----:B------:R0:W-:Y:S01]  /*2c970*/  STL [R1+0x249c], R7 ;  /* 0x00249c0701007387 */ /* 0x0001e20000100800 */
[----:B------:R-:W-:-:S03]  /*2c980*/  UIMAD UR9, UR6, 0x7d, URZ ;  /* 0x0000007d060978a4 */ /* 0x000fc6000f8e023f */
[----:B------:R1:W-:Y:S01]  /*2c990*/  STL [R1+0x24a8], R0 ;  /* 0x0024a80001007387 */ /* 0x0003e20000100800 */
[----:B0-----:R-:W-:Y:S02]  /*2c9a0*/  IADD3 R7, P1, R4, UR49, RZ ;  /* 0x0000003104077c10 */ /* 0x001fe4000ff3e0ff */
[----:B-1----:R-:W-:-:S03]  /*2c9b0*/  IADD3.X R0, R5, UR8, RZ, P0, !PT ;  /* 0x0000000805007c10 */ /* 0x002fc600087fe4ff */
[----:B------:R0:W-:Y:S01]  /*2c9c0*/  STL [R1+0x24b0], R7 ;  /* 0x0024b00701007387 */ /* 0x0001e20000100800 */
[----:B------:R-:W-:-:S03]  /*2c9d0*/  USHF.R.S32.HI UR49, URZ, 0x1f, UR9 ;  /* 0x0000001f3f317899 */ /* 0x000fc60008011409 */
[----:B------:R1:W-:Y:S01]  /*2c9e0*/  STL [R1+0x24a4], R0 ;  /* 0x0024a40001007387 */ /* 0x0003e20000100800 */
[----:B0-----:R-:W-:Y:S02]  /*2c9f0*/  IADD3.X R7, R3, UR8, RZ, P1, !PT ;  /* 0x0000000803077c10 */ /* 0x001fe40008ffe4ff */
        /* <DEDUP_REMOVED lines=602> */
[----:B------:R-:W-:-:S03]  /*2efa0*/  USHF.L.U32 UR8, UR6, 0x6, URZ ;  /* 0x0000000606087899 */ /* 0x000fc6000800063f */
        /* <DEDUP_REMOVED lines=34> */
[----:B------:R-:W-:-:S03]  /*2f1d0*/  UIMAD UR9, UR6, 0x3c, URZ ;  /* 0x0000003c060978a4 */ /* 0x000fc6000f8e023f */
[----:B------:R1:W-:Y:S01]  /*2f1e0*/  STL [R1+0x28a4], R0 ;  /* 0x0028a40001007387 */ /* 0x0003e20000100800 */
[----:B0-----:R-:W-:Y:S02]  /*2f1f0*/  IADD3.X R7, R3, UR49, RZ, P1, !PT ;  /* 0x0000003103077c10 */ /* 0x001fe40008ffe4ff */
[----:B-1----:R-:W-:-:S03]  /*2f200*/  IADD3 R0, P0, R12, UR8, RZ ;  /* 0x000000080c007c10 */ /* 0x002fc6000ff1e0ff */
[----:B------:R0:W-:Y:S01]  /*2f210*/  STL [R1+0x28ac], R7 ;  /* 0x0028ac0701007387 */ /* 0x0001e20000100800 */
[----:B------:R-:W-:-:S03]  /*2f220*/  USHF.R.S32.HI UR49, URZ, 0x1f, UR8 ;  /* 0x0000001f3f317899 */ /* 0x000fc60008011408 */
[----:B------:R1:W-:Y:S01]  /*2f230*/  STL [R1+0x28b8], R0 ;  /* 0x0028b80001007387 */ /* 0x0003e20000100800 */
[C---:B------:R-:W-:Y:S02]  /*2f240*/  IADD3 R36, P3, R4.reuse, UR9, RZ ;  /* 0x0000000904247c10 */ /* 0x040fe4000ff7e0ff */
[----:B0-----:R-:W-:Y:S02]  /*2f250*/  IADD3 R7, P1, R4, UR8, RZ ;  /* 0x0000000804077c10 */ /* 0x001fe4000ff3e0ff */
[----:B-1----:R-:W-:-:S03]  /*2f260*/  IADD3 R0, P2, R12, UR9, RZ ;  /* 0x000000090c007c10 */ /* 0x002fc6000ff5e0ff */
[----:B------:R0:W-:Y:S01]  /*2f270*/  STL [R1+0x28c0], R7 ;  /* 0x0028c00701007387 */ /* 0x0001e20000100800 */
[----:B------:R-:W-:-:S03]  /*2f280*/  USHF.R.S32.HI UR8, URZ, 0x1f, UR9 ;  /* 0x0000001f3f087899 */ /* 0x000fc60008011409 */
[----:B------:R1:W-:Y:S01]  /*2f290*/  STL [R1+0x28c8], R0 ;  /* 0x0028c80001007387 */ /* 0x0003e20000100800 */
[----:B0-----:R-:W-:-:S03]  /*2f2a0*/  IADD3.X R7, R5, UR49, RZ, P0, !PT ;  /* 0x0000003105077c10 */ /* 0x001fc600087fe4ff */
[----:B------:R-:W-:Y:S01]  /*2f2b0*/  STL [R1+0x28d0], R36 ;  /* 0x0028d02401007387 */ /* 0x000fe20000100800 */
[----:B-1----:R-:W-:-:S03]  /*2f2c0*/  IADD3.X R0, R3, UR49, RZ, P1, !PT ;  /* 0x0000003103007c10 */ /* 0x002fc60008ffe4ff */
[----:B------:R0:W-:Y:S01]  /*2f2d0*/  STL [R1+0x28b4], R7 ;  /* 0x0028b40701007387 */ /* 0x0001e20000100800 */
[----:B------:R-:W-:Y:S02]  /*2f2e0*/  UIMAD UR9, UR6, 0x3b, URZ ;  /* 0x0000003b060978a4 */ /* 0x000fe4000f8e023f */
[----:B------:R-:W-:Y:S01]  /*2f2f0*/  UIMAD UR7, UR7, 0x2e, URZ ;  /* 0x0000002e070778a4 */ /* 0x000fe2000f8e023f */
[----:B------:R1:W-:Y:S01]  /*2f300*/  STL [R1+0x28bc], R0 ;  /* 0x0028bc0001007387 */ /* 0x0003e20000100800 */
[----:B------:R-:W-:Y:S01]  /*2f310*/  ULDC UR49, c[0x0][0x238] ;  /* 0x00008e0000317ab9 */ /* 0x000fe20000000800 */
[----:B0-----:R-:W-:Y:S02]  /*2f320*/  IADD3.X R7, R5, UR8, RZ, P2, !PT ;  /* 0x0000000805077c10 */ /* 0x001fe400097fe4ff */
[----:B-1----:R-:W-:-:S03]  /*2f330*/  IADD3.X R0, R3, UR8, RZ, P3, !PT ;  /* 0x0000000803007c10 */ /* 0x002fc60009ffe4ff */
[----:B------:R0:W-:Y:S01]  /*2f340*/  STL [R1+0x28c4], R7 ;  /* 0x0028c40701007387 */ /* 0x0001e20000100800 */
[----:B------:R-:W-:-:S03]  /*2f350*/  USHF.R.S32.HI UR8, URZ, 0x1f, UR9 ;  /* 0x0000001f3f087899 */ /* 0x000fc60008011409 */
[----:B------:R1:W-:Y:S01]  /*2f360*/  STL [R1+0x28cc], R0 ;  /* 0x0028cc0001007387 */ /* 0x0003e20000100800 */
[----:B0-----:R-:W-:Y:S02]  /*2f370*/  IADD3 R7, P0, R12, UR9, RZ ;  /* 0x000000090c077c10 */ /* 0x001fe4000ff1e0ff */
[----:B-1----:R-:W-:-:S03]  /*2f380*/  IADD3 R0, P1, R4, UR9, RZ ;  /* 0x0000000904007c10 */ /* 0x002fc6000ff3e0ff */
[----:B------:R0:W-:Y:S04]  /*2f390*/  STL [R1+0x28d8], R7 ;  /* 0x0028d80701007387 */ /* 0x0001e80000100800 */
[----:B------:R1:W-:Y:S01]  /*2f3a0*/  STL [R1+0x28e0], R0 ;  /* 0x0028e00001007387 */ /* 0x0003e20000100800 */
[----:B0-----:R-:W-:Y:S02]  /*2f3b0*/  IADD3.X R7, R5, UR8, RZ, P0, !PT ;  /* 0x0000000805077c10 */ /* 0x001fe400087fe4ff */
[----:B-1----:R-:W-:-:S03]  /*2f3c0*/  IADD3.X R0, R3, UR8, RZ, P1, !PT ;  /* 0x0000000803007c10 */ /* 0x002fc60008ffe4ff */
[----:B------:R0:W-:Y:S01]  /*2f3d0*/  STL [R1+0x28d4], R7 ;  /* 0x0028d40701007387 */ /* 0x0001e20000100800 */
[----:B------:R-:W-:-:S03]  /*2f3e0*/  USHF.R.S32.HI UR9, URZ, 0x1f, UR60 ;  /* 0x0000001f3f097899 */ /* 0x000fc6000801143c */
[----:B------:R1:W-:Y:S01]  /*2f3f0*/  STL [R1+0x28dc], R0 ;  /* 0x0028dc0001007387 */ /* 0x0003e20000100800 */
[----:B0-----:R-:W-:Y:S02]  /*2f400*/  IADD3 R7, P0, R12, UR60, RZ ;  /* 0x0000003c0c077c10 */ /* 0x001fe4000ff1e0ff */
[----:B-1----:R-:W-:-:S03]  /*2f410*/  IADD3 R0, P1, R4, UR60, RZ ;  /* 0x0000003c04007c10 */ /* 0x002fc6000ff3e0ff */
[----:B------:R0:W-:Y:S01]  /*2f420*/  STL [R1+0x28e8], R7 ;  /* 0x0028e80701007387 */ /* 0x0001e20000100800 */
[----:B------:R-:W-:-:S03]  /*2f430*/  UIMAD UR8, UR45, 0x39, URZ ;  /* 0x000000392d0878a4 */ /* 0x000fc6000f8e023f */
[----:B------:R1:W-:Y:S01]  /*2f440*/  STL [R1+0x28f0], R0 ;  /* 0x0028f00001007387 */ /* 0x0003e20000100800 */
[----:B------:R-:W-:Y:S01]  /*2f450*/  UIMAD UR60, UR41, 0x38, URZ ;  /* 0x00000038293c78a4 */ /* 0x000fe2000f8e023f */
[----:B------:R-:W-:Y:S02]  /*2f460*/  ULDC UR45, c[0x0][0x238] ;  /* 0x00008e00002d7ab9 */ /* 0x000fe40000000800 */
        /* <DEDUP_REMOVED lines=42> */
[----:B------:R-:W-:Y:S01]  /*2f710*/  IADD3.X R36, R3, UR9, RZ, P1, !PT ;  /* 0x0000000903247c10 */ /* 0x000fe20008ffe4ff */
[----:B------:R-:W-:Y:S01]  /*2f720*/  UIMAD UR60, UR51, 0x33, URZ ;  /* 0x00000033333c78a4 */ /* 0x000fe2000f8e023f */
[----:B------:R-:W-:Y:S01]  /*2f730*/  ULDC UR20, c[0x0][0x238] ;  /* 0x00008e0000147ab9 */ /* 0x000fe20000000800 */
[----:B0-----:R-:W0:Y:S01]  /*2f740*/  LDC R7, c[0x0][0x230] ;  /* 0x00008c00ff077b82 */ /* 0x001e220000000800 */
[----:B-1----:R-:W-:Y:S01]  /*2f750*/  IADD3.X R0, R5, UR9, RZ, P0, !PT ;  /* 0x0000000905007c10 */ /* 0x002fe200087fe4ff */
[----:B------:R-:W-:Y:S01]  /*2f760*/  UIMAD UR51, UR17, 0x32, URZ ;  /* 0x00000032113378a4 */ /* 0x000fe2000f8e023f */
[C---:B------:R-:W-:Y:S02]  /*2f770*/  IADD3 R37, P0, R12.reuse, UR8, RZ ;  /* 0x000000080c257c10 */ /* 0x040fe4000ff1e0ff */
[----:B------:R-:W-:Y:S01]  /*2f780*/  IADD3 R39, P2, R12, UR60, RZ ;  /* 0x0000003c0c277c10 */ /* 0x000fe2000ff5e0ff */
[----:B------:R-:W-:Y:S01]  /*2f790*/  STL [R1+0x2924], R0 ;  /* 0x0029240001007387 */ /* 0x000fe20000100800 */
[----:B------:R-:W-:Y:S01]  /*2f7a0*/  IADD3 R38, P3, R4, UR60, RZ ;  /* 0x0000003c04267c10 */ /* 0x000fe2000ff7e0ff */
[----:B------:R-:W-:-:S02]  /*2f7b0*/  UIMAD UR25, UR25, 0x18, URZ ;  /* 0x00000018191978a4 */ /* 0x000fc4000f8e023f */
[----:B------:R1:W-:Y:S01]  /*2f7c0*/  STL [R1+0x292c], R36 ;  /* 0x00292c2401007387 */ /* 0x0003e20000100800 */
[----:B------:R-:W-:Y:S02]  /*2f7d0*/  UIMAD UR24, UR24, 0x17, URZ ;  /* 0x00000017181878a4 */ /* 0x000fe4000f8e023f */
[----:B------:R-:W-:Y:S01]  /*2f7e0*/  UIMAD UR61, UR61, 0x16, URZ ;  /* 0x000000163d3d78a4 */ /* 0x000fe2000f8e023f */
[----:B------:R2:W-:Y:S01]  /*2f7f0*/  STL [R1+0x2938], R37 ;  /* 0x0029382501007387 */ /* 0x0005e20000100800 */
[----:B------:R-:W-:Y:S02]  /*2f800*/  UIMAD UR31, UR31, 0x15, URZ ;  /* 0x000000151f1f78a4 */ /* 0x000fe4000f8e023f */
[----:B------:R-:W-:Y:S02]  /*2f810*/  UIMAD UR34, UR34, 0x14, URZ ;  /* 0x00000014222278a4 */ /* 0x000fe4000f8e023f */
[----:B------:R-:W-:Y:S01]  /*2f820*/  UIMAD UR42, UR42, 0x13, URZ ;  /* 0x000000132a2a78a4 */ /* 0x000fe2000f8e023f */
[----:B-1----:R-:W-:Y:S01]  /*2f830*/  IADD3 R36, P1, R4, UR8, RZ ;  /* 0x0000000804247c10 */ /* 0x002fe2000ff3e0ff */
[----:B0-----:R-:W-:Y:S01]  /*2f840*/  VIADD R7, R7, 0x7f ;  /* 0x0000007f07077836 */ /* 0x001fe20000000000 */
[----:B------:R-:W-:-:S02]  /*2f850*/  UIMAD UR14, UR14, 0x12, URZ ;  /* 0x000000120e0e78a4 */ /* 0x000fc4000f8e023f */
[----:B------:R-:W-:Y:S01]  /*2f860*/  UIMAD UR18, UR18, 0x11, URZ ;  /* 0x00000011121278a4 */ /* 0x000fe2000f8e023f */
[----:B------:R0:W-:Y:S01]  /*2f870*/  STL [R1+0x2940], R36 ;  /* 0x0029402401007387 */ /* 0x0001e20000100800 */
[----:B------:R-:W-:Y:S02]  /*2f880*/  USHF.L.U32 UR22, UR22, 0x4, URZ ;  /* 0x0000000416167899 */ /* 0x000fe4000800063f */
[----:B------:R-:W-:Y:S01]  /*2f890*/  UIMAD UR28, UR28, 0xf, URZ ;  /* 0x0000000f1c1c78a4 */ /* 0x000fe2000f8e023f */
[----:B------:R-:W3:Y:S01]  /*2f8a0*/  LDL.LU R45, [R1+0xd0] ;  /* 0x0000d000012d7983 */ /* 0x000ee20000300800 */
[----:B------:R-:W-:Y:S02]  /*2f8b0*/  UIMAD UR32, UR32, 0xe, URZ ;  /* 0x0000000e202078a4 */ /* 0x000fe4000f8e023f */
[----:B------:R-:W-:Y:S01]  /*2f8c0*/  UIMAD UR59, UR59, 0xd, URZ ;  /* 0x0000000d3b3b78a4 */ /* 0x000fe2000f8e023f */
[----:B--2---:R-:W2:Y:S01]  /*2f8d0*/  LDL.LU R37, [R1+0xd8] ;  /* 0x0000d80001257983 */ /* 0x004ea20000300800 */
[----:B------:R-:W-:-:S02]  /*2f8e0*/  UIMAD UR57, UR57, 0xc, URZ ;  /* 0x0000000c393978a4 */ /* 0x000fc4000f8e023f */
[----:B------:R-:W-:Y:S01]  /*2f8f0*/  UIMAD UR55, UR55, 0xb, URZ ;  /* 0x0000000b373778a4 */ /* 0x000fe2000f8e023f */
[----:B0-----:R-:W4:Y:S01]  /*2f900*/  LDL.LU R36, [R1+0xdc] ;  /* 0x0000dc0001247983 */ /* 0x001f220000300800 */
[----:B------:R-:W-:Y:S02]  /*2f910*/  UIMAD UR53, UR53, 0xa, URZ ;  /* 0x0000000a353578a4 */ /* 0x000fe4000f8e023f */
[----:B------:R-:W-:Y:S01]  /*2f920*/  USHF.L.U32 UR49, UR49, 0x3, URZ ;  /* 0x0000000331317899 */ /* 0x000fe2000800063f */
[----:B------:R-:W4:Y:S01]  /*2f930*/  LDL.LU R251, [R1+0xe0] ;  /* 0x0000e00001fb7983 */ /* 0x000f220000300800 */
[----:B------:R-:W-:Y:S01]  /*2f940*/  USHF.R.S32.HI UR8, URZ, 0x1f, UR8 ;  /* 0x0000001f3f087899 */ /* 0x000fe20008011408 */
[----:B------:R-:W-:Y:S01]  /*2f950*/  SHF.R.S32.HI R0, RZ, 0x1f, R7 ;  /* 0x0000001fff007819 */ /* 0x000fe20000011407 */
[----:B------:R-:W-:Y:S02]  /*2f960*/  UIMAD UR47, UR47, 0x7, URZ ;  /* 0x000000072f2f78a4 */ /* 0x000fe4000f8e023f */
[----:B------:R-:W-:Y:S01]  /*2f970*/  UIMAD UR45, UR45, 0x6, URZ ;  /* 0x000000062d2d78a4 */ /* 0x000fe2000f8e023f */
[----:B------:R-:W-:Y:S01]  /*2f980*/  LEA.HI R0, R0, R7, RZ, 0x7 ;  /* 0x0000000700007211 */ /* 0x000fe200078f38ff */
[----:B------:R-:W-:Y:S01]  /*2f990*/  UIMAD UR41, UR41, 0x5, URZ ;  /* 0x00000005292978a4 */ /* 0x000fe2000f8e023f */
[----:B------:R-:W-:Y:S01]  /*2f9a0*/  IADD3.X R7, R5, UR8, RZ, P0, !PT ;  /* 0x0000000805077c10 */ /* 0x000fe200087fe4ff */
[----:B------:R-:W-:Y:S01]  /*2f9b0*/  USHF.L.U32 UR39, UR39, 0x2, URZ ;  /* 0x0000000227277899 */ /* 0x000fe2000800063f */
[----:B------:R-:W-:Y:S01]  /*2f9c0*/  IADD3.X R0, R3, UR8, RZ, P1, !PT ;  /* 0x0000000803007c10 */ /* 0x000fe20008ffe4ff */
[----:B------:R-:W-:-:S02]  /*2f9d0*/  UIMAD UR21, UR21, 0x3, URZ ;  /* 0x00000003151578a4 */ /* 0x000fc4000f8e023f */
[----:B------:R0:W-:Y:S01]  /*2f9e0*/  STL [R1+0x2934], R7 ;  /* 0x0029340701007387 */ /* 0x0001e20000100800 */
[----:B------:R-:W-:Y:S01]  /*2f9f0*/  USHF.L.U32 UR20, UR20, 0x1, URZ ;  /* 0x0000000114147899 */ /* 0x000fe2000800063f */
[----:B------:R-:W-:Y:S02]  /*2fa00*/  ULDC UR9, c[0x0][0x238] ;  /* 0x00008e0000097ab9 */ /* 0x000fe40000000800 */
[----:B------:R1:W-:Y:S04]  /*2fa10*/  STL [R1+0x293c], R0 ;  /* 0x00293c0001007387 */ /* 0x0003e80000100800 */
[----:B------:R-:W4:Y:S01]  /*2fa20*/  LDL.LU R44, [R1+0xe4] ;  /* 0x0000e400012c7983 */ /* 0x000f220000300800 */
[----:B0-----:R-:W-:-:S05]  /*2fa30*/  IADD3 R7, P0, R12, UR36, RZ ;  /* 0x000000240c077c10 */ /* 0x001fca000ff1e0ff */
[----:B------:R0:W-:Y:S01]  /*2fa40*/  STL [R1+0x2948], R7 ;  /* 0x0029480701007387 */ /* 0x0001e20000100800 */
[----:B-1----:R-:W-:Y:S01]  /*2fa50*/  IADD3 R0, P1, R4, UR36, RZ ;  /* 0x0000002404007c10 */ /* 0x002fe2000ff3e0ff */
[----:B------:R-:W-:Y:S02]  /*2fa60*/  USHF.R.S32.HI UR17, URZ, 0x1f, UR36 ;  /* 0x0000001f3f117899 */ /* 0x000fe40008011424 */
[----:B0-----:R-:W4:Y:S04]  /*2fa70*/  LDL.LU R7, [R1+0xe8] ;  /* 0x0000e80001077983 */ /* 0x001f280000300800 */
[----:B------:R0:W-:Y:S01]  /*2fa80*/  STL [R1+0x2950], R0 ;  /* 0x0029500001007387 */ /* 0x0001e20000100800 */
[----:B------:R-:W-:-:S03]  /*2fa90*/  USHF.R.S32.HI UR8, URZ, 0x1f, UR60 ;  /* 0x0000001f3f087899 */ /* 0x000fc6000801143c */
[----:B------:R-:W-:Y:S01]  /*2faa0*/  ULDC UR60, c[0x0][0x238] ;  /* 0x00008e00003c7ab9 */ /* 0x000fe20000000800 */
[----:B0-----:R-:W4:Y:S04]  /*2fab0*/  LDL.LU R0, [R1+0xec] ;  /* 0x0000ec0001007983 */ /* 0x001f280000300800 */
[----:B------:R0:W-:Y:S04]  /*2fac0*/  STL [R1+0x2958], R39 ;  /* 0x0029582701007387 */ /* 0x0001e80000100800 */
[----:B------:R1:W-:Y:S04]  /*2fad0*/  STL [R1+0x2960], R38 ;  /* 0x0029602601007387 */ /* 0x0003e80000100800 */
[----:B------:R-:W4:Y:S01]  /*2fae0*/  LDL.LU R252, [R1+0xf0] ;  /* 0x0000f00001fc7983 */ /* 0x000f220000300800 */
[----:B0-----:R-:W-:-:S02]  /*2faf0*/  IADD3.X R39, R5, UR17, RZ, P0, !PT ;  /* 0x0000001105277c10 */ /* 0x001fc400087fe4ff */
[----:B-1----:R-:W-:-:S03]  /*2fb00*/  IADD3.X R38, R3, UR17, RZ, P1, !PT ;  /* 0x0000001103267c10 */ /* 0x002fc60008ffe4ff */
[----:B------:R0:W-:Y:S01]  /*2fb10*/  STL [R1+0x2944], R39 ;  /* 0x0029442701007387 */ /* 0x0001e20000100800 */
[----:B---3--:R-:W-:-:S03]  /*2fb20*/  IADD3 R46, P5, R45, R8, RZ ;  /* 0x000000082d2e7210 */ /* 0x008fc60007fbe0ff */
[----:B------:R1:W-:Y:S01]  /*2fb30*/  STL [R1+0x294c], R38 ;  /* 0x00294c2601007387 */ /* 0x0003e20000100800 */
[----:B0-----:R-:W-:Y:S01]  /*2fb40*/  IADD3.X R39, R5, UR8, RZ, P2, !PT ;  /* 0x0000000805277c10 */ /* 0x001fe200097fe4ff */
[----:B------:R-:W-:Y:S02]  /*2fb50*/  UIADD3 UR36, UR4, 0x10000, URZ ;  /* 0x0001000004247890 */ /* 0x000fe4000fffe03f */
[----:B------:R-:W3:Y:S01]  /*2fb60*/  LDL.LU R43, [R1+0xf4] ;  /* 0x0000f400012b7983 */ /* 0x000ee20000300800 */
[----:B------:R-:W-:-:S03]  /*2fb70*/  ULDC UR17, c[0x0][0x238] ;  /* 0x00008e0000117ab9 */ /* 0x000fc60000000800 */
[----:B------:R0:W-:Y:S01]  /*2fb80*/  STL [R1+0x2954], R39 ;  /* 0x0029542701007387 */ /* 0x0001e20000100800 */
[----:B-1----:R-:W-:-:S03]  /*2fb90*/  IADD3.X R38, R3, UR8, RZ, P3, !PT ;  /* 0x0000000803267c10 */ /* 0x002fc60009ffe4ff */
[----:B------:R-:W3:Y:S04]  /*2fba0*/  LDL.LU R42, [R1+0x104] ;  /* 0x00010400012a7983 */ /* 0x000ee80000300800 */
[----:B------:R1:W-:Y:S01]  /*2fbb0*/  STL [R1+0x295c], R38 ;  /* 0x00295c2601007387 */ /* 0x0003e20000100800 */
[----:B0-----:R-:W-:-:S03]  /*2fbc0*/  IADD3 R39, P1, R12, UR51, RZ ;  /* 0x000000330c277c10 */ /* 0x001fc6000ff3e0ff */
[----:B------:R-:W3:Y:S01]  /*2fbd0*/  LDL.LU R41, [R1+0x108] ;  /* 0x0001080001297983 */ /* 0x000ee20000300800 */
[----:B-1----:R-:W-:-:S03]  /*2fbe0*/  IADD3 R38, P0, R4, UR51, RZ ;  /* 0x0000003304267c10 */ /* 0x002fc6000ff1e0ff */
[----:B------:R-:W-:Y:S04]  /*2fbf0*/  STL [R1+0x2964], R39 ;  /* 0x0029642701007387 */ /* 0x000fe80000100800 */
[----:B------:R0:W-:Y:S04]  /*2fc00*/  STL [R1+0x2968], R38 ;  /* 0x0029682601007387 */ /* 0x0001e80000100800 */
[----:B------:R-:W3:Y:S01]  /*2fc10*/  LDL.LU R40, [R1+0x114] ;  /* 0x0001140001287983 */ /* 0x000ee20000300800 */
[----:B0-----:R-:W-:-:S05]  /*2fc20*/  IADD3 R38, P4, R34, R8, RZ ;  /* 0x0000000822267210 */ /* 0x001fca0007f9e0ff */
[----:B------:R2:W-:Y:S04]  /*2fc30*/  STL [R1+0x1180], R38 ;  /* 0x0011802601007387 */ /* 0x0005e80000100800 */
[----:B------:R-:W3:Y:S01]  /*2fc40*/  LDL.LU R39, [R1+0x11c] ;  /* 0x00011c0001277983 */ /* 0x000ee20000300800 */
[----:B--2---:R-:W-:-:S03]  /*2fc50*/  IADD3 R38, P2, R37, R8, RZ ;  /* 0x0000000825267210 */ /* 0x004fc60007f5e0ff */
[----:B------:R-:W-:Y:S04]  /*2fc60*/  STL [R1+0x1188], R46 ;  /* 0x0011882e01007387 */ /* 0x000fe80000100800 */
[----:B------:R0:W-:Y:S01]  /*2fc70*/  STL [R1+0x1190], R38 ;  /* 0x0011902601007387 */ /* 0x0001e20000100800 */
[----:B----4-:R-:W-:-:S03]  /*2fc80*/  IADD3 R47, P3, R36, R8, RZ ;  /* 0x00000008242f7210 */ /* 0x010fc60007f7e0ff */
[----:B0-----:R-:W2:Y:S01]  /*2fc90*/  LDL.LU R38, [R1+0x124] ;  /* 0x0001240001267983 */ /* 0x001ea20000300800 */
[----:B------:R-:W-:Y:S02]  /*2fca0*/  LEA.HI.X.SX32 R46, R34, R2, 0x1, P4 ;  /* 0x00000002222e7211 */ /* 0x000fe400020f0eff */
[----:B------:R-:W-:Y:S01]  /*2fcb0*/  IADD3 R34, P4, R251, R8, RZ ;  /* 0x00000008fb227210 */ /* 0x000fe20007f9e0ff */
[----:B------:R-:W-:Y:S04]  /*2fcc0*/  STL [R1+0x1198], R47 ;  /* 0x0011982f01007387 */ /* 0x000fe80000100800 */
[----:B------:R0:W-:Y:S02]  /*2fcd0*/  STL [R1+0x117c], R46 ;  /* 0x00117c2e01007387 */ /* 0x0001e40000100800 */
[----:B0-----:R-:W-:-:S02]  /*2fce0*/  LEA.HI.X.SX32 R46, R45, R2, 0x1, P5 ;  /* 0x000000022d2e7211 */ /* 0x001fc400028f0eff */
[----:B------:R-:W4:Y:S04]  /*2fcf0*/  LDL.LU R45, [R1+0x130] ;  /* 0x00013000012d7983 */ /* 0x000f280000300800 */
[----:B------:R-:W-:Y:S04]  /*2fd00*/  STL [R1+0x11a0], R34 ;  /* 0x0011a02201007387 */ /* 0x000fe80000100800 */
[----:B------:R0:W-:Y:S02]  /*2fd10*/  STL [R1+0x1184], R46 ;  /* 0x0011842e01007387 */ /* 0x0001e40000100800 */
[----:B0-----:R-:W-:-:S02]  /*2fd20*/  LEA.HI.X.SX32 R46, R37, R2, 0x1, P2 ;  /* 0x00000002252e7211 */ /* 0x001fc400010f0eff */
[----:B------:R-:W4:Y:S01]  /*2fd30*/  LDL.LU R37, [R1+0x138] ;  /* 0x0001380001257983 */ /* 0x000f220000300800 */
[----:B------:R-:W-:-:S05]  /*2fd40*/  IADD3 R34, P5, R44, R8, RZ ;  /* 0x000000082c227210 */ /* 0x000fca0007fbe0ff */
[----:B------:R0:W-:Y:S04]  /*2fd50*/  STL [R1+0x11a8], R34 ;  /* 0x0011a82201007387 */ /* 0x0001e80000100800 */
[----:B------:R1:W-:Y:S01]  /*2fd60*/  STL [R1+0x118c], R46 ;  /* 0x00118c2e01007387 */ /* 0x0003e20000100800 */
[----:B0-----:R-:W-:Y:S02]  /*2fd70*/  IADD3 R34, P2, R7, R8, RZ ;  /* 0x0000000807227210 */ /* 0x001fe40007f5e0ff */
[----:B-1----:R-:W-:Y:S02]  /*2fd80*/  LEA.HI.X.SX32 R46, R36, R2, 0x1, P3 ;  /* 0x00000002242e7211 */ /* 0x002fe400018f0eff */
[----:B------:R-:W4:Y:S04]  /*2fd90*/  LDL.LU R36, [R1+0x13c] ;  /* 0x00013c0001247983 */ /* 0x000f280000300800 */
[----:B------:R0:W-:Y:S04]  /*2fda0*/  STL [R1+0x11b0], R34 ;  /* 0x0011b02201007387 */ /* 0x0001e80000100800 */
[----:B------:R1:W-:Y:S01]  /*2fdb0*/  STL [R1+0x1194], R46 ;  /* 0x0011942e01007387 */ /* 0x0003e20000100800 */
[----:B0-----:R-:W-:-:S02]  /*2fdc0*/  IADD3 R34, P3, R0, R8, RZ ;  /* 0x0000000800227210 */ /* 0x001fc40007f7e0ff */
[----:B-1----:R-:W-:Y:S02]  /*2fdd0*/  LEA.HI.X.SX32 R46, R251, R2, 0x1, P4 ;  /* 0x00000002fb2e7211 */ /* 0x002fe400020f0eff */
[----:B------:R-:W4:Y:S04]  /*2fde0*/  LDL.LU R251, [R1+0x144] ;  /* 0x0001440001fb7983 */ /* 0x000f280000300800 */
[----:B------:R0:W-:Y:S04]  /*2fdf0*/  STL [R1+0x11b8], R34 ;  /* 0x0011b82201007387 */ /* 0x0001e80000100800 */
[----:B------:R1:W-:Y:S01]  /*2fe00*/  STL [R1+0x119c], R46 ;  /* 0x00119c2e01007387 */ /* 0x0003e20000100800 */
[----:B0-----:R-:W-:-:S02]  /*2fe10*/  IADD3 R34, P4, R252, R8, RZ ;  /* 0x00000008fc227210 */ /* 0x001fc40007f9e0ff */
[-C--:B-1----:R-:W-:Y:S02]  /*2fe20*/  LEA.HI.X.SX32 R46, R44, R2.reuse, 0x1, P5 ;  /* 0x000000022c2e7211 */ /* 0x082fe400028f0eff */
[----:B------:R-:W4:Y:S04]  /*2fe30*/  LDL.LU R44, [R1+0x14c] ;  /* 0x00014c00012c7983 */ /* 0x000f280000300800 */
[----:B------:R-:W-:Y:S04]  /*2fe40*/  STL [R1+0x11c0], R34 ;  /* 0x0011c02201007387 */ /* 0x000fe80000100800 */
[----:B------:R0:W-:Y:S02]  /*2fe50*/  STL [R1+0x11a4], R46 ;  /* 0x0011a42e01007387 */ /* 0x0001e40000100800 */
[----:B0-----:R-:W-:-:S02]  /*2fe60*/  LEA.HI.X.SX32 R46, R7, R2, 0x1, P2 ;  /* 0x00000002072e7211 */ /* 0x001fc400010f0eff */
[----:B------:R-:W4:Y:S01]  /*2fe70*/  LDL.LU R7, [R1+0x208] ;  /* 0x0002080001077983 */ /* 0x000f220000300800 */
[----:B---3--:R-:W-:-:S05]  /*2fe80*/  IADD3 R34, P5, R43, R8, RZ ;  /* 0x000000082b227210 */ /* 0x008fca0007fbe0ff */
[----:B------:R0:W-:Y:S04]  /*2fe90*/  STL [R1+0x11c8], R34 ;  /* 0x0011c82201007387 */ /* 0x0001e80000100800 */
[----:B------:R1:W-:Y:S01]  /*2fea0*/  STL [R1+0x11ac], R46 ;  /* 0x0011ac2e01007387 */ /* 0x0003e20000100800 */
[----:B0-----:R-:W-:Y:S02]  /*2feb0*/  IADD3 R34, P2, R42, R8, RZ ;  /* 0x000000082a227210 */ /* 0x001fe40007f5e0ff */
[----:B-1----:R-:W-:Y:S02]  /*2fec0*/  LEA.HI.X.SX32 R46, R0, R2, 0x1, P3 ;  /* 0x00000002002e7211 */ /* 0x002fe400018f0eff */
[----:B------:R-:W3:Y:S04]  /*2fed0*/  LDL.LU R0, [R1+0x244] ;  /* 0x0002440001007983 */ /* 0x000ee80000300800 */
[----:B------:R0:W-:Y:S04]  /*2fee0*/  STL [R1+0x11d0], R34 ;  /* 0x0011d02201007387 */ /* 0x0001e80000100800 */
[----:B------:R1:W-:Y:S01]  /*2fef0*/  STL [R1+0x11b4], R46 ;  /* 0x0011b42e01007387 */ /* 0x0003e20000100800 */
[----:B0-----:R-:W-:-:S02]  /*2ff00*/  IADD3 R34, P3, R41, R8, RZ ;  /* 0x0000000829227210 */ /* 0x001fc40007f7e0ff */
        /* <DEDUP_REMOVED lines=14> */
[----:B--2---:R-:W-:-:S02]  /*2fff0*/  IADD3 R34, P2, R38, R8, RZ ;  /* 0x0000000826227210 */ /* 0x004fc40007f5e0ff */
[-C--:B0-----:R-:W-:Y:S02]  /*30000*/  LEA.HI.X.SX32 R46, R41, R2.reuse, 0x1, P3 ;  /* 0x00000002292e7211 */ /* 0x081fe400018f0eff */
[----:B------:R-:W2:Y:S04]  /*30010*/  LDL.LU R41, [R1+0x258] ;  /* 0x0002580001297983 */ /* 0x000ea80000300800 */
[----:B------:R-:W-:Y:S04]  /*30020*/  STL [R1+0x11f0], R34 ;  /* 0x0011f02201007387 */ /* 0x000fe80000100800 */
[----:B------:R0:W-:Y:S02]  /*30030*/  STL [R1+0x11d4], R46 ;  /* 0x0011d42e01007387 */ /* 0x0001e40000100800 */
[----:B0-----:R-:W-:-:S02]  /*30040*/  LEA.HI.X.SX32 R46, R40, R2, 0x1, P4 ;  /* 0x00000002282e7211 */ /* 0x001fc400020f0eff */
[----:B------:R-:W2:Y:S01]  /*30050*/  LDL.LU R40, [R1+0x260] ;  /* 0x0002600001287983 */ /* 0x000ea20000300800 */
[----:B----4-:R-:W-:-:S05]  /*30060*/  IADD3 R34, P3, R45, R8, RZ ;  /* 0x000000082d227210 */ /* 0x010fca0007f7e0ff */
[----:B------:R0:W-:Y:S04]  /*30070*/  STL [R1+0x11f8], R34 ;  /* 0x0011f82201007387 */ /* 0x0001e80000100800 */
[----:B------:R1:W-:Y:S01]  /*30080*/  STL [R1+0x11dc], R46 ;  /* 0x0011dc2e01007387 */ /* 0x0003e20000100800 */
[----:B0-----:R-:W-:Y:S02]  /*30090*/  IADD3 R34, P4, R37, R8, RZ ;  /* 0x0000000825227210 */ /* 0x001fe40007f9e0ff */
[-C--:B-1----:R-:W-:Y:S02]  /*300a0*/  LEA.HI.X.SX32 R46, R39, R2.reuse, 0x1, P5 ;  /* 0x00000002272e7211 */ /* 0x082fe400028f0eff */
        /* <DEDUP_REMOVED lines=26> */
[----:B------:R-:W-:Y:S04]  /*30250*/  STL [R1+0x1228], R34 ;  /* 0x0012282201007387 */ /* 0x000fe80000100800 */
[----:B------:R0:W-:Y:S02]  /*30260*/  STL [R1+0x120c], R46 ;  /* 0x00120c2e01007387 */ /* 0x0001e40000100800 */
[----:B0-----:R-:W-:Y:S02]  /*30270*/  LEA.HI.X.SX32 R46, R44, R2, 0x1, P3 ;  /* 0x000000022c2e7211 */ /* 0x001fe400018f0eff */
[-C--:B------:R-:W-:Y:S01]  /*30280*/  IADD3 R34, P2, R252, R8.reuse, RZ ;  /* 0x00000008fc227210 */ /* 0x080fe20007f5e0ff */
        /* <DEDUP_REMOVED lines=14> */
[----:B0-----:R-:W-:Y:S02]  /*30370*/  LEA.HI.X.SX32 R46, R252, R2, 0x1, P2 ;  /* 0x00000002fc2e7211 */ /* 0x001fe400010f0eff */
[----:B------:R-:W2:Y:S04]  /*30380*/  LDL.LU R252, [R1+0x294] ;  /* 0x0002940001fc7983 */ /* 0x000ea80000300800 */
[----:B------:R0:W-:Y:S04]  /*30390*/  STL [R1+0x1248], R34 ;  /* 0x0012482201007387 */ /* 0x0001e80000100800 */
[----:B------:R1:W-:Y:S01]  /*303a0*/  STL [R1+0x122c], R46 ;  /* 0x00122c2e01007387 */ /* 0x0003e20000100800 */
[----:B0-----:R-:W-:-:S02]  /*303b0*/  IADD3 R34, P2, R40, R8, RZ ;  /* 0x0000000828227210 */ /* 0x001fc40007f5e0ff */
[-C--:B-1----:R-:W-:Y:S02]  /*303c0*/  LEA.HI.X.SX32 R46, R43, R2.reuse, 0x1, P3 ;  /* 0x000000022b2e7211 */ /* 0x082fe400018f0eff */
        /* <DEDUP_REMOVED lines=39> */
[----:B------:R-:W3:Y:S01]  /*30640*/  LDL.LU R36, [R1+0x2d8] ;  /* 0x0002d80001247983 */ /* 0x000ee20000300800 */
[----:B------:R-:W-:-:S05]  /*30650*/  IADD3 R34, P2, R7, R8, RZ ;  /* 0x0000000807227210 */ /* 0x000fca0007f5e0ff */
[----:B------:R-:W-:Y:S04]  /*30660*/  STL [R1+0x1290], R34 ;  /* 0x0012902201007387 */ /* 0x000fe80000100800 */
[----:B------:R0:W-:Y:S02]  /*30670*/  STL [R1+0x1274], R46 ;  /* 0x0012742e01007387 */ /* 0x0001e40000100800 */
[----:B0-----:R-:W-:Y:S02]  /*30680*/  LEA.HI.X.SX32 R46, R251, R2, 0x1, P4 ;  /* 0x00000002fb2e7211 */ /* 0x001fe400020f0eff */
[----:B------:R-:W-:Y:S01]  /*30690*/  IADD3 R34, P3, R0, R8, RZ ;  /* 0x0000000800227210 */ /* 0x000fe20007f7e0ff */
[----:B------:R-:W3:Y:S04]  /*306a0*/  LDL.LU R251, [R1+0x2fc] ;  /* 0x0002fc0001fb7983 */ /* 0x000ee80000300800 */
[----:B------:R-:W-:Y:S04]  /*306b0*/  STL [R1+0x1298], R34 ;  /* 0x0012982201007387 */ /* 0x000fe80000100800 */
[----:B------:R0:W-:Y:S02]  /*306c0*/  STL [R1+0x127c], R46 ;  /* 0x00127c2e01007387 */ /* 0x0001e40000100800 */
[----:B0-----:R-:W-:-:S02]  /*306d0*/  LEA.HI.X.SX32 R46, R44, R2, 0x1, P5 ;  /* 0x000000022c2e7211 */ /* 0x001fc400028f0eff */
[-C--:B--2---:R-:W-:Y:S01]  /*306e0*/  IADD3 R34, P4, R252, R8.reuse, RZ ;  /* 0x00000008fc227210 */ /* 0x084fe20007f9e0ff */
[----:B------:R-:W2:Y:S04]  /*306f0*/  LDL.LU R44, [R1+0x300] ;  /* 0x00030000012c7983 */ /* 0x000ea80000300800 */
[----:B------:R0:W-:Y:S04]  /*30700*/  STL [R1+0x12a0], R34 ;  /* 0x0012a02201007387 */ /* 0x0001e80000100800 */
[----:B------:R1:W-:Y:S01]  /*30710*/  STL [R1+0x1284], R46 ;  /* 0x0012842e01007387 */ /* 0x0003e20000100800 */
[----:B0-----:R-:W-:-:S02]  /*30720*/  IADD3 R34, P5, R43, R8, RZ ;  /* 0x000000082b227210 */ /* 0x001fc40007fbe0ff */
[----:B-1----:R-:W-:Y:S02]  /*30730*/  LEA.HI.X.SX32 R46, R7, R2, 0x1, P2 ;  /* 0x00000002072e7211 */ /* 0x002fe400010f0eff */
        /* <DEDUP_REMOVED lines=49> */
[----:B--2---:R-:W-:Y:S01]  /*30a50*/  IADD3 R34, P3, R44, R8, RZ ;  /* 0x000000082c227210 */ /* 0x004fe20007f7e0ff */
[----:B------:R-:W2:Y:S04]  /*30a60*/  LDL.LU R37, [R1+0x394] ;  /* 0x0003940001257983 */ /* 0x000ea80000300800 */
[----:B------:R-:W-:Y:S04]  /*30a70*/  STL [R1+0x12f8], R34 ;  /* 0x0012f82201007387 */ /* 0x000fe80000100800 */
[----:B------:R0:W-:Y:S02]  /*30a80*/  STL [R1+0x12dc], R46 ;  /* 0x0012dc2e01007387 */ /* 0x0001e40000100800 */
[----:B0-----:R-:W-:-:S02]  /*30a90*/  LEA.HI.X.SX32 R46, R36, R2, 0x1, P5 ;  /* 0x00000002242e7211 */ /* 0x001fc400028f0eff */
[----:B------:R-:W-:Y:S01]  /*30aa0*/  IADD3 R34, P4, R7, R8, RZ ;  /* 0x0000000807227210 */ /* 0x000fe20007f9e0ff */
[----:B------:R-:W2:Y:S04]  /*30ab0*/  LDL.LU R36, [R1+0x398] ;  /* 0x0003980001247983 */ /* 0x000ea80000300800 */
[----:B------:R-:W-:Y:S04]  /*30ac0*/  STL [R1+0x1300], R34 ;  /* 0x0013002201007387 */ /* 0x000fe80000100800 */
[----:B------:R0:W-:Y:S02]  /*30ad0*/  STL [R1+0x12e4], R46 ;  /* 0x0012e42e01007387 */ /* 0x0001e40000100800 */
[----:B0-----:R-:W-:-:S02]  /*30ae0*/  LEA.HI.X.SX32 R46, R251, R2, 0x1, P2 ;  /* 0x00000002fb2e7211 */ /* 0x001fc400010f0eff */
[-C--:B------:R-:W-:Y:S01]  /*30af0*/  IADD3 R34, P5, R0, R8.reuse, RZ ;  /* 0x0000000800227210 */ /* 0x080fe20007fbe0ff */
        /* <DEDUP_REMOVED lines=45> */
[----:B--2---:R-:W-:-:S05]  /*30dd0*/  IADD3 R34, P2, R37, R8, RZ ;  /* 0x0000000825227210 */ /* 0x004fca0007f5e0ff */
[----:B------:R-:W-:Y:S04]  /*30de0*/  STL [R1+0x1350], R34 ;  /* 0x0013502201007387 */ /* 0x000fe80000100800 */
[----:B------:R0:W-:Y:S02]  /*30df0*/  STL [R1+0x1334], R46 ;  /* 0x0013342e01007387 */ /* 0x0001e40000100800 */
[----:B0-----:R-:W-:Y:S02]  /*30e00*/  LEA.HI.X.SX32 R46, R38, R2, 0x1, P4 ;  /* 0x00000002262e7211 */ /* 0x001fe400020f0eff */
[----:B------:R-:W-:Y:S01]  /*30e10*/  IADD3 R34, P3, R36, R8, RZ ;  /* 0x0000000824227210 */ /* 0x000fe20007f7e0ff */
        /* <DEDUP_REMOVED lines=9> */
[----:B------:R-:W2:Y:S01]  /*30eb0*/  LDL.LU R37, [R1+0x3d8] ;  /* 0x0003d80001257983 */ /* 0x000ea20000300800 */
[----:B------:R-:W-:-:S05]  /*30ec0*/  IADD3 R34, P5, R44, R8, RZ ;  /* 0x000000082c227210 */ /* 0x000fca0007fbe0ff */
        /* <DEDUP_REMOVED lines=70> */
[----:B------:R-:W-:Y:S04]  /*31330*/  STL [R1+0x13d8], R34 ;  /* 0x0013d82201007387 */ /* 0x000fe80000100800 */
[----:B------:R0:W-:Y:S02]  /*31340*/  STL [R1+0x13bc], R46 ;  /* 0x0013bc2e01007387 */ /* 0x0001e40000100800 */
[----:B0-----:R-:W-:Y:S02]  /*31350*/  LEA.HI.X.SX32 R46, R36, R2, 0x1, P5 ;  /* 0x00000002242e7211 */ /* 0x001fe400028f0eff */
[----:B------:R-:W-:Y:S01]  /*31360*/  IADD3 R34, P4, R7, R8, RZ ;  /* 0x0000000807227210 */ /* 0x000fe20007f9e0ff */
[----:B------:R-:W4:Y:S04]  /*31370*/  LDL.LU R36, [R1+0x414] ;  /* 0x0004140001247983 */ /* 0x000f280000300800 */
[----:B------:R-:W-:Y:S04]  /*31380*/  STL [R1+0x13e0], R34 ;  /* 0x0013e02201007387 */ /* 0x000fe80000100800 */
[----:B------:R0:W-:Y:S02]  /*31390*/  STL [R1+0x13c4], R46 ;  /* 0x0013c42e01007387 */ /* 0x0001e40000100800 */
[----:B0-----:R-:W-:-:S02]  /*313a0*/  LEA.HI.X.SX32 R46, R251, R2, 0x1, P2 ;  /* 0x00000002fb2e7211 */ /* 0x001fc400010f0eff */
[----:B------:R-:W4:Y:S01]  /*313b0*/  LDL.LU R251, [R1+0x418] ;  /* 0x0004180001fb7983 */ /* 0x000f220000300800 */
[----:B------:R-:W-:-:S05]  /*313c0*/  IADD3 R34, P5, R0, R8, RZ ;  /* 0x0000000800227210 */ /* 0x000fca0007fbe0ff */
[----:B------:R-:W-:Y:S04]  /*313d0*/  STL [R1+0x13e8], R34 ;  /* 0x0013e82201007387 */ /* 0x000fe80000100800 */
[----:B------:R0:W-:Y:S02]  /*313e0*/  STL [R1+0x13cc], R46 ;  /* 0x0013cc2e01007387 */ /* 0x0001e40000100800 */
[----:B0-----:R-:W-:Y:S02]  /*313f0*/  LEA.HI.X.SX32 R46, R44, R2, 0x1, P3 ;  /* 0x000000022c2e7211 */ /* 0x001fe400018f0eff */
        /* <DEDUP_REMOVED lines=62> */
[----:B------:R-:W-:Y:S04]  /*317e0*/  STL [R1+0x1450], R34 ;  /* 0x0014502201007387 */ /* 0x000fe80000100800 */
[----:B------:R0:W-:Y:S02]  /*317f0*/  STL [R1+0x1434], R46 ;  /* 0x0014342e01007387 */ /* 0x0001e40000100800 */
[----:B0-----:R-:W-:Y:S02]  /*31800*/  LEA.HI.X.SX32 R46, R251, R2, 0x1, P4 ;  /* 0x00000002fb2e7211 */ /* 0x001fe400020f0eff */
[-C--:B------:R-:W-:Y:S01]  /*31810*/  IADD3 R34, P3, R0, R8.reuse, RZ ;  /* 0x0000000800227210 */ /* 0x080fe20007f7e0ff */
        /* <DEDUP_REMOVED lines=64> */
[----:B------:R-:W-:Y:S01]  /*31c20*/  IADD3 R34, P4, R7, R8, RZ ;  /* 0x0000000807227210 */ /* 0x000fe20007f9e0ff */
        /* <DEDUP_REMOVED lines=472> */
[----:B------:R0:W-:Y:S01]  /*339b0*/  STL [R1+0x1ac0], R46 ;  /* 0x001ac02e01007387 */ /* 0x0001e20000100800 */
[-C--:B------:R-:W-:Y:S02]  /*339c0*/  LEA.HI.X.SX32 R45, R45, R2.reuse, 0x1, P5 ;  /* 0x000000022d2d7211 */ /* 0x080fe400028f0eff */
[----:B0-----:R-:W-:Y:S02]  /*339d0*/  LEA.HI.X.SX32 R46, R38, R2, 0x1, P4 ;  /* 0x00000002262e7211 */ /* 0x001fe400020f0eff */
[-C--:B------:R-:W-:Y:S01]  /*339e0*/  IADD3 R34, P3, R36, R8.reuse, RZ ;  /* 0x0000000824227210 */ /* 0x080fe20007f7e0ff */
[----:B------:R-:W4:Y:S04]  /*339f0*/  LDL.LU R38, [R1+0x120] ;  /* 0x0001200001267983 */ /* 0x000f280000300800 */
[----:B------:R-:W-:Y:S04]  /*33a00*/  STL [R1+0x1ae4], R34 ;  /* 0x001ae42201007387 */ /* 0x000fe80000100800 */
[----:B------:R0:W-:Y:S04]  /*33a10*/  STL [R1+0x1ac8], R46 ;  /* 0x001ac82e01007387 */ /* 0x0001e80000100800 */
[----:B0-----:R-:W4:Y:S01]  /*33a20*/  LDL.LU R46, [R1+0x118] ;  /* 0x00011800012e7983 */ /* 0x001f220000300800 */
[----:B------:R-:W-:-:S05]  /*33a30*/  IADD3 R34, P4, R251, R8, RZ ;  /* 0x00000008fb227210 */ /* 0x000fca0007f9e0ff */
[----:B------:R-:W-:Y:S04]  /*33a40*/  STL [R1+0x1aec], R34 ;  /* 0x001aec2201007387 */ /* 0x000fe80000100800 */
[----:B------:R0:W-:Y:S02]  /*33a50*/  STL [R1+0x1ad0], R45 ;  /* 0x001ad02d01007387 */ /* 0x0001e40000100800 */
[----:B0-----:R-:W-:Y:S02]  /*33a60*/  LEA.HI.X.SX32 R45, R37, R2, 0x1, P2 ;  /* 0x00000002252d7211 */ /* 0x001fe400010f0eff */
        /* <DEDUP_REMOVED lines=8> */
[----:B------:R0:W-:Y:S01]  /*33af0*/  STL [R1+0x1ae0], R45 ;  /* 0x001ae02d01007387 */ /* 0x0001e20000100800 */
[-C--:B------:R-:W-:Y:S02]  /*33b00*/  LEA.HI.X.SX32 R44, R44, R2.reuse, 0x1, P5 ;  /* 0x000000022c2c7211 */ /* 0x080fe400028f0eff */
[----:B0-----:R-:W-:Y:S02]  /*33b10*/  LEA.HI.X.SX32 R45, R251, R2, 0x1, P4 ;  /* 0x00000002fb2d7211 */ /* 0x001fe400020f0eff */
[-C--:B------:R-:W-:Y:S01]  /*33b20*/  IADD3 R34, P3, R0, R8.reuse, RZ ;  /* 0x0000000800227210 */ /* 0x080fe20007f7e0ff */
[----:B------:R-:W2:Y:S04]  /*33b30*/  LDL.LU R251, [R1+0x100] ;  /* 0x0001000001fb7983 */ /* 0x000ea80000300800 */
[----:B------:R-:W-:Y:S04]  /*33b40*/  STL [R1+0x1b04], R34 ;  /* 0x001b042201007387 */ /* 0x000fe80000100800 */
[----:B------:R0:W-:Y:S04]  /*33b50*/  STL [R1+0x1ae8], R45 ;  /* 0x001ae82d01007387 */ /* 0x0001e80000100800 */
[----:B0-----:R-:W2:Y:S01]  /*33b60*/  LDL.LU R45, [R1+0xfc] ;  /* 0x0000fc00012d7983 */ /* 0x001ea20000300800 */
[----:B------:R-:W-:-:S05]  /*33b70*/  IADD3 R34, P4, R252, R8, RZ ;  /* 0x00000008fc227210 */ /* 0x000fca0007f9e0ff */
[----:B------:R-:W-:Y:S04]  /*33b80*/  STL [R1+0x1b0c], R34 ;  /* 0x001b0c2201007387 */ /* 0x000fe80000100800 */
[----:B------:R0:W-:Y:S02]  /*33b90*/  STL [R1+0x1af0], R44 ;  /* 0x001af02c01007387 */ /* 0x0001e40000100800 */
[----:B0-----:R-:W-:Y:S02]  /*33ba0*/  LEA.HI.X.SX32 R44, R7, R2, 0x1, P2 ;  /* 0x00000002072c7211 */ /* 0x001fe400010f0eff */
        /* <DEDUP_REMOVED lines=11> */
[----:B----4-:R-:W-:Y:S02]  /*33c60*/  IADD3 R34, P3, R41, R8, RZ ;  /* 0x0000000829227210 */ /* 0x010fe40007f7e0ff */
[----:B------:R-:W-:-:S03]  /*33c70*/  LEA.HI.X.SX32 R43, R43, R2, 0x1, P5 ;  /* 0x000000022b2b7211 */ /* 0x000fc600028f0eff */
[----:B------:R-:W-:Y:S04]  /*33c80*/  STL [R1+0x1b24], R34 ;  /* 0x001b242201007387 */ /* 0x000fe80000100800 */
[----:B------:R0:W-:Y:S04]  /*33c90*/  STL [R1+0x1b08], R44 ;  /* 0x001b082c01007387 */ /* 0x0001e80000100800 */
[----:B0-----:R-:W4:Y:S01]  /*33ca0*/  LDL.LU R44, [R1+0xc8] ;  /* 0x0000c800012c7983 */ /* 0x001f220000300800 */
[----:B------:R-:W-:-:S05]  /*33cb0*/  IADD3 R34, P4, R40, R8, RZ ;  /* 0x0000000828227210 */ /* 0x000fca0007f9e0ff */
[----:B------:R-:W-:Y:S04]  /*33cc0*/  STL [R1+0x1b2c], R34 ;  /* 0x001b2c2201007387 */ /* 0x000fe80000100800 */
[----:B------:R0:W-:Y:S04]  /*33cd0*/  STL [R1+0x1b10], R43 ;  /* 0x001b102b01007387 */ /* 0x0001e80000100800 */
[----:B0-----:R-:W4:Y:S01]  /*33ce0*/  LDL.LU R43, [R1+0xc4] ;  /* 0x0000c400012b7983 */ /* 0x001f220000300800 */
[----:B------:R-:W-:Y:S02]  /*33cf0*/  LEA.HI.X.SX32 R42, R42, R2, 0x1, P2 ;  /* 0x000000022a2a7211 */ /* 0x000fe400010f0eff */
[----:B------:R-:W-:-:S05]  /*33d00*/  IADD3 R34, P5, R39, R8, RZ ;  /* 0x0000000827227210 */ /* 0x000fca0007fbe0ff */
[----:B------:R-:W-:Y:S04]  /*33d10*/  STL [R1+0x1b34], R34 ;  /* 0x001b342201007387 */ /* 0x000fe80000100800 */
[----:B------:R0:W-:Y:S01]  /*33d20*/  STL [R1+0x1b18], R42 ;  /* 0x001b182a01007387 */ /* 0x0001e20000100800 */
[----:B------:R-:W-:-:S03]  /*33d30*/  LEA.HI.X.SX32 R47, R41, R2, 0x1, P3 ;  /* 0x00000002292f7211 */ /* 0x000fc600018f0eff */
[----:B0-----:R-:W4:Y:S01]  /*33d40*/  LDL.LU R42, [R1+0xc0] ;  /* 0x0000c000012a7983 */ /* 0x001f220000300800 */
[----:B------:R-:W-:-:S05]  /*33d50*/  IADD3 R34, P2, R38, R8, RZ ;  /* 0x0000000826227210 */ /* 0x000fca0007f5e0ff */
[----:B------:R0:W-:Y:S04]  /*33d60*/  STL [R1+0x1b3c], R34 ;  /* 0x001b3c2201007387 */ /* 0x0001e80000100800 */
[----:B------:R-:W4:Y:S04]  /*33d70*/  LDL.LU R41, [R1+0xbc] ;  /* 0x0000bc0001297983 */ /* 0x000f280000300800 */
[----:B------:R1:W-:Y:S01]  /*33d80*/  STL [R1+0x1b20], R47 ;  /* 0x001b202f01007387 */ /* 0x0003e20000100800 */
[----:B0-----:R-:W-:Y:S02]  /*33d90*/  IADD3 R34, P3, R46, R8, RZ ;  /* 0x000000082e227210 */ /* 0x001fe40007f7e0ff */
[----:B-1----:R-:W-:-:S03]  /*33da0*/  LEA.HI.X.SX32 R47, R40, R2, 0x1, P4 ;  /* 0x00000002282f7211 */ /* 0x002fc600020f0eff */
[----:B------:R0:W-:Y:S04]  /*33db0*/  STL [R1+0x1b44], R34 ;  /* 0x001b442201007387 */ /* 0x0001e80000100800 */
[----:B------:R-:W4:Y:S04]  /*33dc0*/  LDL.LU R40, [R1+0xb8] ;  /* 0x0000b80001287983 */ /* 0x000f280000300800 */
[----:B------:R1:W-:Y:S01]  /*33dd0*/  STL [R1+0x1b28], R47 ;  /* 0x001b282f01007387 */ /* 0x0003e20000100800 */
[----:B0-----:R-:W-:Y:S02]  /*33de0*/  IADD3 R34, P4, R37, R8, RZ ;  /* 0x0000000825227210 */ /* 0x001fe40007f9e0ff */
[----:B-1----:R-:W-:-:S03]  /*33df0*/  LEA.HI.X.SX32 R47, R39, R2, 0x1, P5 ;  /* 0x00000002272f7211 */ /* 0x002fc600028f0eff */
[----:B------:R-:W-:Y:S04]  /*33e00*/  STL [R1+0x1b4c], R34 ;  /* 0x001b4c2201007387 */ /* 0x000fe80000100800 */
[----:B------:R-:W4:Y:S04]  /*33e10*/  LDL.LU R39, [R1+0xb4] ;  /* 0x0000b40001277983 */ /* 0x000f280000300800 */
[----:B------:R0:W-:Y:S02]  /*33e20*/  STL [R1+0x1b30], R47 ;  /* 0x001b302f01007387 */ /* 0x0001e40000100800 */
[----:B0-----:R-:W-:-:S02]  /*33e30*/  LEA.HI.X.SX32 R47, R38, R2, 0x1, P2 ;  /* 0x00000002262f7211 */ /* 0x001fc400010f0eff */
[----:B---3--:R-:W-:-:S05]  /*33e40*/  IADD3 R34, P5, R36, R8, RZ ;  /* 0x0000000824227210 */ /* 0x008fca0007fbe0ff */
[----:B------:R-:W-:Y:S04]  /*33e50*/  STL [R1+0x1b54], R34 ;  /* 0x001b542201007387 */ /* 0x000fe80000100800 */
[----:B------:R-:W3:Y:S04]  /*33e60*/  LDL.LU R38, [R1+0xb0] ;  /* 0x0000b00001267983 */ /* 0x000ee80000300800 */
[----:B------:R0:W-:Y:S02]  /*33e70*/  STL [R1+0x1b38], R47 ;  /* 0x001b382f01007387 */ /* 0x0001e40000100800 */
[----:B0-----:R-:W-:-:S02]  /*33e80*/  LEA.HI.X.SX32 R47, R46, R2, 0x1, P3 ;  /* 0x000000022e2f7211 */ /* 0x001fc400018f0eff */
[----:B--2---:R-:W-:-:S05]  /*33e90*/  IADD3 R34, P2, R251, R8, RZ ;  /* 0x00000008fb227210 */ /* 0x004fca0007f5e0ff */
[----:B------:R0:W-:Y:S04]  /*33ea0*/  STL [R1+0x1b5c], R34 ;  /* 0x001b5c2201007387 */ /* 0x0001e80000100800 */
[----:B------:R-:W-:Y:S01]  /*33eb0*/  STL [R1+0x1b40], R47 ;  /* 0x001b402f01007387 */ /* 0x000fe20000100800 */
[----:B0-----:R-:W-:-:S03]  /*33ec0*/  LEA.HI.X.SX32 R34, R37, R2, 0x1, P4 ;  /* 0x0000000225227211 */ /* 0x001fc600020f0eff */
[----:B------:R-:W2:Y:S01]  /*33ed0*/  LDL.LU R37, [R1+0xac] ;  /* 0x0000ac0001257983 */ /* 0x000ea20000300800 */
        /* <DEDUP_REMOVED lines=12> */
[----:B------:R0:W-:Y:S04]  /*33fa0*/  STL [R1+0x1b58], R34 ;  /* 0x001b582201007387 */ /* 0x0001e80000100800 */
[----:B------:R-:W2:Y:S01]  /*33fb0*/  LDL.LU R47, [R1+0xa0] ;  /* 0x0000a000012f7983 */ /* 0x000ea20000300800 */
[----:B0-----:R-:W-:Y:S02]  /*33fc0*/  LEA.HI.X.SX32 R34, R45, R2, 0x1, P3 ;  /* 0x000000022d227211 */ /* 0x001fe400018f0eff */
[----:B------:R-:W-:-:S05]  /*33fd0*/  IADD3 R46, P2, R252, R8, RZ ;  /* 0x00000008fc2e7210 */ /* 0x000fca0007f5e0ff */
[----:B------:R-:W-:Y:S04]  /*33fe0*/  STL [R1+0x1b7c], R46 ;  /* 0x001b7c2e01007387 */ /* 0x000fe80000100800 */
[----:B------:R0:W-:Y:S02]  /*33ff0*/  STL [R1+0x1b60], R34 ;  /* 0x001b602201007387 */ /* 0x0001e40000100800 */
[----:B0-----:R-:W-:Y:S02]  /*34000*/  LEA.HI.X.SX32 R34, R7, R2, 0x1, P4 ;  /* 0x0000000207227211 */ /* 0x001fe400020f0eff */
[----:B------:R-:W2:Y:S01]  /*34010*/  LDL.LU R7, [R1+0x9c] ;  /* 0x00009c0001077983 */ /* 0x000ea20000300800 */
[----:B----4-:R-:W-:-:S05]  /*34020*/  IADD3 R45, P3, R44, R8, RZ ;  /* 0x000000082c2d7210 */ /* 0x010fca0007f7e0ff */
[----:B------:R0:W-:Y:S04]  /*34030*/  STL [R1+0x1b84], R45 ;  /* 0x001b842d01007387 */ /* 0x0001e80000100800 */
[----:B------:R1:W-:Y:S01]  /*34040*/  STL [R1+0x1b68], R34 ;  /* 0x001b682201007387 */ /* 0x0003e20000100800 */
[----:B------:R-:W-:Y:S02]  /*34050*/  IADD3 R46, P4, R43, R8, RZ ;  /* 0x000000082b2e7210 */ /* 0x000fe40007f9e0ff */
[----:B0-----:R-:W-:-:S03]  /*34060*/  LEA.HI.X.SX32 R45, R0, R2, 0x1, P5 ;  /* 0x00000002002d7211 */ /* 0x001fc600028f0eff */
[----:B------:R-:W-:Y:S04]  /*34070*/  STL [R1+0x1b8c], R46 ;  /* 0x001b8c2e01007387 */ /* 0x000fe80000100800 */
[----:B------:R-:W4:Y:S04]  /*34080*/  LDL.LU R0, [R1+0x98] ;  /* 0x0000980001007983 */ /* 0x000f280000300800 */
[----:B------:R0:W-:Y:S01]  /*34090*/  STL [R1+0x1b70], R45 ;  /* 0x001b702d01007387 */ /* 0x0001e20000100800 */
[----:B-1----:R-:W-:Y:S02]  /*340a0*/  IADD3 R34, P5, R42, R8, RZ ;  /* 0x000000082a227210 */ /* 0x002fe40007fbe0ff */
[----:B0-----:R-:W-:-:S03]  /*340b0*/  LEA.HI.X.SX32 R45, R252, R2, 0x1, P2 ;  /* 0x00000002fc2d7211 */ /* 0x001fc600010f0eff */
[----:B------:R0:W-:Y:S04]  /*340c0*/  STL [R1+0x1b94], R34 ;  /* 0x001b942201007387 */ /* 0x0001e80000100800 */
[----:B------:R-:W4:Y:S01]  /*340d0*/  LDL.LU R252, [R1+0x94] ;  /* 0x0000940001fc7983 */ /* 0x000f220000300800 */
[----:B0-----:R-:W-:-:S03]  /*340e0*/  IADD3 R34, P2, R41, R8, RZ ;  /* 0x0000000829227210 */ /* 0x001fc60007f5e0ff */
[----:B------:R-:W-:Y:S04]  /*340f0*/  STL [R1+0x1b78], R45 ;  /* 0x001b782d01007387 */ /* 0x000fe80000100800 */
[----:B------:R0:W-:Y:S01]  /*34100*/  STL [R1+0x1b9c], R34 ;  /* 0x001b9c2201007387 */ /* 0x0001e20000100800 */
[----:B------:R-:W-:-:S03]  /*34110*/  LEA.HI.X.SX32 R44, R44, R2, 0x1, P3 ;  /* 0x000000022c2c7211 */ /* 0x000fc600018f0eff */
[----:B------:R-:W4:Y:S01]  /*34120*/  LDL.LU R46, [R1+0x90] ;  /* 0x00009000012e7983 */ /* 0x000f220000300800 */
[----:B------:R-:W-:-:S03]  /*34130*/  LEA.HI.X.SX32 R43, R43, R2, 0x1, P4 ;  /* 0x000000022b2b7211 */ /* 0x000fc600020f0eff */
[----:B------:R-:W-:Y:S01]  /*34140*/  STL [R1+0x1b80], R44 ;  /* 0x001b802c01007387 */ /* 0x000fe20000100800 */
[----:B0-----:R-:W-:-:S05]  /*34150*/  IADD3 R34, P3, R40, R8, RZ ;  /* 0x0000000828227210 */ /* 0x001fca0007f7e0ff */
[----:B------:R0:W-:Y:S01]  /*34160*/  STL [R1+0x1ba4], R34 ;  /* 0x001ba42201007387 */ /* 0x0001e20000100800 */
[----:B------:R-:W-:-:S03]  /*34170*/  LEA.HI.X.SX32 R42, R42, R2, 0x1, P5 ;  /* 0x000000022a2a7211 */ /* 0x000fc600028f0eff */
[----:B------:R-:W4:Y:S04]  /*34180*/  LDL.LU R45, [R1+0x8c] ;  /* 0x00008c00012d7983 */ /* 0x000f280000300800 */
[----:B------:R-:W-:Y:S01]  /*34190*/  STL [R1+0x1b88], R43 ;  /* 0x001b882b01007387 */ /* 0x000fe20000100800 */
[----:B0-----:R-:W-:-:S05]  /*341a0*/  IADD3 R34, P4, R39, R8, RZ ;  /* 0x0000000827227210 */ /* 0x001fca0007f9e0ff */
[----:B------:R3:W-:Y:S01]  /*341b0*/  STL [R1+0x1bac], R34 ;  /* 0x001bac2201007387 */ /* 0x0007e20000100800 */
[----:B------:R-:W-:-:S03]  /*341c0*/  LEA.HI.X.SX32 R41, R41, R2, 0x1, P2 ;  /* 0x0000000229297211 */ /* 0x000fc600010f0eff */
[----:B------:R-:W4:Y:S01]  /*341d0*/  LDL.LU R44, [R1+0x88] ;  /* 0x00008800012c7983 */ /* 0x000f220000300800 */
[----:B------:R-:W-:-:S03]  /*341e0*/  LEA.HI.X.SX32 R40, R40, R2, 0x1, P3 ;  /* 0x0000000228287211 */ /* 0x000fc600018f0eff */
[----:B------:R0:W-:Y:S01]  /*341f0*/  STL [R1+0x1b90], R42 ;  /* 0x001b902a01007387 */ /* 0x0001e20000100800 */
[----:B------:R-:W-:Y:S02]  /*34200*/  LEA.HI.X.SX32 R39, R39, R2, 0x1, P4 ;  /* 0x0000000227277211 */ /* 0x000fe400020f0eff */
[----:B---3--:R-:W-:-:S05]  /*34210*/  IADD3 R34, P5, R38, R8, RZ ;  /* 0x0000000826227210 */ /* 0x008fca0007fbe0ff */
[----:B------:R2:W-:Y:S04]  /*34220*/  STL [R1+0x1bb4], R34 ;  /* 0x001bb42201007387 */ /* 0x0005e80000100800 */
[----:B------:R-:W3:Y:S04]  /*34230*/  LDL.LU R43, [R1+0x84] ;  /* 0x00008400012b7983 */ /* 0x000ee80000300800 */
[----:B------:R1:W-:Y:S04]  /*34240*/  STL [R1+0x1b98], R41 ;  /* 0x001b982901007387 */ /* 0x0003e80000100800 */
[----:B0-----:R-:W3:Y:S01]  /*34250*/  LDL.LU R42, [R1+0x80] ;  /* 0x00008000012a7983 */ /* 0x001ee20000300800 */
[----:B------:R-:W-:-:S02]  /*34260*/  LEA.HI.X.SX32 R38, R38, R2, 0x1, P5 ;  /* 0x0000000226267211 */ /* 0x000fc400028f0eff */
[----:B--2---:R-:W-:-:S05]  /*34270*/  IADD3 R34, P2, R37, R8, RZ ;  /* 0x0000000825227210 */ /* 0x004fca0007f5e0ff */
[----:B------:R0:W-:Y:S04]  /*34280*/  STL [R1+0x1bbc], R34 ;  /* 0x001bbc2201007387 */ /* 0x0001e80000100800 */
[----:B------:R2:W-:Y:S04]  /*34290*/  STL [R1+0x1ba0], R40 ;  /* 0x001ba02801007387 */ /* 0x0005e80000100800 */
[----:B-1----:R-:W3:Y:S01]  /*342a0*/  LDL.LU R41, [R1+0x7c] ;  /* 0x00007c0001297983 */ /* 0x002ee20000300800 */
[----:B0-----:R-:W-:-:S05]  /*342b0*/  IADD3 R34, P3, R36, R8, RZ ;  /* 0x0000000824227210 */ /* 0x001fca0007f7e0ff */
[----:B------:R0:W-:Y:S04]  /*342c0*/  STL [R1+0x1bc4], R34 ;  /* 0x001bc42201007387 */ /* 0x0001e80000100800 */
[----:B------:R1:W-:Y:S04]  /*342d0*/  STL [R1+0x1ba8], R39 ;  /* 0x001ba82701007387 */ /* 0x0003e80000100800 */
[----:B--2---:R-:W2:Y:S01]  /*342e0*/  LDL.LU R40, [R1+0x78] ;  /* 0x0000780001287983 */ /* 0x004ea20000300800 */
[----:B0-----:R-:W-:-:S05]  /*342f0*/  IADD3 R34, P4, R251, R8, RZ ;  /* 0x00000008fb227210 */ /* 0x001fca0007f9e0ff */
[----:B------:R0:W-:Y:S01]  /*34300*/  STL [R1+0x1bcc], R34 ;  /* 0x001bcc2201007387 */ /* 0x0001e20000100800 */
[----:B------:R-:W-:-:S03]  /*34310*/  LEA.HI.X.SX32 R37, R37, R2, 0x1, P2 ;  /* 0x0000000225257211 */ /* 0x000fc600010f0eff */
[----:B-1----:R-:W2:Y:S01]  /*34320*/  LDL.LU R39, [R1+0x74] ;  /* 0x0000740001277983 */ /* 0x002ea20000300800 */
[----:B0-----:R-:W-:-:S03]  /*34330*/  IADD3 R34, P5, R47, R8, RZ ;  /* 0x000000082f227210 */ /* 0x001fc60007fbe0ff */
[----:B------:R0:W-:Y:S04]  /*34340*/  STL [R1+0x1bb0], R38 ;  /* 0x001bb02601007387 */ /* 0x0001e80000100800 */
[----:B------:R1:W-:Y:S01]  /*34350*/  STL [R1+0x1bd4], R34 ;  /* 0x001bd42201007387 */ /* 0x0003e20000100800 */
[----:B------:R-:W-:-:S03]  /*34360*/  LEA.HI.X.SX32 R36, R36, R2, 0x1, P3 ;  /* 0x0000000224247211 */ /* 0x000fc600018f0eff */
[----:B0-----:R-:W2:Y:S04]  /*34370*/  LDL.LU R38, [R1+0x70] ;  /* 0x0000700001267983 */ /* 0x001ea80000300800 */
[----:B------:R0:W-:Y:S01]  /*34380*/  STL [R1+0x1bb8], R37 ;  /* 0x001bb82501007387 */ /* 0x0001e20000100800 */
[----:B-1----:R-:W-:-:S05]  /*34390*/  IADD3 R34, P2, R7, R8, RZ ;  /* 0x0000000807227210 */ /* 0x002fca0007f5e0ff */
[----:B------:R-:W-:Y:S04]  /*343a0*/  STL [R1+0x1bdc], R34 ;  /* 0x001bdc2201007387 */ /* 0x000fe80000100800 */
[----:B0-----:R-:W2:Y:S04]  /*343b0*/  LDL.LU R37, [R1+0x6c] ;  /* 0x00006c0001257983 */ /* 0x001ea80000300800 */
[----:B------:R0:W-:Y:S01]  /*343c0*/  STL [R1+0x1bc0], R36 ;  /* 0x001bc02401007387 */ /* 0x0001e20000100800 */
[----:B------:R-:W-:-:S03]  /*343d0*/  LEA.HI.X.SX32 R48, R251, R2, 0x1, P4 ;  /* 0x00000002fb307211 */ /* 0x000fc600020f0eff */
[----:B0-----:R-:W2:Y:S01]  /*343e0*/  LDL.LU R36, [R1+0x68] ;  /* 0x0000680001247983 */ /* 0x001ea20000300800 */
[----:B----4-:R-:W-:-:S05]  /*343f0*/  IADD3 R34, P3, R0, R8, RZ ;  /* 0x0000000800227210 */ /* 0x010fca0007f7e0ff */
[----:B------:R0:W-:Y:S04]  /*34400*/  STL [R1+0x1be4], R34 ;  /* 0x001be42201007387 */ /* 0x0001e80000100800 */
[----:B------:R-:W4:Y:S04]  /*34410*/  LDL.LU R251, [R1+0x64] ;  /* 0x0000640001fb7983 */ /* 0x000f280000300800 */
[----:B------:R1:W-:Y:S01]  /*34420*/  STL [R1+0x1bc8], R48 ;  /* 0x001bc83001007387 */ /* 0x0003e20000100800 */
[----:B0-----:R-:W-:Y:S02]  /*34430*/  IADD3 R34, P4, R252, R8, RZ ;  /* 0x00000008fc227210 */ /* 0x001fe40007f9e0ff */
[----:B-1----:R-:W-:-:S03]  /*34440*/  LEA.HI.X.SX32 R48, R47, R2, 0x1, P5 ;  /* 0x000000022f307211 */ /* 0x002fc600028f0eff */
[----:B------:R0:W-:Y:S04]  /*34450*/  STL [R1+0x1bec], R34 ;  /* 0x001bec2201007387 */ /* 0x0001e80000100800 */
[----:B------:R-:W-:Y:S01]  /*34460*/  STL [R1+0x1bd0], R48 ;  /* 0x001bd03001007387 */ /* 0x000fe20000100800 */
[----:B0-----:R-:W-:-:S03]  /*34470*/  LEA.HI.X.SX32 R34, R7, R2, 0x1, P2 ;  /* 0x0000000207227211 */ /* 0x001fc600010f0eff */
        /* <DEDUP_REMOVED lines=8> */
[----:B------:R-:W-:Y:S01]  /*34500*/  STL [R1+0x1be0], R34 ;  /* 0x001be02201007387 */ /* 0x000fe20000100800 */
[----:B------:R-:W-:Y:S02]  /*34510*/  IADD3 R48, P3, R44, R8, RZ ;  /* 0x000000082c307210 */ /* 0x000fe40007f7e0ff */
[----:B0-----:R-:W-:-:S03]  /*34520*/  LEA.HI.X.SX32 R47, R252, R2, 0x1, P4 ;  /* 0x00000002fc2f7211 */ /* 0x001fc600020f0eff */
[----:B------:R-:W-:Y:S04]  /*34530*/  STL [R1+0x1c04], R48 ;  /* 0x001c043001007387 */ /* 0x000fe80000100800 */
[----:B------:R-:W4:Y:S04]  /*34540*/  LDL.LU R252, [R1+0x58] ;  /* 0x0000580001fc7983 */ /* 0x000f280000300800 */
[----:B------:R0:W-:Y:S01]  /*34550*/  STL [R1+0x1be8], R47 ;  /* 0x001be82f01007387 */ /* 0x0001e20000100800 */
[-C--:B------:R-:W-:Y:S02]  /*34560*/  LEA.HI.X.SX32 R44, R44, R2.reuse, 0x1, P3 ;  /* 0x000000022c2c7211 */ /* 0x080fe400018f0eff */
[----:B0-----:R-:W-:-:S02]  /*34570*/  LEA.HI.X.SX32 R47, R46, R2, 0x1, P5 ;  /* 0x000000022e2f7211 */ /* 0x001fc400028f0eff */
[----:B---3--:R-:W-:-:S05]  /*34580*/  IADD3 R34, P4, R43, R8, RZ ;  /* 0x000000082b227210 */ /* 0x008fca0007f9e0ff */
[----:B------:R0:W-:Y:S01]  /*34590*/  STL [R1+0x1c0c], R34 ;  /* 0x001c0c2201007387 */ /* 0x0001e20000100800 */
[----:B------:R-:W-:-:S03]  /*345a0*/  IADD3 R46, P5, R42, R8, RZ ;  /* 0x000000082a2e7210 */ /* 0x000fc60007fbe0ff */
[----:B------:R1:W-:Y:S04]  /*345b0*/  STL [R1+0x1bf0], R47 ;  /* 0x001bf02f01007387 */ /* 0x0003e80000100800 */
[----:B------:R-:W3:Y:S01]  /*345c0*/  LDL.LU R48, [R1+0x54] ;  /* 0x0000540001307983 */ /* 0x000ee20000300800 */
[----:B0-----:R-:W-:-:S03]  /*345d0*/  LEA.HI.X.SX32 R34, R45, R2, 0x1, P2 ;  /* 0x000000022d227211 */ /* 0x001fc600010f0eff */
[----:B------:R-:W-:Y:S04]  /*345e0*/  STL [R1+0x1c14], R46 ;  /* 0x001c142e01007387 */ /* 0x000fe80000100800 */
[----:B------:R2:W-:Y:S01]  /*345f0*/  STL [R1+0x1bf8], R34 ;  /* 0x001bf82201007387 */ /* 0x0005e20000100800 */
[----:B------:R-:W-:-:S05]  /*34600*/  IADD3 R45, P2, R41, R8, RZ ;  /* 0x00000008292d7210 */ /* 0x000fca0007f5e0ff */
[----:B------:R-:W-:Y:S04]  /*34610*/  STL [R1+0x1c1c], R45 ;  /* 0x001c1c2d01007387 */ /* 0x000fe80000100800 */
[----:B-1----:R-:W3:Y:S04]  /*34620*/  LDL.LU R47, [R1+0x50] ;  /* 0x00005000012f7983 */ /* 0x002ee80000300800 */
[----:B------:R0:W-:Y:S01]  /*34630*/  STL [R1+0x1c00], R44 ;  /* 0x001c002c01007387 */ /* 0x0001e20000100800 */
[----:B--2---:R-:W-:Y:S02]  /*34640*/  IADD3 R34, P3, R40, R8, RZ ;  /* 0x0000000828227210 */ /* 0x004fe40007f7e0ff */
[----:B0-----:R-:W-:-:S03]  /*34650*/  LEA.HI.X.SX32 R44, R43, R2, 0x1, P4 ;  /* 0x000000022b2c7211 */ /* 0x001fc600020f0eff */
[----:B------:R0:W-:Y:S04]  /*34660*/  STL [R1+0x1c24], R34 ;  /* 0x001c242201007387 */ /* 0x0001e80000100800 */
[----:B------:R-:W-:Y:S04]  /*34670*/  STL [R1+0x1c08], R44 ;  /* 0x001c082c01007387 */ /* 0x000fe80000100800 */
[----:B------:R-:W2:Y:S01]  /*34680*/  LDL.LU R46, [R1+0x4c] ;  /* 0x00004c00012e7983 */ /* 0x000ea20000300800 */
[----:B0-----:R-:W-:Y:S02]  /*34690*/  LEA.HI.X.SX32 R34, R42, R2, 0x1, P5 ;  /* 0x000000022a227211 */ /* 0x001fe400028f0eff */
[----:B------:R-:W-:-:S05]  /*346a0*/  IADD3 R43, P4, R39, R8, RZ ;  /* 0x00000008272b7210 */ /* 0x000fca0007f9e0ff */
[----:B------:R-:W-:Y:S01]  /*346b0*/  STL [R1+0x1c2c], R43 ;  /* 0x001c2c2b01007387 */ /* 0x000fe20000100800 */
[----:B------:R-:W-:-:S03]  /*346c0*/  LEA.HI.X.SX32 R40, R40, R2, 0x1, P3 ;  /* 0x0000000228287211 */ /* 0x000fc600018f0eff */
[----:B------:R0:W-:Y:S01]  /*346d0*/  STL [R1+0x1c10], R34 ;  /* 0x001c102201007387 */ /* 0x0001e20000100800 */
[----:B------:R-:W-:Y:S02]  /*346e0*/  IADD3 R42, P5, R38, R8, RZ ;  /* 0x00000008262a7210 */ /* 0x000fe40007fbe0ff */
[----:B0-----:R-:W-:-:S03]  /*346f0*/  LEA.HI.X.SX32 R34, R41, R2, 0x1, P2 ;  /* 0x0000000229227211 */ /* 0x001fc600010f0eff */
[----:B------:R-:W-:Y:S04]  /*34700*/  STL [R1+0x1c34], R42 ;  /* 0x001c342a01007387 */ /* 0x000fe80000100800 */
[----:B------:R0:W-:Y:S01]  /*34710*/  STL [R1+0x1c18], R34 ;  /* 0x001c182201007387 */ /* 0x0001e20000100800 */
[----:B------:R-:W-:Y:S02]  /*34720*/  LEA.HI.X.SX32 R39, R39, R2, 0x1, P4 ;  /* 0x0000000227277211 */ /* 0x000fe400020f0eff */
[----:B------:R-:W-:-:S05]  /*34730*/  IADD3 R41, P2, R37, R8, RZ ;  /* 0x0000000825297210 */ /* 0x000fca0007f5e0ff */
[----:B------:R-:W-:Y:S04]  /*34740*/  STL [R1+0x1c3c], R41 ;  /* 0x001c3c2901007387 */ /* 0x000fe80000100800 */
[----:B------:R-:W-:Y:S04]  /*34750*/  STL [R1+0x1c20], R40 ;  /* 0x001c202801007387 */ /* 0x000fe80000100800 */
[----:B------:R-:W2:Y:S01]  /*34760*/  LDL.LU R45, [R1+0x44] ;  /* 0x00004400012d7983 */ /* 0x000ea20000300800 */
[----:B0-----:R-:W-:-:S05]  /*34770*/  IADD3 R34, P3, R36, R8, RZ ;  /* 0x0000000824227210 */ /* 0x001fca0007f7e0ff */
[----:B------:R4:W-:Y:S04]  /*34780*/  STL [R1+0x1c44], R34 ;  /* 0x001c442201007387 */ /* 0x0009e80000100800 */
[----:B------:R-:W-:Y:S04]  /*34790*/  STL [R1+0x1c28], R39 ;  /* 0x001c282701007387 */ /* 0x000fe80000100800 */
[----:B------:R-:W2:Y:S01]  /*347a0*/  LDL.LU R44, [R1+0x40] ;  /* 0x00004000012c7983 */ /* 0x000ea20000300800 */
[----:B----4-:R-:W-:-:S05]  /*347b0*/  IADD3 R34, P4, R251, R8, RZ ;  /* 0x00000008fb227210 */ /* 0x010fca0007f9e0ff */
[----:B------:R0:W-:Y:S04]  /*347c0*/  STL [R1+0x1c4c], R34 ;  /* 0x001c4c2201007387 */ /* 0x0001e80000100800 */
[----:B------:R-:W4:Y:S01]  /*347d0*/  LDL.LU R43, [R1+0x3c] ;  /* 0x00003c00012b7983 */ /* 0x000f220000300800 */
[-C--:B------:R-:W-:Y:S02]  /*347e0*/  LEA.HI.X.SX32 R38, R38, R2.reuse, 0x1, P5 ;  /* 0x0000000226267211 */ /* 0x080fe400028f0eff */
[----:B------:R-:W-:-:S03]  /*347f0*/  LEA.HI.X.SX32 R37, R37, R2, 0x1, P2 ;  /* 0x0000000225257211 */ /* 0x000fc600010f0eff */
[----:B------:R-:W-:Y:S04]  /*34800*/  STL [R1+0x1c30], R38 ;  /* 0x001c302601007387 */ /* 0x000fe80000100800 */
[----:B------:R-:W4:Y:S01]  /*34810*/  LDL.LU R42, [R1+0x38] ;  /* 0x00003800012a7983 */ /* 0x000f220000300800 */
[----:B0-----:R-:W-:-:S05]  /*34820*/  IADD3 R34, P5, R7, R8, RZ ;  /* 0x0000000807227210 */ /* 0x001fca0007fbe0ff */
[----:B------:R0:W-:Y:S04]  /*34830*/  STL [R1+0x1c54], R34 ;  /* 0x001c542201007387 */ /* 0x0001e80000100800 */
[----:B------:R-:W-:Y:S04]  /*34840*/  STL [R1+0x1c38], R37 ;  /* 0x001c382501007387 */ /* 0x000fe80000100800 */
[----:B------:R-:W4:Y:S01]  /*34850*/  LDL.LU R41, [R1+0x34] ;  /* 0x0000340001297983 */ /* 0x000f220000300800 */
[----:B------:R-:W-:Y:S02]  /*34860*/  LEA.HI.X.SX32 R36, R36, R2, 0x1, P3 ;  /* 0x0000000224247211 */ /* 0x000fe400018f0eff */
[----:B0-----:R-:W-:-:S05]  /*34870*/  IADD3 R34, P2, R0, R8, RZ ;  /* 0x0000000800227210 */ /* 0x001fca0007f5e0ff */
[----:B------:R0:W-:Y:S04]  /*34880*/  STL [R1+0x1c5c], R34 ;  /* 0x001c5c2201007387 */ /* 0x0001e80000100800 */
[----:B------:R-:W4:Y:S04]  /*34890*/  LDL.LU R40, [R1+0x30] ;  /* 0x0000300001287983 */ /* 0x000f280000300800 */
[----:B------:R1:W-:Y:S04]  /*348a0*/  STL [R1+0x1c40], R36 ;  /* 0x001c402401007387 */ /* 0x0003e80000100800 */
[----:B------:R-:W4:Y:S01]  /*348b0*/  LDL.LU R39, [R1+0x2c] ;  /* 0x00002c0001277983 */ /* 0x000f220000300800 */
[----:B0-----:R-:W-:-:S02]  /*348c0*/  IADD3 R34, P3, R252, R8, RZ ;  /* 0x00000008fc227210 */ /* 0x001fc40007f7e0ff */
[----:B-1----:R-:W-:-:S03]  /*348d0*/  LEA.HI.X.SX32 R36, R251, R2, 0x1, P4 ;  /* 0x00000002fb247211 */ /* 0x002fc600020f0eff */
[----:B------:R3:W-:Y:S04]  /*348e0*/  STL [R1+0x1c64], R34 ;  /* 0x001c642201007387 */ /* 0x0007e80000100800 */
[----:B------:R-:W4:Y:S01]  /*348f0*/  LDL.LU R38, [R1+0x28] ;  /* 0x0000280001267983 */ /* 0x000f220000300800 */
[----:B------:R-:W-:-:S03]  /*34900*/  LEA.HI.X.SX32 R7, R7, R2, 0x1, P5 ;  /* 0x0000000207077211 */ /* 0x000fc600028f0eff */
[----:B------:R0:W-:Y:S04]  /*34910*/  STL [R1+0x1c48], R36 ;  /* 0x001c482401007387 */ /* 0x0001e80000100800 */
[----:B------:R-:W4:Y:S01]  /*34920*/  LDL.LU R37, [R1+0x24] ;  /* 0x0000240001257983 */ /* 0x000f220000300800 */
[----:B---3--:R-:W-:-:S05]  /*34930*/  IADD3 R34, P4, R48, R8, RZ ;  /* 0x0000000830227210 */ /* 0x008fca0007f9e0ff */
[----:B------:R-:W-:Y:S04]  /*34940*/  STL [R1+0x1c6c], R34 ;  /* 0x001c6c2201007387 */ /* 0x000fe80000100800 */
[----:B0-----:R-:W3:Y:S04]  /*34950*/  LDL.LU R36, [R1+0x20] ;  /* 0x0000200001247983 */ /* 0x001ee80000300800 */
[----:B------:R0:W-:Y:S04]  /*34960*/  STL [R1+0x1c50], R7 ;  /* 0x001c500701007387 */ /* 0x0001e80000100800 */
[----:B------:R-:W3:Y:S01]  /*34970*/  LDL.LU R251, [R1+0x1c] ;  /* 0x00001c0001fb7983 */ /* 0x000ee20000300800 */
[----:B0-----:R-:W-:-:S02]  /*34980*/  LEA.HI.X.SX32 R7, R0, R2, 0x1, P2 ;  /* 0x0000000200077211 */ /* 0x001fc400010f0eff */
[----:B------:R-:W-:Y:S02]  /*34990*/  LEA.HI.X.SX32 R48, R48, R2, 0x1, P4 ;  /* 0x0000000230307211 */ /* 0x000fe400020f0eff */
[----:B------:R-:W-:-:S05]  /*349a0*/  IADD3 R34, P5, R47, R8, RZ ;  /* 0x000000082f227210 */ /* 0x000fca0007fbe0ff */
[----:B------:R-:W-:Y:S04]  /*349b0*/  STL [R1+0x1c74], R34 ;  /* 0x001c742201007387 */ /* 0x000fe80000100800 */
[----:B------:R-:W3:Y:S04]  /*349c0*/  LDL.LU R0, [R1+0x18] ;  /* 0x0000180001007983 */ /* 0x000ee80000300800 */
[----:B------:R0:W-:Y:S04]  /*349d0*/  STL [R1+0x1c58], R7 ;  /* 0x001c580701007387 */ /* 0x0001e80000100800 */
[----:B0-----:R-:W3:Y:S01]  /*349e0*/  LDL.LU R7, [R1+0x14] ;  /* 0x0000140001077983 */ /* 0x001ee20000300800 */
[----:B--2---:R-:W-:-:S05]  /*349f0*/  IADD3 R34, P2, R46, R8, RZ ;  /* 0x000000082e227210 */ /* 0x004fca0007f5e0ff */
[----:B------:R0:W-:Y:S02]  /*34a00*/  STL [R1+0x1c7c], R34 ;  /* 0x001c7c2201007387 */ /* 0x0001e40000100800 */
[----:B0-----:R-:W-:Y:S02]  /*34a10*/  LEA.HI.X.SX32 R34, R252, R2, 0x1, P3 ;  /* 0x00000002fc227211 */ /* 0x001fe400018f0eff */
[----:B------:R-:W2:Y:S04]  /*34a20*/  LDL.LU R252, [R1+0x10] ;  /* 0x0000100001fc7983 */ /* 0x000ea80000300800 */
[----:B------:R0:W-:Y:S02]  /*34a30*/  STL [R1+0x1c60], R34 ;  /* 0x001c602201007387 */ /* 0x0001e40000100800 */
[----:B0-----:R-:W-:-:S05]  /*34a40*/  IADD3 R34, P3, R11, R8, RZ ;  /* 0x000000080b227210 */ /* 0x001fca0007f7e0ff */
[----:B------:R0:W-:Y:S01]  /*34a50*/  STL [R1+0x1c84], R34 ;  /* 0x001c842201007387 */ /* 0x0001e20000100800 */
[----:B------:R-:W-:-:S03]  /*34a60*/  LEA.HI.X.SX32 R47, R47, R2, 0x1, P5 ;  /* 0x000000022f2f7211 */ /* 0x000fc600028f0eff */
[----:B0-----:R-:W2:Y:S04]  /*34a70*/  LDL.LU R34, [R1+0x8] ;  /* 0x0000080001227983 */ /* 0x001ea80000300800 */
[----:B------:R0:W-:Y:S01]  /*34a80*/  STL [R1+0x1c68], R48 ;  /* 0x001c683001007387 */ /* 0x0001e20000100800 */
[----:B------:R-:W-:Y:S02]  /*34a90*/  LEA.HI.X.SX32 R46, R46, R2, 0x1, P2 ;  /* 0x000000022e2e7211 */ /* 0x000fe400010f0eff */
[----:B0-----:R-:W-:-:S05]  /*34aa0*/  IADD3 R48, P4, R45, R8, RZ ;  /* 0x000000082d307210 */ /* 0x001fca0007f9e0ff */
[----:B------:R0:W-:Y:S04]  /*34ab0*/  STL [R1+0x1c8c], R48 ;  /* 0x001c8c3001007387 */ /* 0x0001e80000100800 */
[----:B0-----:R-:W2:Y:S04]  /*34ac0*/  LDL.LU R48, [R1+0x2b80] ;  /* 0x002b800001307983 */ /* 0x001ea80000300800 */
[----:B------:R0:W-:Y:S02]  /*34ad0*/  STL [R1+0x1c70], R47 ;  /* 0x001c702f01007387 */ /* 0x0001e40000100800 */
[----:B0-----:R-:W-:-:S05]  /*34ae0*/  IADD3 R47, P5, R44, R8, RZ ;  /* 0x000000082c2f7210 */ /* 0x001fca0007fbe0ff */
[----:B------:R0:W-:Y:S04]  /*34af0*/  STL [R1+0x1c94], R47 ;  /* 0x001c942f01007387 */ /* 0x0001e80000100800 */
[----:B0-----:R-:W2:Y:S04]  /*34b00*/  LDL.LU R47, [R1+0x2b7c] ;  /* 0x002b7c00012f7983 */ /* 0x001ea80000300800 */
[----:B------:R4:W-:Y:S02]  /*34b10*/  STL [R1+0x1c78], R46 ;  /* 0x001c782e01007387 */ /* 0x0009e40000100800 */
[----:B----4-:R-:W-:-:S05]  /*34b20*/  IADD3 R46, P2, R43, R8, RZ ;  /* 0x000000082b2e7210 */ /* 0x010fca0007f5e0ff */
[----:B------:R0:W-:Y:S02]  /*34b30*/  STL [R1+0x1c9c], R46 ;  /* 0x001c9c2e01007387 */ /* 0x0001e40000100800 */
[-C--:B0-----:R-:W-:Y:S02]  /*34b40*/  LEA.HI.X.SX32 R46, R11, R2.reuse, 0x1, P3 ;  /* 0x000000020b2e7211 */ /* 0x081fe400018f0eff */
[----:B------:R-:W4:Y:S01]  /*34b50*/  LDL.LU R11, [R1+0xc] ;  /* 0x00000c00010b7983 */ /* 0x000f220000300800 */
[----:B------:R-:W-:-:S03]  /*34b60*/  LEA.HI.X.SX32 R45, R45, R2, 0x1, P4 ;  /* 0x000000022d2d7211 */ /* 0x000fc600020f0eff */
[----:B------:R0:W-:Y:S02]  /*34b70*/  STL [R1+0x1c80], R46 ;  /* 0x001c802e01007387 */ /* 0x0001e40000100800 */
[----:B0-----:R-:W-:-:S05]  /*34b80*/  IADD3 R46, P3, R42, R8, RZ ;  /* 0x000000082a2e7210 */ /* 0x001fca0007f7e0ff */
[----:B------:R0:W-:Y:S01]  /*34b90*/  STL [R1+0x1ca4], R46 ;  /* 0x001ca42e01007387 */ /* 0x0001e20000100800 */
[----:B------:R-:W-:-:S03]  /*34ba0*/  LEA.HI.X.SX32 R44, R44, R2, 0x1, P5 ;  /* 0x000000022c2c7211 */ /* 0x000fc600028f0eff */
[----:B0-----:R-:W4:Y:S04]  /*34bb0*/  LDL.LU R46, [R1+0x2b78] ;  /* 0x002b7800012e7983 */ /* 0x001f280000300800 */
        /* <DEDUP_REMOVED lines=26> */
[----:B---3--:R-:W-:-:S05]  /*34d60*/  IADD3 R40, P5, R36, R8, RZ ;  /* 0x0000000824287210 */ /* 0x008fca0007fbe0ff */
[----:B------:R0:W-:Y:S01]  /*34d70*/  STL [R1+0x1cd4], R40 ;  /* 0x001cd42801007387 */ /* 0x0001e20000100800 */
[----:B------:R-:W-:-:S03]  /*34d80*/  LEA.HI.X.SX32 R38, R38, R2, 0x1, P3 ;  /* 0x0000000226267211 */ /* 0x000fc600018f0eff */
[----:B0-----:R-:W3:Y:S04]  /*34d90*/  LDL.LU R40, [R1+0x2b60] ;  /* 0x002b600001287983 */ /* 0x001ee80000300800 */
[----:B------:R0:W-:Y:S02]  /*34da0*/  STL [R1+0x1cb8], R39 ;  /* 0x001cb82701007387 */ /* 0x0001e40000100800 */
[----:B0-----:R-:W-:-:S05]  /*34db0*/  IADD3 R39, P2, R251, R8, RZ ;  /* 0x00000008fb277210 */ /* 0x001fca0007f5e0ff */
        /* <DEDUP_REMOVED lines=14> */
[----:B--2---:R-:W-:-:S05]  /*34ea0*/  IADD3 R36, P5, R252, R8, RZ ;  /* 0x00000008fc247210 */ /* 0x004fca0007fbe0ff */
[----:B------:R0:W-:Y:S01]  /*34eb0*/  STL [R1+0x1cf4], R36 ;  /* 0x001cf42401007387 */ /* 0x0001e20000100800 */
[----:B------:R-:W-:-:S03]  /*34ec0*/  LEA.HI.X.SX32 R0, R0, R2, 0x1, P3 ;  /* 0x0000000200007211 */ /* 0x000fc600018f0eff */
[----:B0-----:R-:W2:Y:S04]  /*34ed0*/  LDL.LU R36, [R1+0x2b50] ;  /* 0x002b500001247983 */ /* 0x001ea80000300800 */
[----:B------:R4:W-:Y:S02]  /*34ee0*/  STL [R1+0x1cd8], R251 ;  /* 0x001cd8fb01007387 */ /* 0x0009e40000100800 */
[----:B----4-:R-:W-:-:S05]  /*34ef0*/  IADD3 R251, P2, R11, R8, RZ ;  /* 0x000000080bfb7210 */ /* 0x010fca0007f5e0ff */
[----:B------:R0:W-:Y:S04]  /*34f00*/  STL [R1+0x1cfc], R251 ;  /* 0x001cfcfb01007387 */ /* 0x0001e80000100800 */
[----:B0-----:R-:W4:Y:S04]  /*34f10*/  LDL.LU R251, [R1+0x2b4c] ;  /* 0x002b4c0001fb7983 */ /* 0x001f280000300800 */
[----:B------:R0:W-:Y:S02]  /*34f20*/  STL [R1+0x1ce0], R0 ;  /* 0x001ce00001007387 */ /* 0x0001e40000100800 */
[----:B0-----:R-:W-:-:S05]  /*34f30*/  IADD3 R0, P3, R34, R8, RZ ;  /* 0x0000000822007210 */ /* 0x001fca0007f7e0ff */
[----:B------:R0:W-:Y:S04]  /*34f40*/  STL [R1+0x1d04], R0 ;  /* 0x001d040001007387 */ /* 0x0001e80000100800 */
[----:B0-----:R-:W3:Y:S01]  /*34f50*/  LDL.LU R0, [R1+0x2b48] ;  /* 0x002b480001007983 */ /* 0x001ee20000300800 */
[----:B------:R-:W-:-:S05]  /*34f60*/  LEA.HI.X.SX32 R7, R7, R2, 0x1, P4 ;  /* 0x0000000207077211 */ /* 0x000fca00020f0eff */
[----:B------:R3:W-:Y:S02]  /*34f70*/  STL [R1+0x1ce8], R7 ;  /* 0x001ce80701007387 */ /* 0x0007e40000100800 */
[----:B---3--:R-:W-:-:S05]  /*34f80*/  IADD3 R7, P4, R0, R8, RZ ;  /* 0x0000000800077210 */ /* 0x008fca0007f9e0ff */
        /* <DEDUP_REMOVED lines=10> */
[----:B------:R0:W-:Y:S02]  /*35030*/  STL [R1+0x1d1c], R11 ;  /* 0x001d1c0b01007387 */ /* 0x0001e40000100800 */
[----:B0-----:R-:W-:Y:S02]  /*35040*/  LEA.HI.X.SX32 R11, R34, R2, 0x1, P3 ;  /* 0x00000002220b7211 */ /* 0x001fe400018f0eff */
[----:B----4-:R-:W-:-:S03]  /*35050*/  IADD3 R34, P3, R251, R8, RZ ;  /* 0x00000008fb227210 */ /* 0x010fc60007f7e0ff */
[----:B------:R0:W-:Y:S02]  /*35060*/  STL [R1+0x1d00], R11 ;  /* 0x001d000b01007387 */ /* 0x0001e40000100800 */
[----:B0-----:R-:W-:Y:S02]  /*35070*/  LEA.HI.X.SX32 R11, R0, R2, 0x1, P4 ;  /* 0x00000002000b7211 */ /* 0x001fe400020f0eff */
[----:B------:R0:W5:Y:S04]  /*35080*/  LDL.LU R0, [R1+0x2b3c] ;  /* 0x002b3c0001007983 */ /* 0x0001680000300800 */
[----:B------:R2:W-:Y:S04]  /*35090*/  STL [R1+0x1d24], R34 ;  /* 0x001d242201007387 */ /* 0x0005e80000100800 */
[----:B------:R1:W-:Y:S01]  /*350a0*/  STL [R1+0x1d08], R11 ;  /* 0x001d080b01007387 */ /* 0x0003e20000100800 */
[----:B--2---:R-:W-:-:S02]  /*350b0*/  IADD3 R34, P4, R36, R8, RZ ;  /* 0x0000000824227210 */ /* 0x004fc40007f9e0ff */
[-C--:B-1----:R-:W-:Y:S02]  /*350c0*/  LEA.HI.X.SX32 R11, R7, R2.reuse, 0x1, P5 ;  /* 0x00000002070b7211 */ /* 0x082fe400028f0eff */
[----:B------:R0:W5:Y:S01]  /*350d0*/  LDL.LU R7, [R1+0x2b38] ;  /* 0x002b380001077983 */ /* 0x0001620000300800 */
[----:B------:R-:W-:-:S03]  /*350e0*/  LEA.HI.X.SX32 R252, R252, R2, 0x1, P2 ;  /* 0x00000002fcfc7211 */ /* 0x000fc600010f0eff */
[----:B------:R1:W-:Y:S04]  /*350f0*/  STL [R1+0x1d2c], R34 ;  /* 0x001d2c2201007387 */ /* 0x0003e80000100800 */
[----:B------:R2:W-:Y:S01]  /*35100*/  STL [R1+0x1d10], R11 ;  /* 0x001d100b01007387 */ /* 0x0005e20000100800 */
[-C--:B-1----:R-:W-:Y:S02]  /*35110*/  IADD3 R34, P5, R37, R8.reuse, RZ ;  /* 0x0000000825227210 */ /* 0x082fe40007fbe0ff */
[----:B--2---:R-:W-:-:S03]  /*35120*/  IADD3 R11, P2, R38, R8, RZ ;  /* 0x00000008260b7210 */ /* 0x004fc60007f5e0ff */
[----:B------:R1:W-:Y:S04]  /*35130*/  STL [R1+0x1d34], R34 ;  /* 0x001d342201007387 */ /* 0x0003e80000100800 */
[----:B------:R-:W-:Y:S04]  /*35140*/  STL [R1+0x1d18], R252 ;  /* 0x001d18fc01007387 */ /* 0x000fe80000100800 */
[----:B------:R2:W-:Y:S01]  /*35150*/  STL [R1+0x1d3c], R11 ;  /* 0x001d3c0b01007387 */ /* 0x0005e20000100800 */
[----:B-1----:R-:W-:Y:S02]  /*35160*/  LEA.HI.X.SX32 R34, R251, R2, 0x1, P3 ;  /* 0x00000002fb227211 */ /* 0x002fe400018f0eff */
[----:B------:R-:W-:-:S03]  /*35170*/  IADD3 R251, P3, R39, R8, RZ ;  /* 0x0000000827fb7210 */ /* 0x000fc60007f7e0ff */
[----:B------:R1:W-:Y:S01]  /*35180*/  STL [R1+0x1d20], R34 ;  /* 0x001d202201007387 */ /* 0x0003e20000100800 */
[----:B--2---:R-:W-:-:S03]  /*35190*/  LEA.HI.X.SX32 R11, R36, R2, 0x1, P4 ;  /* 0x00000002240b7211 */ /* 0x004fc600020f0eff */
[----:B------:R-:W-:Y:S01]  /*351a0*/  STL [R1+0x1d44], R251 ;  /* 0x001d44fb01007387 */ /* 0x000fe20000100800 */
[----:B------:R-:W-:-:S03]  /*351b0*/  LEA.HI.X.SX32 R36, R37, R2, 0x1, P5 ;  /* 0x0000000225247211 */ /* 0x000fc600028f0eff */
[----:B------:R2:W-:Y:S01]  /*351c0*/  STL [R1+0x1d28], R11 ;  /* 0x001d280b01007387 */ /* 0x0005e20000100800 */
[----:B-1----:R-:W-:-:S05]  /*351d0*/  IADD3 R34, P4, R40, R8, RZ ;  /* 0x0000000828227210 */ /* 0x002fca0007f9e0ff */
[----:B------:R1:W-:Y:S01]  /*351e0*/  STL [R1+0x1d4c], R34 ;  /* 0x001d4c2201007387 */ /* 0x0003e20000100800 */
[----:B--2---:R-:W-:-:S03]  /*351f0*/  IADD3 R11, P5, R41, R8, RZ ;  /* 0x00000008290b7210 */ /* 0x004fc60007fbe0ff */
[----:B------:R2:W-:Y:S04]  /*35200*/  STL [R1+0x1d30], R36 ;  /* 0x001d302401007387 */ /* 0x0005e80000100800 */
[----:B------:R3:W-:Y:S01]  /*35210*/  STL [R1+0x1d54], R11 ;  /* 0x001d540b01007387 */ /* 0x0007e20000100800 */
[----:B-1----:R-:W-:Y:S02]  /*35220*/  LEA.HI.X.SX32 R34, R38, R2, 0x1, P2 ;  /* 0x0000000226227211 */ /* 0x002fe400010f0eff */
[----:B--2---:R-:W-:-:S03]  /*35230*/  IADD3 R36, P2, R42, R8, RZ ;  /* 0x000000082a247210 */ /* 0x004fc60007f5e0ff */
[----:B------:R1:W-:Y:S01]  /*35240*/  STL [R1+0x1d38], R34 ;  /* 0x001d382201007387 */ /* 0x0003e20000100800 */
[----:B---3--:R-:W-:-:S03]  /*35250*/  LEA.HI.X.SX32 R11, R39, R2, 0x1, P3 ;  /* 0x00000002270b7211 */ /* 0x008fc600018f0eff */
[----:B------:R2:W-:Y:S04]  /*35260*/  STL [R1+0x1d5c], R36 ;  /* 0x001d5c2401007387 */ /* 0x0005e80000100800 */
[----:B------:R3:W-:Y:S01]  /*35270*/  STL [R1+0x1d40], R11 ;  /* 0x001d400b01007387 */ /* 0x0007e20000100800 */
[----:B-1----:R-:W-:Y:S02]  /*35280*/  IADD3 R34, P3, R43, R8, RZ ;  /* 0x000000082b227210 */ /* 0x002fe40007f7e0ff */
[----:B--2---:R-:W-:-:S03]  /*35290*/  LEA.HI.X.SX32 R36, R40, R2, 0x1, P4 ;  /* 0x0000000228247211 */ /* 0x004fc600020f0eff */
[----:B------:R1:W-:Y:S01]  /*352a0*/  STL [R1+0x1d64], R34 ;  /* 0x001d642201007387 */ /* 0x0003e20000100800 */
[----:B---3--:R-:W-:-:S03]  /*352b0*/  IADD3 R11, P4, R44, R8, RZ ;  /* 0x000000082c0b7210 */ /* 0x008fc60007f9e0ff */
        /* <DEDUP_REMOVED lines=472> */
[----:B------:R-:W-:Y:S01]  /*37040*/  STL [R1+0x20f8], R34 ;  /* 0x0020f82201007387 */ /* 0x000fe20000100800 */
[----:B---3--:R-:W-:-:S03]  /*37050*/  LEA.HI.X.SX32 R11, R14, R2, 0x1, P3 ;  /* 0x000000020e0b7211 */ /* 0x008fc600018f0eff */
[----:B------:R1:W-:Y:S01]  /*37060*/  STL [R1+0x211c], R13 ;  /* 0x00211c0d01007387 */ /* 0x0003e20000100800 */
[----:B------:R-:W-:-:S03]  /*37070*/  IADD3 R14, P3, R18, R8, RZ ;  /* 0x00000008120e7210 */ /* 0x000fc60007f7e0ff */
[----:B------:R2:W-:Y:S01]  /*37080*/  STL [R1+0x2100], R11 ;  /* 0x0021000b01007387 */ /* 0x0005e20000100800 */
[----:B-1----:R-:W-:-:S03]  /*37090*/  LEA.HI.X.SX32 R13, R15, R2, 0x1, P4 ;  /* 0x000000020f0d7211 */ /* 0x002fc600020f0eff */
[----:B------:R1:W-:Y:S01]  /*370a0*/  STL [R1+0x2124], R14 ;  /* 0x0021240e01007387 */ /* 0x0003e20000100800 */
[----:B--2---:R-:W-:-:S03]  /*370b0*/  IADD3 R11, P4, R19, R8, RZ ;  /* 0x00000008130b7210 */ /* 0x004fc60007f9e0ff */
        /* <DEDUP_REMOVED lines=423> */
[----:B--2---:R-:W-:Y:S01]  /*38b30*/  IADD3 R13, P2, R6, R8, RZ ;  /* 0x00000008060d7210 */ /* 0x004fe20007f5e0ff */
[----:B------:R-:W2:Y:S02]  /*38b40*/  S2R R34, SR_TID.X ;  /* 0x0000000000227919 */ /* 0x000ea40000002100 */
[----:B------:R3:W-:Y:S01]  /*38b50*/  STL [R1+0x2458], R14 ;  /* 0x0024580e01007387 */ /* 0x0007e20000100800 */
[----:B-1----:R-:W-:-:S03]  /*38b60*/  LEA.HI.X.SX32 R11, R248, R2, 0x1, P3 ;  /* 0x00000002f80b7211 */ /* 0x002fc600018f0eff */
[----:B------:R1:W-:Y:S01]  /*38b70*/  STL [R1+0x247c], R13 ;  /* 0x00247c0d01007387 */ /* 0x0003e20000100800 */
[----:B---3--:R-:W-:-:S03]  /*38b80*/  IADD3 R14, P3, R9, R8, RZ ;  /* 0x00000008090e7210 */ /* 0x008fc60007f7e0ff */
        /* <DEDUP_REMOVED lines=8> */
[----:B------:R-:W-:Y:S01]  /*38c10*/  STL [R1+0x2470], R14 ;  /* 0x0024700e01007387 */ /* 0x000fe20000100800 */
[----:B-1----:R-:W-:-:S03]  /*38c20*/  LEA.HI.X.SX32 R11, R6, R2, 0x1, P2 ;  /* 0x00000002060b7211 */ /* 0x002fc600010f0eff */
[----:B------:R0:W5:Y:S01]  /*38c30*/  LDL.LU R6, [R1+0x2b34] ;  /* 0x002b340001067983 */ /* 0x0001620000300800 */
[----:B------:R-:W-:-:S03]  /*38c40*/  LEA.HI.X.SX32 R9, R9, R2, 0x1, P3 ;  /* 0x0000000209097211 */ /* 0x000fc600018f0eff */
[----:B------:R1:W-:Y:S04]  /*38c50*/  STL [R1+0x2484], R13 ;  /* 0x0024840d01007387 */ /* 0x0003e80000100800 */
[----:B------:R3:W-:Y:S01]  /*38c60*/  STL [R1+0x2478], R11 ;  /* 0x0024780b01007387 */ /* 0x0007e20000100800 */
[-C--:B-1----:R-:W-:Y:S02]  /*38c70*/  IADD3 R13, P2, R33, R8.reuse, RZ ;  /* 0x00000008210d7210 */ /* 0x082fe40007f5e0ff */
[----:B---3--:R-:W-:Y:S02]  /*38c80*/  IADD3 R11, P3, R35, R8, RZ ;  /* 0x00000008230b7210 */ /* 0x008fe40007f7e0ff */
[----:B------:R-:W-:Y:S01]  /*38c90*/  LEA.HI.X.SX32 R8, R10, R2, 0x1, P4 ;  /* 0x000000020a087211 */ /* 0x000fe200020f0eff */
[----:B------:R-:W-:Y:S04]  /*38ca0*/  STL [R1+0x2488], R13 ;  /* 0x0024880d01007387 */ /* 0x000fe80000100800 */
[----:B------:R1:W-:Y:S01]  /*38cb0*/  STL [R1+0x248c], R9 ;  /* 0x00248c0901007387 */ /* 0x0003e20000100800 */
[----:B------:R-:W-:-:S03]  /*38cc0*/  USHF.R.S32.HI UR51, URZ, 0x1f, UR51 ;  /* 0x0000001f3f337899 */ /* 0x000fc60008011433 */
[----:B------:R-:W-:Y:S04]  /*38cd0*/  STL [R1+0x186c], R11 ;  /* 0x00186c0b01007387 */ /* 0x000fe80000100800 */
[----:B------:R3:W-:Y:S01]  /*38ce0*/  STL [R1+0x1544], R8 ;  /* 0x0015440801007387 */ /* 0x0007e20000100800 */
[-C--:B-1----:R-:W-:Y:S02]  /*38cf0*/  LEA.HI.X.SX32 R9, R32, R2.reuse, 0x1, P5 ;  /* 0x0000000220097211 */ /* 0x082fe400028f0eff */
[-C--:B---3--:R-:W-:Y:S02]  /*38d00*/  LEA.HI.X.SX32 R8, R33, R2.reuse, 0x1, P2 ;  /* 0x0000000221087211 */ /* 0x088fe400010f0eff */
[----:B------:R-:W-:Y:S01]  /*38d10*/  LEA.HI.X.SX32 R2, R35, R2, 0x1, P3 ;  /* 0x0000000223027211 */ /* 0x000fe200018f0eff */
[----:B------:R1:W-:Y:S04]  /*38d20*/  STL [R1+0x1864], R9 ;  /* 0x0018640901007387 */ /* 0x0003e80000100800 */
[----:B------:R2:W-:Y:S04]  /*38d30*/  STL [R1+0x1868], R8 ;  /* 0x0018680801007387 */ /* 0x0005e80000100800 */
[----:B------:R3:W-:Y:S01]  /*38d40*/  STL [R1+0x1548], R2 ;  /* 0x0015480201007387 */ /* 0x0007e20000100800 */
[----:B-1----:R-:W-:Y:S01]  /*38d50*/  IADD3.X R9, R5, UR51, RZ, P1, !PT ;  /* 0x0000003305097c10 */ /* 0x002fe20008ffe4ff */
[----:B--2---:R-:W-:Y:S01]  /*38d60*/  IMAD.SHL.U32 R8, R34, 0x10, RZ ;  /* 0x0000001022087824 */ /* 0x004fe200078e00ff */
[----:B---3--:R-:W-:-:S04]  /*38d70*/  IADD3.X R2, R3, UR51, RZ, P0, !PT ;  /* 0x0000003303027c10 */ /* 0x008fc800087fe4ff */
[----:B------:R-:W-:Y:S04]  /*38d80*/  STL [R1+0x29a0], R8 ;  /* 0x0029a00801007387 */ /* 0x000fe80000100800 */
[----:B------:R-:W-:Y:S04]  /*38d90*/  STL [R1+0x154c], R9 ;  /* 0x00154c0901007387 */ /* 0x000fe80000100800 */
[----:B------:R1:W-:Y:S01]  /*38da0*/  STL [R1+0x1550], R2 ;  /* 0x0015500201007387 */ /* 0x0003e20000100800 */
[----:B------:R-:W-:Y:S02]  /*38db0*/  USHF.R.S32.HI UR8, URZ, 0x1f, UR27 ;  /* 0x0000001f3f087899 */ /* 0x000fe4000801141b */
[----:B-1----:R-:W-:-:S02]  /*38dc0*/  IADD3 R2, P0, R12, UR27, RZ ;  /* 0x0000001b0c027c10 */ /* 0x002fc4000ff1e0ff */
[----:B------:R-:W-:-:S03]  /*38dd0*/  IADD3 R9, P1, R4, UR27, RZ ;  /* 0x0000001b04097c10 */ /* 0x000fc6000ff3e0ff */
[----:B------:R1:W-:Y:S01]  /*38de0*/  STL [R1+0x1558], R2 ;  /* 0x0015580201007387 */ /* 0x0003e20000100800 */
[----:B------:R-:W-:Y:S01]  /*38df0*/  IADD3 R10, P3, R4, UR38, RZ ;  /* 0x00000026040a7c10 */ /* 0x000fe2000ff7e0ff */
[----:B------:R-:W-:Y:S02]  /*38e00*/  USHF.R.S32.HI UR27, URZ, 0x1f, UR38 ;  /* 0x0000001f3f1b7899 */ /* 0x000fe40008011426 */
[----:B------:R2:W-:Y:S01]  /*38e10*/  STL [R1+0x1560], R9 ;  /* 0x0015600901007387 */ /* 0x0005e20000100800 */
[----:B-1----:R-:W-:Y:S02]  /*38e20*/  IADD3 R2, P2, R12, UR38, RZ ;  /* 0x000000260c027c10 */ /* 0x002fe4000ff5e0ff */
[----:B--2---:R-:W-:-:S03]  /*38e30*/  IADD3.X R9, R5, UR8, RZ, P0, !PT ;  /* 0x0000000805097c10 */ /* 0x004fc600087fe4ff */
[----:B------:R1:W-:Y:S04]  /*38e40*/  STL [R1+0x1568], R2 ;  /* 0x0015680201007387 */ /* 0x0003e80000100800 */
[----:B------:R-:W-:Y:S01]  /*38e50*/  STL [R1+0x1570], R10 ;  /* 0x0015700a01007387 */ /* 0x000fe20000100800 */
[----:B-1----:R-:W-:-:S03]  /*38e60*/  IADD3.X R2, R3, UR8, RZ, P1, !PT ;  /* 0x0000000803027c10 */ /* 0x002fc60008ffe4ff */
[----:B------:R1:W-:Y:S04]  /*38e70*/  STL [R1+0x1554], R9 ;  /* 0x0015540901007387 */ /* 0x0003e80000100800 */
[----:B------:R2:W-:Y:S01]  /*38e80*/  STL [R1+0x155c], R2 ;  /* 0x00155c0201007387 */ /* 0x0005e20000100800 */
[----:B-1----:R-:W-:Y:S02]  /*38e90*/  IADD3.X R9, R5, UR27, RZ, P2, !PT ;  /* 0x0000001b05097c10 */ /* 0x002fe400097fe4ff */
[----:B--2---:R-:W-:-:S03]  /*38ea0*/  IADD3.X R2, R3, UR27, RZ, P3, !PT ;  /* 0x0000001b03027c10 */ /* 0x004fc60009ffe4ff */
[----:B------:R1:W-:Y:S04]  /*38eb0*/  STL [R1+0x1564], R9 ;  /* 0x0015640901007387 */ /* 0x0003e80000100800 */
[----:B------:R2:W-:Y:S04]  /*38ec0*/  STL [R1+0x156c], R2 ;  /* 0x00156c0201007387 */ /* 0x0005e80000100800 */
[----:B------:R-:W-:Y:S04]  /*38ed0*/  STL [R1+0x1178], RZ ;  /* 0x001178ff01007387 */ /* 0x000fe80000100800 */
        /* <DEDUP_REMOVED lines=768> */
[----:B------:R-:W-:Y:S04]  /*3bee0*/  STL [R1], RZ ;  /* 0x000000ff01007387 */ /* 0x000fe80000100800 */
        /* <DEDUP_REMOVED lines=79> */
[----:B------:R-:W-:Y:S01]  /*3c3e0*/  STL [R1+0x140], RZ ;  /* 0x000140ff01007387 */ /* 0x000fe20000100800 */
[----:B-1----:R-:W-:-:S03]  /*3c3f0*/  IADD3 R9, P0, R12, UR33, RZ ;  /* 0x000000210c097c10 */ /* 0x002fc6000ff1e0ff */
[----:B------:R-:W-:Y:S01]  /*3c400*/  STL [R1+0x144], RZ ;  /* 0x000144ff01007387 */ /* 0x000fe20000100800 */
[----:B--2---:R-:W-:-:S03]  /*3c410*/  IADD3 R2, P1, R4, UR33, RZ ;  /* 0x0000002104027c10 */ /* 0x004fc6000ff3e0ff */
[----:B------:R-:W-:Y:S01]  /*3c420*/  STL [R1+0x148], RZ ;  /* 0x000148ff01007387 */ /* 0x000fe20000100800 */
[----:B------:R-:W-:-:S03]  /*3c430*/  USHF.R.S32.HI UR33, URZ, 0x1f, UR33 ;  /* 0x0000001f3f217899 */ /* 0x000fc60008011421 */
[----:B------:R-:W-:Y:S04]  /*3c440*/  STL [R1+0x14c], RZ ;  /* 0x00014cff01007387 */ /* 0x000fe80000100800 */
[----:B------:R-:W-:Y:S04]  /*3c450*/  STL [R1+0x150], RZ ;  /* 0x000150ff01007387 */ /* 0x000fe80000100800 */
[----:B------:R-:W-:Y:S04]  /*3c460*/  STL [R1+0x154], RZ ;  /* 0x000154ff01007387 */ /* 0x000fe80000100800 */
[----:B------:R-:W-:Y:S04]  /*3c470*/  STL [R1+0x158], RZ ;  /* 0x000158ff01007387 */ /* 0x000fe80000100800 */
[----:B------:R-:W-:Y:S04]  /*3c480*/  STL [R1+0x15c], RZ ;  /* 0x00015cff01007387 */ /* 0x000fe80000100800 */
[----:B------:R-:W-:Y:S04]  /*3c490*/  STL [R1+0x160], RZ ;  /* 0x000160ff01007387 */ /* 0x000fe80000100800 */
[----:B------:R-:W-:Y:S04]  /*3c4a0*/  STL [R1+0x164], RZ ;  /* 0x000164ff01007387 */ /* 0x000fe80000100800 */
[----:B------:R1:W-:Y:S04]  /*3c4b0*/  STL [R1+0x1578], R9 ;  /* 0x0015780901007387 */ /* 0x0003e80000100800 */
[----:B------:R2:W-:Y:S04]  /*3c4c0*/  STL [R1+0x1580], R2 ;  /* 0x0015800201007387 */ /* 0x0005e80000100800 */
[----:B------:R-:W-:Y:S01]  /*3c4d0*/  STL [R1+0x168], RZ ;  /* 0x000168ff01007387 */ /* 0x000fe20000100800 */
[----:B-1----:R-:W-:-:S03]  /*3c4e0*/  IADD3.X R9, R5, UR33, RZ, P0, !PT ;  /* 0x0000002105097c10 */ /* 0x002fc600087fe4ff */
[----:B------:R-:W-:Y:S01]  /*3c4f0*/  STL [R1+0x16c], RZ ;  /* 0x00016cff01007387 */ /* 0x000fe20000100800 */
[----:B--2---:R-:W-:-:S03]  /*3c500*/  IADD3.X R2, R3, UR33, RZ, P1, !PT ;  /* 0x0000002103027c10 */ /* 0x004fc60008ffe4ff */
[----:B------:R-:W-:Y:S01]  /*3c510*/  STL [R1+0x170], RZ ;  /* 0x000170ff01007387 */ /* 0x000fe20000100800 */
[----:B------:R-:W-:-:S03]  /*3c520*/  USHF.R.S32.HI UR33, URZ, 0x1f, UR7 ;  /* 0x0000001f3f217899 */ /* 0x000fc60008011407 */
[----:B------:R1:W-:Y:S04]  /*3c530*/  STL [R1+0x1574], R9 ;  /* 0x0015740901007387 */ /* 0x0003e80000100800 */
[----:B------:R2:W-:Y:S01]  /*3c540*/  STL [R1+0x157c], R2 ;  /* 0x00157c0201007387 */ /* 0x0005e20000100800 */
[----:B-1----:R-:W-:-:S03]  /*3c550*/  IADD3 R9, P0, R12, UR7, RZ ;  /* 0x000000070c097c10 */ /* 0x002fc6000ff1e0ff */
[----:B------:R-:W-:Y:S01]  /*3c560*/  STL [R1+0x174], RZ ;  /* 0x000174ff01007387 */ /* 0x000fe20000100800 */
[----:B--2---:R-:W-:-:S03]  /*3c570*/  IADD3 R2, P1, R4, UR7, RZ ;  /* 0x0000000704027c10 */ /* 0x004fc6000ff3e0ff */
[----:B------:R1:W-:Y:S04]  /*3c580*/  STL [R1+0x1588], R9 ;  /* 0x0015880901007387 */ /* 0x0003e80000100800 */
[----:B------:R-:W-:Y:S04]  /*3c590*/  STL [R1+0x178], RZ ;  /* 0x000178ff01007387 */ /* 0x000fe80000100800 */
[----:B------:R2:W-:Y:S01]  /*3c5a0*/  STL [R1+0x1590], R2 ;  /* 0x0015900201007387 */ /* 0x0005e20000100800 */
[----:B-1----:R-:W-:Y:S01]  /*3c5b0*/  IADD3.X R9, R5, UR33, RZ, P0, !PT ;  /* 0x0000002105097c10 */ /* 0x002fe200087fe4ff */
[----:B------:R-:W-:-:S04]  /*3c5c0*/  USHF.R.S32.HI UR7, URZ, 0x1f, UR44 ;  /* 0x0000001f3f077899 */ /* 0x000fc8000801142c */
[----:B------:R1:W-:Y:S01]  /*3c5d0*/  STL [R1+0x1584], R9 ;  /* 0x0015840901007387 */ /* 0x0003e20000100800 */
[----:B--2---:R-:W-:-:S05]  /*3c5e0*/  IADD3.X R2, R3, UR33, RZ, P1, !PT ;  /* 0x0000002103027c10 */ /* 0x004fca0008ffe4ff */
[----:B------:R2:W-:Y:S01]  /*3c5f0*/  STL [R1+0x158c], R2 ;  /* 0x00158c0201007387 */ /* 0x0005e20000100800 */
[----:B-1----:R-:W-:-:S05]  /*3c600*/  IADD3 R9, P0, R12, UR44, RZ ;  /* 0x0000002c0c097c10 */ /* 0x002fca000ff1e0ff */
[----:B------:R1:W-:Y:S01]  /*3c610*/  STL [R1+0x1598], R9 ;  /* 0x0015980901007387 */ /* 0x0003e20000100800 */
[----:B--2---:R-:W-:-:S03]  /*3c620*/  IADD3 R2, P1, R4, UR44, RZ ;  /* 0x0000002c04027c10 */ /* 0x004fc6000ff3e0ff */
        /* <DEDUP_REMOVED lines=202> */
[----:B-1----:R-:W-:Y:S02]  /*3d2d0*/  IADD3.X R9, R5, UR16, RZ, P0, !PT ;  /* 0x0000001005097c10 */ /* 0x002fe400087fe4ff */
[----:B--2---:R-:W-:-:S03]  /*3d2e0*/  IADD3.X R2, R3, UR16, RZ, P1, !PT ;  /* 0x0000001003027c10 */ /* 0x004fc60008ffe4ff */
[----:B------:R-:W-:Y:S04]  /*3d2f0*/  STL [R1+0x16d4], R9 ;  /* 0x0016d40901007387 */ /* 0x000fe80000100800 */
[----:B------:R1:W-:Y:S01]  /*3d300*/  STL [R1+0x16dc], R2 ;  /* 0x0016dc0201007387 */ /* 0x0003e20000100800 */
[----:B------:R-:W-:Y:S01]  /*3d310*/  LOP3.LUT R34, R34, 0x7f, RZ, 0xc0, !PT ;  /* 0x0000007f22227812 */ /* 0x000fe200078ec0ff */
[----:B------:R-:W-:Y:S02]  /*3d320*/  USHF.R.U32.HI UR38, URZ, 0x4, UR4 ;  /* 0x000000043f267899 */ /* 0x000fe40008011604 */
[----:B------:R-:W-:Y:S01]  /*3d330*/  UIMAD UR51, UR60, 0x9, URZ ;  /* 0x000000093c3378a4 */ /* 0x000fe2000f8e023f */
[C---:B------:R-:W-:Y:S02]  /*3d340*/  LOP3.LUT R239, R34.reuse, 0x10, RZ, 0x3c, !PT ;  /* 0x0000001022ef7812 */ /* 0x040fe400078e3cff */
[----:B------:R-:W-:-:S02]  /*3d350*/  LOP3.LUT R238, R34, 0x20, RZ, 0x3c, !PT ;  /* 0x0000002022ee7812 */ /* 0x000fc400078e3cff */
[C---:B------:R-:W-:Y:S02]  /*3d360*/  LOP3.LUT R237, R34.reuse, 0x30, RZ, 0x3c, !PT ;  /* 0x0000003022ed7812 */ /* 0x040fe400078e3cff */
[C---:B------:R-:W-:Y:S02]  /*3d370*/  LOP3.LUT R236, R34.reuse, 0x40, RZ, 0x3c, !PT ;  /* 0x0000004022ec7812 */ /* 0x040fe400078e3cff */
[C---:B------:R-:W-:Y:S02]  /*3d380*/  LOP3.LUT R235, R34.reuse, 0x50, RZ, 0x3c, !PT ;  /* 0x0000005022eb7812 */ /* 0x040fe400078e3cff */
[C---:B------:R-:W-:Y:S02]  /*3d390*/  LOP3.LUT R234, R34.reuse, 0x60, RZ, 0x3c, !PT ;  /* 0x0000006022ea7812 */ /* 0x040fe400078e3cff */
[----:B------:R-:W-:Y:S01]  /*3d3a0*/  LOP3.LUT R233, R34, 0x70, RZ, 0x3c, !PT ;  /* 0x0000007022e97812 */ /* 0x000fe200078e3cff */
[----:B------:R-:W-:Y:S01]  /*3d3b0*/  UMOV UR8, URZ ;  /* 0x0000003f00087c82 */ /* 0x000fe20008000000 */
[----:B------:R-:W-:Y:S01]  /*3d3c0*/  UMOV UR27, URZ ;  /* 0x0000003f001b7c82 */ /* 0x000fe20008000000 */
[----:B------:R-:W-:-:S02]  /*3d3d0*/  USHF.L.U32 UR5, UR5, 0x7, URZ ;  /* 0x0000000705057899 */ /* 0x000fc4000800063f */
[----:B------:R-:W-:Y:S02]  /*3d3e0*/  USHF.R.S32.HI UR9, URZ, 0x1f, UR9 ;  /* 0x0000001f3f097899 */ /* 0x000fe40008011409 */
[----:B------:R-:W-:Y:S02]  /*3d3f0*/  USHF.L.U32 UR6, UR6, 0x7, URZ ;  /* 0x0000000706067899 */ /* 0x000fe4000800063f */
[----:B------:R-:W-:Y:S02]  /*3d400*/  USHF.R.U32.HI UR36, URZ, 0x4, UR36 ;  /* 0x000000043f247899 */ /* 0x000fe40008011624 */
[----:B------:R-:W-:Y:S02]  /*3d410*/  USGXT.U32 UR38, UR38, 0xe ;  /* 0x0000000e2626789a */ /* 0x000fe40008000000 */
[----:B------:R-:W-:Y:S02]  /*3d420*/  USHF.R.S32.HI UR7, URZ, 0x1f, UR25 ;  /* 0x0000001f3f077899 */ /* 0x000fe40008011419 */
[----:B------:R-:W-:-:S02]  /*3d430*/  USHF.R.S32.HI UR30, URZ, 0x1f, UR24 ;  /* 0x0000001f3f1e7899 */ /* 0x000fc40008011418 */
[----:B------:R-:W-:Y:S02]  /*3d440*/  USHF.R.S32.HI UR35, URZ, 0x1f, UR61 ;  /* 0x0000001f3f237899 */ /* 0x000fe4000801143d */
[----:B------:R-:W-:Y:S02]  /*3d450*/  USHF.R.S32.HI UR43, URZ, 0x1f, UR31 ;  /* 0x0000001f3f2b7899 */ /* 0x000fe4000801141f */
[----:B------:R-:W-:Y:S02]  /*3d460*/  USHF.R.S32.HI UR15, URZ, 0x1f, UR34 ;  /* 0x0000001f3f0f7899 */ /* 0x000fe40008011422 */
[----:B------:R-:W-:Y:S02]  /*3d470*/  USHF.R.S32.HI UR19, URZ, 0x1f, UR42 ;  /* 0x0000001f3f137899 */ /* 0x000fe4000801142a */
        /* <DEDUP_REMOVED lines=16> */
[----:B------:R-:W-:Y:S01]  /*3d580*/  USHF.R.S32.HI UR16, URZ, 0x1f, UR20 ;  /* 0x0000001f3f107899 */ /* 0x000fe20008011414 */
[----:B------:R-:W2:Y:S01]  /*3d590*/  LDC R252, c[0x0][0x230] ;  /* 0x00008c00fffc7b82 */ /* 0x000ea20000000800 */
[----:B-1----:R-:W-:Y:S01]  /*3d5a0*/  IADD3 R2, P0, R12, UR25, RZ ;  /* 0x000000190c027c10 */ /* 0x002fe2000ff1e0ff */
[----:B------:R-:W-:Y:S01]  /*3d5b0*/  USGXT.U32 UR36, UR36, 0xe ;  /* 0x0000000e2424789a */ /* 0x000fe20008000000 */
[----:B------:R-:W-:Y:S01]  /*3d5c0*/  IADD3 R9, P1, R4, UR25, RZ ;  /* 0x0000001904097c10 */ /* 0x000fe2000ff3e0ff */
[----:B------:R-:W-:Y:S02]  /*3d5d0*/  UIADD3 UR26, UP1, UR38, 0x2, URZ ;  /* 0x00000002261a7890 */ /* 0x000fe4000ff3e03f */
[----:B------:R1:W-:Y:S02]  /*3d5e0*/  STL [R1+0x16e8], R2 ;  /* 0x0016e80201007387 */ /* 0x0003e40000100800 */
[----:B------:R-:W-:-:S02]  /*3d5f0*/  UIADD3.X UR27, UR27, 0x40000040, URZ, UP1, !UPT ;  /* 0x400000401b1b7890 */ /* 0x000fc40008ffe43f */
[----:B------:R3:W-:Y:S01]  /*3d600*/  STL [R1+0x16f0], R9 ;  /* 0x0016f00901007387 */ /* 0x0007e20000100800 */
[----:B-1----:R-:W-:Y:S02]  /*3d610*/  LOP3.LUT R2, R8, 0x70, RZ, 0xc0, !PT ;  /* 0x0000007008027812 */ /* 0x002fe400078ec0ff */
[----:B------:R-:W-:Y:S02]  /*3d620*/  IADD3.X R8, R3, UR7, RZ, P1, !PT ;  /* 0x0000000703087c10 */ /* 0x000fe40008ffe4ff */
[----:B---3--:R-:W-:Y:S01]  /*3d630*/  IADD3.X R9, R5, UR7, RZ, P0, !PT ;  /* 0x0000000705097c10 */ /* 0x008fe200087fe4ff */
[----:B------:R-:W-:Y:S01]  /*3d640*/  IMAD R2, R34, 0x80, R2 ;  /* 0x0000008022027824 */ /* 0x000fe200078e0202 */
[----:B------:R-:W-:Y:S01]  /*3d650*/  USHF.R.S32.HI UR7, URZ, 0x1f, UR6 ;  /* 0x0000001f3f077899 */ /* 0x000fe20008011406 */
[----:B--2---:R-:W-:Y:S02]  /*3d660*/  VIADD R252, R252, 0x7f ;  /* 0x0000007ffcfc7836 */ /* 0x004fe40000000000 */
[----:B------:R1:W-:Y:S03]  /*3d670*/  STL [R1+0x16e4], R9 ;  /* 0x0016e40901007387 */ /* 0x0003e60000100800 */
[----:B------:R-:W-:Y:S01]  /*3d680*/  SHF.R.S32.HI R11, RZ, 0x1f, R252 ;  /* 0x0000001fff0b7819 */ /* 0x000fe200000114fc */
[----:B------:R2:W-:Y:S03]  /*3d690*/  STL [R1+0x16ec], R8 ;  /* 0x0016ec0801007387 */ /* 0x0005e60000100800 */
[----:B------:R-:W-:-:S02]  /*3d6a0*/  LEA.HI R11, R11, R252, RZ, 0x7 ;  /* 0x000000fc0b0b7211 */ /* 0x000fc400078f38ff */
[----:B-1----:R-:W-:Y:S02]  /*3d6b0*/  IADD3 R9, P5, R4, UR24, RZ ;  /* 0x0000001804097c10 */ /* 0x002fe4000ffbe0ff */
[----:B--2---:R-:W-:Y:S01]  /*3d6c0*/  IADD3 R8, P4, R12, UR24, RZ ;  /* 0x000000180c087c10 */ /* 0x004fe2000ff9e0ff */
[----:B------:R-:W-:-:S04]  /*3d6d0*/  UIADD3 UR24, UP0, UR36, 0x2, URZ ;  /* 0x0000000224187890 */ /* 0x000fc8000ff1e03f */
[----:B------:R1:W-:Y:S01]  /*3d6e0*/  STL [R1+0x16f8], R8 ;  /* 0x0016f80801007387 */ /* 0x0003e20000100800 */
[----:B------:R-:W-:Y:S02]  /*3d6f0*/  UIADD3.X UR25, UR8, 0x40000040, URZ, UP0, !UPT ;  /* 0x4000004008197890 */ /* 0x000fe400087fe43f */
[----:B------:R-:W-:Y:S01]  /*3d700*/  USHF.R.S32.HI UR8, URZ, 0x1f, UR5 ;  /* 0x0000001f3f087899 */ /* 0x000fe20008011405 */
[----:B------:R2:W-:Y:S04]  /*3d710*/  STL [R1+0x1700], R9 ;  /* 0x0017000901007387 */ /* 0x0005e80000100800 */
[----:B------:R-:W-:Y:S01]  /*3d720*/  STL [R1+0x296c], R2 ;  /* 0x00296c0201007387 */ /* 0x000fe20000100800 */
[----:B-1----:R-:W-:Y:S02]  /*3d730*/  SHF.R.S32.HI R8, RZ, 0x7, R11 ;  /* 0x00000007ff087819 */ /* 0x002fe4000001140b */
[----:B------:R-:W-:-:S02]  /*3d740*/  IADD3 R8, P1, R4, UR61, RZ ;  /* 0x0000003d04087c10 */ /* 0x000fc4000ff3e0ff */
[----:B--2---:R-:W-:-:S05]  /*3d750*/  IADD3 R9, P0, R12, UR61, RZ ;  /* 0x0000003d0c097c10 */ /* 0x004fca000ff1e0ff */
[----:B------:R-:W-:Y:S04]  /*3d760*/  STL [R1+0x1708], R9 ;  /* 0x0017080901007387 */ /* 0x000fe80000100800 */
[----:B------:R1:W-:Y:S02]  /*3d770*/  STL [R1+0x1710], R8 ;  /* 0x0017100801007387 */ /* 0x0003e40000100800 */
[----:B-1----:R-:W-:Y:S02]  /*3d780*/  IADD3 R8, P2, R12, UR31, RZ ;  /* 0x0000001f0c087c10 */ /* 0x002fe4000ff5e0ff */
[----:B------:R-:W-:Y:S02]  /*3d790*/  CS2R R24, SRZ ;  /* 0x0000000000187805 */ /* 0x000fe4000001ff00 */
[----:B------:R-:W-:-:S02]  /*3d7a0*/  IADD3 R10, P3, R4, UR31, RZ ;  /* 0x0000001f040a7c10 */ /* 0x000fc4000ff7e0ff */
[----:B------:R-:W-:Y:S02]  /*3d7b0*/  CS2R R26, SRZ ;  /* 0x00000000001a7805 */ /* 0x000fe4000001ff00 */
[----:B------:R-:W-:Y:S01]  /*3d7c0*/  IADD3.X R9, R5, UR30, RZ, P4, !PT ;  /* 0x0000001e05097c10 */ /* 0x000fe2000a7fe4ff */
[----:B------:R1:W-:Y:S01]  /*3d7d0*/  STL [R1+0x1718], R8 ;  /* 0x0017180801007387 */ /* 0x0003e20000100800 */
[----:B------:R-:W-:Y:S02]  /*3d7e0*/  CS2R R28, SRZ ;  /* 0x00000000001c7805 */ /* 0x000fe4000001ff00 */
[----:B------:R-:W-:Y:S02]  /*3d7f0*/  CS2R R30, SRZ ;  /* 0x00000000001e7805 */ /* 0x000fe4000001ff00 */
[----:B------:R-:W-:Y:S01]  /*3d800*/  CS2R R32, SRZ ;  /* 0x0000000000207805 */ /* 0x000fe2000001ff00 */
[----:B------:R2:W-:Y:S01]  /*3d810*/  STL [R1+0x1720], R10 ;  /* 0x0017200a01007387 */ /* 0x0005e20000100800 */
[----:B------:R-:W-:-:S02]  /*3d820*/  CS2R R34, SRZ ;  /* 0x0000000000227805 */ /* 0x000fc4000001ff00 */
[----:B------:R-:W-:Y:S02]  /*3d830*/  CS2R R36, SRZ ;  /* 0x0000000000247805 */ /* 0x000fe4000001ff00 */
[----:B------:R-:W-:Y:S01]  /*3d840*/  CS2R R38, SRZ ;  /* 0x0000000000267805 */ /* 0x000fe2000001ff00 */
[----:B------:R3:W-:Y:S01]  /*3d850*/  STL [R1+0x16f4], R9 ;  /* 0x0016f40901007387 */ /* 0x0007e20000100800 */
[----:B------:R-:W-:Y:S02]  /*3d860*/  CS2R R40, SRZ ;  /* 0x0000000000287805 */ /* 0x000fe4000001ff00 */
[----:B-1----:R-:W-:Y:S02]  /*3d870*/  IADD3.X R8, R3, UR30, RZ, P5, !PT ;  /* 0x0000001e03087c10 */ /* 0x002fe4000affe4ff */
[----:B------:R-:W-:Y:S02]  /*3d880*/  CS2R R42, SRZ ;  /* 0x00000000002a7805 */ /* 0x000fe4000001ff00 */
[----:B------:R-:W-:-:S02]  /*3d890*/  CS2R R44, SRZ ;  /* 0x00000000002c7805 */ /* 0x000fc4000001ff00 */
[----:B------:R-:W-:Y:S02]  /*3d8a0*/  CS2R R46, SRZ ;  /* 0x00000000002e7805 */ /* 0x000fe4000001ff00 */
[----:B--2---:R-:W-:Y:S01]  /*3d8b0*/  IADD3 R10, P5, R4, UR34, RZ ;  /* 0x00000022040a7c10 */ /* 0x004fe2000ffbe0ff */
[----:B------:R1:W-:Y:S01]  /*3d8c0*/  STL [R1+0x16fc], R8 ;  /* 0x0016fc0801007387 */ /* 0x0003e20000100800 */
[----:B------:R-:W-:Y:S02]  /*3d8d0*/  CS2R R48, SRZ ;  /* 0x0000000000307805 */ /* 0x000fe4000001ff00 */
[----:B------:R-:W-:Y:S02]  /*3d8e0*/  CS2R R50, SRZ ;  /* 0x0000000000327805 */ /* 0x000fe4000001ff00 */
[----:B---3--:R-:W-:Y:S02]  /*3d8f0*/  IADD3 R9, P4, R12, UR34, RZ ;  /* 0x000000220c097c10 */ /* 0x008fe4000ff9e0ff */
[----:B------:R-:W-:-:S02]  /*3d900*/  CS2R R52, SRZ ;  /* 0x0000000000347805 */ /* 0x000fc4000001ff00 */
[----:B------:R-:W-:Y:S02]  /*3d910*/  CS2R R54, SRZ ;  /* 0x0000000000367805 */ /* 0x000fe4000001ff00 */
[----:B------:R-:W-:Y:S02]  /*3d920*/  CS2R R56, SRZ ;  /* 0x0000000000387805 */ /* 0x000fe4000001ff00 */
[----:B------:R-:W-:Y:S01]  /*3d930*/  CS2R R58, SRZ ;  /* 0x00000000003a7805 */ /* 0x000fe2000001ff00 */
[----:B------:R2:W-:Y:S01]  /*3d940*/  STL [R1+0x1728], R9 ;  /* 0x0017280901007387 */ /* 0x0005e20000100800 */
[----:B------:R-:W-:Y:S02]  /*3d950*/  CS2R R60, SRZ ;  /* 0x00000000003c7805 */ /* 0x000fe4000001ff00 */
[----:B-1----:R-:W-:Y:S02]  /*3d960*/  IADD3.X R8, R5, UR35, RZ, P0, !PT ;  /* 0x0000002305087c10 */ /* 0x002fe400087fe4ff */
[----:B------:R-:W-:Y:S01]  /*3d970*/  CS2R R62, SRZ ;  /* 0x00000000003e7805 */ /* 0x000fe2000001ff00 */
[----:B------:R1:W-:Y:S01]  /*3d980*/  STL [R1+0x1730], R10 ;  /* 0x0017300a01007387 */ /* 0x0003e20000100800 */
[----:B------:R-:W-:-:S02]  /*3d990*/  CS2R R64, SRZ ;  /* 0x0000000000407805 */ /* 0x000fc4000001ff00 */
[----:B------:R-:W-:Y:S02]  /*3d9a0*/  CS2R R66, SRZ ;  /* 0x0000000000427805 */ /* 0x000fe4000001ff00 */
[----:B------:R-:W-:Y:S01]  /*3d9b0*/  CS2R R68, SRZ ;  /* 0x0000000000447805 */ /* 0x000fe2000001ff00 */
[----:B------:R3:W-:Y:S01]  /*3d9c0*/  STL [R1+0x1704], R8 ;  /* 0x0017040801007387 */ /* 0x0007e20000100800 */
[----:B------:R-:W-:Y:S02]  /*3d9d0*/  CS2R R70, SRZ ;  /* 0x0000000000467805 */ /* 0x000fe4000001ff00 */
[----:B--2---:R-:W-:Y:S02]  /*3d9e0*/  IADD3.X R9, R3, UR35, RZ, P1, !PT ;  /* 0x0000002303097c10 */ /* 0x004fe40008ffe4ff */
[----:B------:R-:W-:Y:S02]  /*3d9f0*/  CS2R R72, SRZ ;  /* 0x0000000000487805 */ /* 0x000fe4000001ff00 */
[----:B------:R-:W-:-:S02]  /*3da00*/  CS2R R74, SRZ ;  /* 0x00000000004a7805 */ /* 0x000fc4000001ff00 */
[----:B------:R-:W-:Y:S02]  /*3da10*/  CS2R R76, SRZ ;  /* 0x00000000004c7805 */ /* 0x000fe4000001ff00 */
[----:B-1----:R-:W-:Y:S01]  /*3da20*/  IADD3 R10, P1, R4, UR42, RZ ;  /* 0x0000002a040a7c10 */ /* 0x002fe2000ff3e0ff */
        /* <DEDUP_REMOVED lines=56> */
[----:B-1----:R-:W-:Y:S01]  /*3ddb0*/  IADD3.X R9, R5, UR19, RZ, P0, !PT ;  /* 0x0000001305097c10 */ /* 0x002fe200087fe4ff */
[----:B------:R-:W-:Y:S01]  /*3ddc0*/  UIADD3.64 UR30, UR26, 0x2, URZ ;  /* 0x000000021a1e7897 */ /* 0x000fe2000fffe03f */
[----:B------:R1:W-:Y:S01]  /*3ddd0*/  STL [R1+0x1760], R10 ;  /* 0x0017600a01007387 */ /* 0x0003e20000100800 */
[----:B------:R-:W-:-:S02]  /*3dde0*/  UIADD3.64 UR34, UR26, 0x4, URZ ;  /* 0x000000041a227897 */ /* 0x000fc4000fffe03f */
[----:B------:R-:W-:Y:S01]  /*3ddf0*/  UIADD3.64 UR42, UR26, 0x7fe, URZ ;  /* 0x000007fe1a2a7897 */ /* 0x000fe2000fffe03f */
[----:B------:R3:W-:Y:S01]  /*3de00*/  STL [R1+0x1734], R9 ;  /* 0x0017340901007387 */ /* 0x0007e20000100800 */
[----:B------:R-:W-:Y:S01]  /*3de10*/  UIADD3.64 UR14, UR26, 0x800, URZ ;  /* 0x000008001a0e7897 */ /* 0x000fe2000fffe03f */
[----:B--2---:R-:W-:Y:S01]  /*3de20*/  IADD3.X R8, R3, UR19, RZ, P1, !PT ;  /* 0x0000001303087c10 */ /* 0x004fe20008ffe4ff */
[----:B------:R-:W-:Y:S01]  /*3de30*/  UIADD3.64 UR18, UR26, 0x802, URZ ;  /* 0x000008021a127897 */ /* 0x000fe2000fffe03f */
[----:B-1----:R-:W-:-:S03]  /*3de40*/  IADD3 R10, P1, R4, UR22, RZ ;  /* 0x00000016040a7c10 */ /* 0x002fc6000ff3e0ff */
[----:B------:R1:W-:Y:S01]  /*3de50*/  STL [R1+0x173c], R8 ;  /* 0x00173c0801007387 */ /* 0x0003e20000100800 */
[----:B---3--:R-:W-:-:S05]  /*3de60*/  IADD3 R9, P0, R12, UR22, RZ ;  /* 0x000000160c097c10 */ /* 0x008fca000ff1e0ff */
[----:B------:R2:W-:Y:S01]  /*3de70*/  STL [R1+0x1768], R9 ;  /* 0x0017680901007387 */ /* 0x0005e20000100800 */
[----:B-1----:R-:W-:-:S03]  /*3de80*/  IADD3.X R8, R5, UR23, RZ, P2, !PT ;  /* 0x0000001705087c10 */ /* 0x002fc600097fe4ff */
[----:B------:R1:W-:Y:S04]  /*3de90*/  STL [R1+0x1770], R10 ;  /* 0x0017700a01007387 */ /* 0x0003e80000100800 */
[----:B------:R3:W-:Y:S01]  /*3dea0*/  STL [R1+0x1744], R8 ;  /* 0x0017440801007387 */ /* 0x0007e20000100800 */
        /* <DEDUP_REMOVED lines=46> */
[----:B------:R-:W-:Y:S02]  /*3e190*/  UIADD3.64 UR56, UR24, 0x202, URZ ;  /* 0x0000020218387897 */ /* 0x000fe4000fffe03f */
[----:B------:R-:W-:Y:S01]  /*3e1a0*/  UIADD3.64 UR56, UR24, 0x5fe, URZ ;  /* 0x000005fe18387897 */ /* 0x000fe2000fffe03f */
[----:B-1----:R-:W-:Y:S01]  /*3e1b0*/  IADD3 R10, P1, R4, UR53, RZ ;  /* 0x00000035040a7c10 */ /* 0x002fe2000ff3e0ff */
        /* <DEDUP_REMOVED lines=48> */
[----:B---3--:R-:W-:Y:S02]  /*3e4c0*/  IADD3 R8, P5, R12, UR41, RZ ;  /* 0x000000290c087c10 */ /* 0x008fe4000ffbe0ff */
[----:B------:R-:W-:-:S03]  /*3e4d0*/  ULDC UR46, c[0x0][0x238] ;  /* 0x00008e00002e7ab9 */ /* 0x000fc60000000800 */
        /* <DEDUP_REMOVED lines=8> */
[----:B---3--:R-:W-:Y:S01]  /*3e560*/  IADD3 R9, P1, R12, UR39, RZ ;  /* 0x000000270c097c10 */ /* 0x008fe2000ff3e0ff */
[----:B------:R-:W-:-:S04]  /*3e570*/  UMOV UR39, 0x40000040 ;  /* 0x4000004000277882 */ /* 0x000fc80000000000 */
[----:B------:R2:W-:Y:S01]  /*3e580*/  STL [R1+0x1828], R9 ;  /* 0x0018280901007387 */ /* 0x0005e20000100800 */
[----:B-1----:R-:W-:-:S03]  /*3e590*/  IADD3.X R8, R5, UR40, RZ, P2, !PT ;  /* 0x0000002805087c10 */ /* 0x002fc600097fe4ff */
[----:B------:R1:W-:Y:S04]  /*3e5a0*/  STL [R1+0x1830], R10 ;  /* 0x0018300a01007387 */ /* 0x0003e80000100800 */
[----:B------:R3:W-:Y:S01]  /*3e5b0*/  STL [R1+0x1804], R8 ;  /* 0x0018040801007387 */ /* 0x0007e20000100800 */
[----:B--2---:R-:W-:Y:S02]  /*3e5c0*/  IADD3.X R9, R3, UR40, RZ, P3, !PT ;  /* 0x0000002803097c10 */ /* 0x004fe40009ffe4ff */
        /* <DEDUP_REMOVED lines=8> */
[----:B------:R-:W-:Y:S01]  /*3e650*/  UMOV UR37, 0x40000040 ;  /* 0x4000004000257882 */ /* 0x000fe20000000000 */
[----:B-1----:R-:W-:-:S03]  /*3e660*/  IADD3 R10, P6, R12, UR20, RZ ;  /* 0x000000140c0a7c10 */ /* 0x002fc6000ffde0ff */
[----:B------:R1:W-:Y:S01]  /*3e670*/  STL [R1+0x181c], R8 ;  /* 0x00181c0801007387 */ /* 0x0003e20000100800 */
[----:B---3--:R-:W-:-:S03]  /*3e680*/  IADD3 R9, P5, R4, UR20, RZ ;  /* 0x0000001404097c10 */ /* 0x008fc6000ffbe0ff */
[----:B------:R2:W-:Y:S04]  /*3e690*/  STL [R1+0x1848], R10 ;  /* 0x0018480a01007387 */ /* 0x0005e80000100800 */
[----:B------:R3:W-:Y:S01]  /*3e6a0*/  STL [R1+0x1850], R9 ;  /* 0x0018500901007387 */ /* 0x0007e20000100800 */
[----:B-1----:R-:W-:Y:S02]  /*3e6b0*/  IADD3 R8, P4, R12, UR17, RZ ;  /* 0x000000110c087c10 */ /* 0x002fe4000ff9e0ff */
[----:B--2---:R-:W-:-:S03]  /*3e6c0*/  LOP3.LUT R10, R2, 0x30, RZ, 0x3c, !PT ;  /* 0x00000030020a7812 */ /* 0x004fc600078e3cff */
[----:B------:R1:W-:Y:S01]  /*3e6d0*/  STL [R1+0x1858], R8 ;  /* 0x0018580801007387 */ /* 0x0003e20000100800 */
[----:B---3--:R-:W-:-:S03]  /*3e6e0*/  LOP3.LUT R9, R2, 0x20, RZ, 0x3c, !PT ;  /* 0x0000002002097812 */ /* 0x008fc600078e3cff */
[----:B------:R-:W-:Y:S04]  /*3e6f0*/  STL [R1+0x1d0], RZ ;  /* 0x0001d0ff01007387 */ /* 0x000fe80000100800 */
[----:B------:R-:W-:Y:S01]  /*3e700*/  STL [R1+0x1d4], RZ ;  /* 0x0001d4ff01007387 */ /* 0x000fe20000100800 */
[----:B-1----:R-:W-:-:S03]  /*3e710*/  LOP3.LUT R8, R2, 0x10, RZ, 0x3c, !PT ;  /* 0x0000001002087812 */ /* 0x002fc600078e3cff */
        /* <DEDUP_REMOVED lines=12> */
[----:B------:R-:W-:Y:S01]  /*3e7e0*/  STL [R1+0x2980], R10 ;  /* 0x0029800a01007387 */ /* 0x000fe20000100800 */
[----:B-1----:R-:W-:-:S02]  /*3e7f0*/  LOP3.LUT R8, R2, 0x40, RZ, 0x3c, !PT ;  /* 0x0000004002087812 */ /* 0x002fc400078e3cff */
[----:B--2---:R-:W-:-:S03]  /*3e800*/  LOP3.LUT R9, R2, 0x50, RZ, 0x3c, !PT ;  /* 0x0000005002097812 */ /* 0x004fc600078e3cff */
[----:B------:R1:W-:Y:S04]  /*3e810*/  STL [R1+0x297c], R8 ;  /* 0x00297c0801007387 */ /* 0x0003e80000100800 */
[----:B------:R2:W-:Y:S01]  /*3e820*/  STL [R1+0x2978], R9 ;  /* 0x0029780901007387 */ /* 0x0005e20000100800 */
[C---:B-1----:R-:W-:Y:S02]  /*3e830*/  LOP3.LUT R8, R2.reuse, 0x60, RZ, 0x3c, !PT ;  /* 0x0000006002087812 */ /* 0x042fe400078e3cff */
[----:B------:R-:W-:Y:S02]  /*3e840*/  LOP3.LUT R2, R2, 0x70, RZ, 0x3c, !PT ;  /* 0x0000007002027812 */ /* 0x000fe400078e3cff */
[----:B--2---:R-:W-:Y:S01]  /*3e850*/  IADD3.X R9, R5, UR12, RZ, P1, !PT ;  /* 0x0000000c05097c10 */ /* 0x004fe20008ffe4ff */
[----:B------:R1:W-:Y:S04]  /*3e860*/  STL [R1+0x2974], R8 ;  /* 0x0029740801007387 */ /* 0x0003e80000100800 */
[----:B------:R2:W-:Y:S04]  /*3e870*/  STL [R1+0x2970], R2 ;  /* 0x0029700201007387 */ /* 0x0005e80000100800 */
[----:B------:R3:W-:Y:S01]  /*3e880*/  STL [R1+0x1824], R9 ;  /* 0x0018240901007387 */ /* 0x0007e20000100800 */
[----:B-1----:R-:W-:-:S02]  /*3e890*/  IADD3 R8, P1, R4, UR46, RZ ;  /* 0x0000002e04087c10 */ /* 0x002fc4000ff3e0ff */
[----:B--2---:R-:W-:-:S03]  /*3e8a0*/  IADD3.X R2, R3, UR12, RZ, P0, !PT ;  /* 0x0000000c03027c10 */ /* 0x004fc600087fe4ff */
[----:B------:R1:W-:Y:S01]  /*3e8b0*/  STL [R1+0x1860], R8 ;  /* 0x0018600801007387 */ /* 0x0003e20000100800 */
[----:B---3--:R-:W-:-:S03]  /*3e8c0*/  IADD3.X R9, R5, UR13, RZ, P3, !PT ;  /* 0x0000000d05097c10 */ /* 0x008fc60009ffe4ff */
[----:B------:R2:W-:Y:S04]  /*3e8d0*/  STL [R1+0x182c], R2 ;  /* 0x00182c0201007387 */ /* 0x0005e80000100800 */
[----:B------:R3:W-:Y:S01]  /*3e8e0*/  STL [R1+0x1834], R9 ;  /* 0x0018340901007387 */ /* 0x0007e20000100800 */
[----:B-1----:R-:W-:Y:S02]  /*3e8f0*/  IADD3.X R8, R3, UR13, RZ, P2, !PT ;  /* 0x0000000d03087c10 */ /* 0x002fe400097fe4ff */
[----:B--2---:R-:W-:-:S03]  /*3e900*/  IADD3.X R2, R5, UR16, RZ, P6, !PT ;  /* 0x0000001005027c10 */ /* 0x004fc6000b7fe4ff */
[----:B------:R1:W-:Y:S01]  /*3e910*/  STL [R1+0x183c], R8 ;  /* 0x00183c0801007387 */ /* 0x0003e20000100800 */
[----:B---3--:R-:W-:-:S03]  /*3e920*/  IADD3.X R9, R3, UR16, RZ, P5, !PT ;  /* 0x0000001003097c10 */ /* 0x008fc6000affe4ff */
[----:B------:R2:W-:Y:S04]  /*3e930*/  STL [R1+0x1844], R2 ;  /* 0x0018440201007387 */ /* 0x0005e80000100800 */
[----:B------:R0:W-:Y:S01]  /*3e940*/  STL [R1+0x184c], R9 ;  /* 0x00184c0901007387 */ /* 0x0001e20000100800 */
[----:B-1----:R-:W-:Y:S02]  /*3e950*/  IADD3.X R8, R5, UR9, RZ, P4, !PT ;  /* 0x0000000905087c10 */ /* 0x002fe4000a7fe4ff */
[----:B--2---:R-:W-:-:S03]  /*3e960*/  IADD3.X R2, R3, UR9, RZ, P1, !PT ;  /* 0x0000000903027c10 */ /* 0x004fc60008ffe4ff */
[----:B------:R0:W-:Y:S04]  /*3e970*/  STL [R1+0x1854], R8 ;  /* 0x0018540801007387 */ /* 0x0001e80000100800 */
[----:B------:R0:W-:Y:S02]  /*3e980*/  STL [R1+0x185c], R2 ;  /* 0x00185c0201007387 */ /* 0x0001e40000100800 */
.L_x_2:
[----:B------:R-:W-:Y:S01]  /*3e990*/  STL [R1+0x38ec], R246 ;  /* 0x0038ecf601007387 */ /* 0x000fe20000100800 */
[----:B0-----:R-:W0:Y:S03]  /*3e9a0*/  LDC R2, c[0x0][0x230] ;  /* 0x00008c00ff027b82 */ /* 0x001e260000000800 */
[----:B------:R-:W-:Y:S04]  /*3e9b0*/  STL [R1+0x38f0], R246 ;  /* 0x0038f0f601007387 */ /* 0x000fe80000100800 */
        /* <DEDUP_REMOVED lines=14> */
[----:B-----5:R-:W-:Y:S04]  /*3eaa0*/  STL [R1+0x35d0], R239 ;  /* 0x0035d0ef01007387 */ /* 0x020fe80000100800 */
        /* <DEDUP_REMOVED lines=46> */
[----:B-1----:R1:W-:Y:S04]  /*3ed90*/  STL.64 [R1+0x2d70], R150 ;  /* 0x002d709601007387 */ /* 0x0023e80000100a00 */
[----:B-1----:R-:W2:Y:S04]  /*3eda0*/  LDL.LU R150, [R1+0x1860] ;  /* 0x0018600001967983 */ /* 0x002ea80000300800 */
[----:B------:R-:W0:Y:S04]  /*3edb0*/  LDL.LU R151, [R1+0x1178] ;  /* 0x0011780001977983 */ /* 0x000e280000300800 */
[----:B------:R1:W-:Y:S04]  /*3edc0*/  STL.64 [R1+0x2d68], R148 ;  /* 0x002d689401007387 */ /* 0x0003e80000100a00 */
[----:B-1----:R-:W3:Y:S04]  /*3edd0*/  LDL.LU R149, [R1+0x1840] ;  /* 0x0018400001957983 */ /* 0x002ee80000300800 */
[----:B------:R-:W-:Y:S04]  /*3ede0*/  STL.64 [R1+0x2d60], R146 ;  /* 0x002d609201007387 */ /* 0x000fe80000100a00 */
[----:B------:R-:W-:Y:S04]  /*3edf0*/  STL.64 [R1+0x2d58], R144 ;  /* 0x002d589001007387 */ /* 0x000fe80000100a00 */
[----:B------:R-:W-:Y:S04]  /*3ee00*/  STL [R1+0x35b0], R144 ;  /* 0x0035b09001007387 */ /* 0x000fe80000100800 */
[----:B------:R-:W-:Y:S04]  /*3ee10*/  STL [R1+0x37c4], R144 ;  /* 0x0037c49001007387 */ /* 0x000fe80000100800 */
[----:B------:R-:W-:Y:S04]  /*3ee20*/  STL.64 [R1+0x2d50], R142 ;  /* 0x002d508e01007387 */ /* 0x000fe80000100a00 */
[----:B------:R-:W-:Y:S04]  /*3ee30*/  STL [R1+0x35b8], R142 ;  /* 0x0035b88e01007387 */ /* 0x000fe80000100800 */
[----:B------:R-:W-:Y:S04]  /*3ee40*/  STL [R1+0x37c8], R142 ;  /* 0x0037c88e01007387 */ /* 0x000fe80000100800 */
        /* <DEDUP_REMOVED lines=197> */
[----:B------:R-:W-:Y:S04]  /*3faa0*/  STL.64 [R1+0x2bd8], R48 ;  /* 0x002bd83001007387 */ /* 0x000fe80000100a00 */
[----:B------:R-:W-:Y:S04]  /*3fab0*/  STL [R1+0x3730], R48 ;  /* 0x0037303001007387 */ /* 0x000fe80000100800 */
[----:B------:R-:W-:Y:S04]  /*3fac0*/  STL [R1+0x372c], R49 ;  /* 0x00372c3101007387 */ /* 0x000fe80000100800 */
[----:B------:R1:W-:Y:S04]  /*3fad0*/  STL.64 [R1+0x2bd0], R46 ;  /* 0x002bd02e01007387 */ /* 0x0003e80000100a00 */
[----:B-1----:R-:W4:Y:S01]  /*3fae0*/  LDL R46, [R1+0x185c] ;  /* 0x00185c00012e7983 */ /* 0x002f220000100800 */
[----:B0-----:R-:W-:Y:S01]  /*3faf0*/  IMAD R2, R151, -0x80, R2 ;  /* 0xffffff8097027824 */ /* 0x001fe200078e0202 */
[----:B------:R-:W-:-:S02]  /*3fb00*/  MOV R148, UR49 ;  /* 0x0000003100947c02 */ /* 0x000fc40008000f00 */
[----:B------:R-:W-:Y:S01]  /*3fb10*/  STL [R1+0x3734], R47 ;  /* 0x0037342f01007387 */ /* 0x000fe20000100800 */
[----:B------:R-:W-:Y:S02]  /*3fb20*/  MOV R147, UR48 ;  /* 0x0000003000937c02 */ /* 0x000fe40008000f00 */
[C---:B------:R-:W-:Y:S01]  /*3fb30*/  ISETP.GT.AND P0, PT, R2.reuse, RZ, PT ;  /* 0x000000ff0200720c */ /* 0x040fe20003f04270 */
[----:B------:R-:W-:Y:S01]  /*3fb40*/  STL.64 [R1+0x2bc8], R44 ;  /* 0x002bc82c01007387 */ /* 0x000fe20000100a00 */
[----:B------:R-:W-:Y:S02]  /*3fb50*/  ISETP.GT.AND P1, PT, R2, 0x1, PT ;  /* 0x000000010200780c */ /* 0x000fe40003f24270 */
[----:B------:R-:W-:Y:S01]  /*3fb60*/  PRMT R92, RZ, 0x7610, R92 ;  /* 0x00007610ff5c7816 */ /* 0x000fe2000000005c */
[----:B------:R-:W-:Y:S01]  /*3fb70*/  STL [R1+0x373c], R44 ;  /* 0x00373c2c01007387 */ /* 0x000fe20000100800 */
[----:B------:R-:W-:Y:S02]  /*3fb80*/  MOV R146, UR45 ;  /* 0x0000002d00927c02 */ /* 0x000fe40008000f00 */
[----:B------:R-:W-:Y:S01]  /*3fb90*/  MOV R145, UR44 ;  /* 0x0000002c00917c02 */ /* 0x000fe20008000f00 */
[----:B------:R-:W-:Y:S01]  /*3fba0*/  STL [R1+0x3738], R45 ;  /* 0x0037382d01007387 */ /* 0x000fe20000100800 */
[----:B------:R-:W-:-:S02]  /*3fbb0*/  PRMT R99, RZ, 0x7610, R99 ;  /* 0x00007610ff637816 */ /* 0x000fc40000000063 */
[----:B------:R-:W-:Y:S01]  /*3fbc0*/  PRMT R93, RZ, 0x7610, R93 ;  /* 0x00007610ff5d7816 */ /* 0x000fe2000000005d */
[----:B------:R-:W-:Y:S01]  /*3fbd0*/  STL.64 [R1+0x2bc0], R42 ;  /* 0x002bc02a01007387 */ /* 0x000fe20000100a00 */
[----:B------:R-:W-:Y:S01]  /*3fbe0*/  @P0 IMAD.MOV.U32 R8, RZ, RZ, R4 ;  /* 0x000000ffff080224 */ /* 0x000fe200078e0004 */
[----:B------:R-:W-:Y:S01]  /*3fbf0*/  PRMT R98, RZ, 0x7610, R98 ;  /* 0x00007610ff627816 */ /* 0x000fe20000000062 */
[----:B------:R-:W-:Y:S01]  /*3fc00*/  @P0 IMAD.MOV.U32 R9, RZ, RZ, R3 ;  /* 0x000000ffff090224 */ /* 0x000fe200078e0003 */
[----:B------:R-:W-:Y:S01]  /*3fc10*/  STL.64 [R1+0x2bb8], R40 ;  /* 0x002bb82801007387 */ /* 0x000fe20000100a00 */
[----:B------:R-:W-:-:S03]  /*3fc20*/  ISETP.GT.AND P2, PT, R2, 0x2, PT ;  /* 0x000000020200780c */ /* 0x000fc60003f44270 */
[----:B------:R-:W-:Y:S04]  /*3fc30*/  STL [R1+0x3740], R41 ;  /* 0x0037402901007387 */ /* 0x000fe80000100800 */
[----:B------:R-:W-:Y:S04]  /*3fc40*/  STL.64 [R1+0x2bb0], R38 ;  /* 0x002bb02601007387 */ /* 0x000fe80000100a00 */
        /* <DEDUP_REMOVED lines=16> */
[----:B------:R-:W-:Y:S04]  /*3fd50*/  STL.64 [R1+0x2b78], R24 ;  /* 0x002b781801007387 */ /* 0x000fe80000100a00 */
[----:B------:R-:W-:Y:S04]  /*3fd60*/  STL [R1+0x376c], R25 ;  /* 0x00376c1901007387 */ /* 0x000fe80000100800 */
[----:B-----5:R-:W-:Y:S04]  /*3fd70*/  STL [R1+0x2b3c], R7 ;  /* 0x002b3c0701007387 */ /* 0x020fe80000100800 */
[----:B------:R-:W-:Y:S04]  /*3fd80*/  STL [R1+0x2b38], R6 ;  /* 0x002b380601007387 */ /* 0x000fe80000100800 */
[----:B------:R-:W-:Y:S04]  /*3fd90*/  STL [R1+0x2b34], R0 ;  /* 0x002b340001007387 */ /* 0x000fe80000100800 */
[----:B------:R-:W-:Y:S04]  /*3fda0*/  STL [R1+0x3770], R148 ;  /* 0x0037709401007387 */ /* 0x000fe80000100800 */
[----:B------:R-:W-:Y:S04]  /*3fdb0*/  STL [R1+0x3774], R147 ;  /* 0x0037749301007387 */ /* 0x000fe80000100800 */
[----:B------:R-:W-:Y:S04]  /*3fdc0*/  STL [R1+0x3778], R146 ;  /* 0x0037789201007387 */ /* 0x000fe80000100800 */
[----:B------:R0:W3:Y:S04]  /*3fdd0*/  @P0 LDG.E.U8 R92, desc[UR10][R8.64] ;  /* 0x0000000a085c0981 */ /* 0x0000e8000c1e1100 */
[----:B------:R-:W-:Y:S04]  /*3fde0*/  STL [R1+0x377c], R145 ;  /* 0x00377c9101007387 */ /* 0x000fe80000100800 */
[----:B------:R-:W-:Y:S01]  /*3fdf0*/  STL [R1+0x3780], R151 ;  /* 0x0037809701007387 */ /* 0x000fe20000100800 */
[----:B0-----:R-:W-:-:S02]  /*3fe00*/  @P0 IMAD.MOV.U32 R8, RZ, RZ, R12 ;  /* 0x000000ffff080224 */ /* 0x001fc400078e000c */
[----:B------:R-:W-:Y:S01]  /*3fe10*/  @P0 IMAD.MOV.U32 R9, RZ, RZ, R5 ;  /* 0x000000ffff090224 */ /* 0x000fe200078e0005 */
[----:B------:R-:W-:Y:S04]  /*3fe20*/  STL [R1+0x2b70], R4 ;  /* 0x002b700401007387 */ /* 0x000fe80000100800 */
[----:B------:R-:W-:Y:S04]  /*3fe30*/  STL [R1+0x3784], R4 ;  /* 0x0037840401007387 */ /* 0x000fe80000100800 */
[----:B------:R0:W-:Y:S04]  /*3fe40*/  STL [R1+0x2b68], R3 ;  /* 0x002b680301007387 */ /* 0x0001e80000100800 */
[----:B------:R2:W3:Y:S04]  /*3fe50*/  @P0 LDG.E.U8 R99, desc[UR10][R8.64] ;  /* 0x0000000a08630981 */ /* 0x0004e8000c1e1100 */
[----:B0-----:R-:W3:Y:S04]  /*3fe60*/  LDL.LU R3, [R1+0x1848] ;  /* 0x0018480001037983 */ /* 0x001ee80000300800 */
[----:B------:R-:W-:Y:S01]  /*3fe70*/  STL [R1+0x3408], R12 ;  /* 0x0034080c01007387 */ /* 0x000fe20000100800 */
[----:B--2---:R-:W-:-:S03]  /*3fe80*/  @P1 IMAD.MOV.U32 R8, RZ, RZ, R150 ;  /* 0x000000ffff081224 */ /* 0x004fc600078e0096 */
[----:B------:R-:W-:Y:S04]  /*3fe90*/  STL [R1+0x3788], R12 ;  /* 0x0037880c01007387 */ /* 0x000fe80000100800 */
[----:B------:R-:W-:Y:S04]  /*3fea0*/  STL [R1+0x2b64], R5 ;  /* 0x002b640501007387 */ /* 0x000fe80000100800 */
[----:B------:R-:W-:Y:S04]  /*3feb0*/  STL [R1+0x378c], R5 ;  /* 0x00378c0501007387 */ /* 0x000fe80000100800 */
[----:B------:R-:W-:Y:S01]  /*3fec0*/  STL [R1+0x3790], R150 ;  /* 0x0037909601007387 */ /* 0x000fe20000100800 */
[----:B----4-:R-:W-:-:S03]  /*3fed0*/  @P1 IMAD.MOV.U32 R9, RZ, RZ, R46 ;  /* 0x000000ffff091224 */ /* 0x010fc600078e002e */
[----:B------:R-:W2:Y:S04]  /*3fee0*/  LDL.LU R46, [R1+0x1838] ;  /* 0x00183800012e7983 */ /* 0x000ea80000300800 */
[----:B------:R0:W4:Y:S04]  /*3fef0*/  @P1 LDG.E.U8 R93, desc[UR10][R8.64] ;  /* 0x0000000a085d1981 */ /* 0x000128000c1e1100 */
[----:B------:R-:W0:Y:S04]  /*3ff00*/  LDL R8, [R1+0x1854] ;  /* 0x0018540001087983 */ /* 0x000e280000100800 */
[----:B------:R-:W0:Y:S02]  /*3ff10*/  LDL R9, [R1+0x1858] ;  /* 0x0018580001097983 */ /* 0x000e240000100800 */
[----:B0-----:R-:W-:-:S04]  /*3ff20*/  @P1 LOP3.LUT R9, R9, R8, RZ, 0x3c, !PT ;  /* 0x0000000809091212 */ /* 0x001fc800078e3cff */
[----:B------:R-:W-:-:S04]  /*3ff30*/  @P1 LOP3.LUT R8, R9, R8, RZ, 0x3c, !PT ;  /* 0x0000000809081212 */ /* 0x000fc800078e3cff */
[----:B------:R-:W-:-:S05]  /*3ff40*/  @P1 LOP3.LUT R9, R9, R8, RZ, 0x3c, !PT ;  /* 0x0000000809091212 */ /* 0x000fca00078e3cff */
[----:B------:R0:W4:Y:S04]  /*3ff50*/  @P1 LDG.E.U8 R98, desc[UR10][R8.64] ;  /* 0x0000000a08621981 */ /* 0x000128000c1e1100 */
[----:B------:R-:W0:Y:S04]  /*3ff60*/  LDL R8, [R1+0x184c] ;  /* 0x00184c0001087983 */ /* 0x000e280000100800 */
[----:B------:R-:W0:Y:S01]  /*3ff70*/  LDL R9, [R1+0x1850] ;  /* 0x0018500001097983 */ /* 0x000e220000100800 */
[----:B------:R-:W-:Y:S02]  /*3ff80*/  PRMT R87, RZ, 0x7610, R87 ;  /* 0x00007610ff577816 */ /* 0x000fe40000000057 */
[----:B0-----:R-:W-:-:S04]  /*3ff90*/  @P2 LOP3.LUT R9, R9, R8, RZ, 0x3c, !PT ;  /* 0x0000000809092212 */ /* 0x001fc800078e3cff */
[----:B------:R-:W-:-:S04]  /*3ffa0*/  @P2 LOP3.LUT R8, R9, R8, RZ, 0x3c, !PT ;  /* 0x0000000809082212 */ /* 0x000fc800078e3cff */
[----:B------:R-:W-:-:S05]  /*3ffb0*/  @P2 LOP3.LUT R9, R9, R8, RZ, 0x3c, !PT ;  /* 0x0000000809092212 */ /* 0x000fca00078e3cff */
[----:B------:R3:W4:Y:S04]  /*3ffc0*/  @P2 LDG.E.U8 R87, desc[UR10][R8.64] ;  /* 0x0000000a08572981 */ /* 0x000728000c1e1100 */
[----:B------:R-:W2:Y:S01]  /*3ffd0*/  LDL R9, [R1+0x1844] ;  /* 0x0018440001097983 */ /* 0x000ea20000100800 */
[----:B------:R-:W-:Y:S01]  /*3ffe0*/  PRMT R111, RZ, 0x7610, R111 ;  /* 0x00007610ff6f7816 */ /* 0x000fe2000000006f */
[----:B---3--:R-:W-:Y:S02]  /*3fff0*/  @P2 IMAD.MOV.U32 R8, RZ, RZ, R3 ;  /* 0x000000ffff082224 */ /* 0x008fe400078e0003 */
[----:B------:R-:W-:Y:S04]  /*40000*/  STL [R1+0x2b6c], R3 ;  /* 0x002b6c0301007387 */ /* 0x000fe80000100800 */
[----:B------:R-:W-:Y:S01]  /*40010*/  STL [R1+0x3794], R3 ;  /* 0x0037940301007387 */ /* 0x000fe20000100800 */
[----:B------:R-:W-:-:S03]  /*40020*/  ISETP.GT.AND P0, PT, R2, 0x3, PT ;  /* 0x000000030200780c */ /* 0x000fc60003f04270 */
[----:B--2---:R0:W2:Y:S04]  /*40030*/  @P2 LDG.E.U8 R111, desc[UR10][R8.64] ;  /* 0x0000000a086f2981 */ /* 0x0040a8000c1e1100 */
[----:B------:R-:W3:Y:S01]  /*40040*/  LDL R9, [R1+0x183c] ;  /* 0x00183c0001097983 */ /* 0x000ee20000100800 */
[----:B------:R-:W-:-:S05]  /*40050*/  PRMT R86, RZ, 0x7610, R86 ;  /* 0x00007610ff567816 */ /* 0x000fca0000000056 */
[----:B0-----:R-:W-:Y:S01]  /*40060*/  @P0 IMAD.MOV.U32 R8, RZ, RZ, R149 ;  /* 0x000000ffff080224 */ /* 0x001fe200078e0095 */
[----:B------:R-:W-:Y:S01]  /*40070*/  STL [R1+0x3798], R149 ;  /* 0x0037989501007387 */ /* 0x000fe20000100800 */
[----:B------:R-:W-:-:S03]  /*40080*/  PRMT R108, RZ, 0x7610, R108 ;  /* 0x00007610ff6c7816 */ /* 0x000fc6000000006c */
[----:B---3--:R0:W3:Y:S04]  /*40090*/  @P0 LDG.E.U8 R86, desc[UR10][R8.64] ;  /* 0x0000000a08560981 */ /* 0x0080e8000c1e1100 */
[----:B------:R-:W4:Y:S01]  /*400a0*/  LDL R9, [R1+0x1834] ;  /* 0x0018340001097983 */ /* 0x000f220000100800 */
[----:B0-----:R-:W-:-:S03]  /*400b0*/  @P0 IMAD.MOV.U32 R8, RZ, RZ, R46 ;  /* 0x000000ffff080224 */ /* 0x001fc600078e002e */
[----:B------:R-:W-:Y:S01]  /*400c0*/  STL [R1+0x379c], R46 ;  /* 0x00379c2e01007387 */ /* 0x000fe20000100800 */
[----:B------:R-:W-:-:S03]  /*400d0*/  ISETP.GT.AND P1, PT, R2, 0x4, PT ;  /* 0x000000040200780c */ /* 0x000fc60003f24270 */
[----:B----4-:R0:W4:Y:S04]  /*400e0*/  @P0 LDG.E.U8 R108, desc[UR10][R8.64] ;  /* 0x0000000a086c0981 */ /* 0x010128000c1e1100 */
[----:B------:R-:W0:Y:S04]  /*400f0*/  LDL R8, [R1+0x182c] ;  /* 0x00182c0001087983 */ /* 0x000e280000100800 */
[----:B------:R-:W0:Y:S01]  /*40100*/  LDL R9, [R1+0x1830] ;  /* 0x0018300001097983 */ /* 0x000e220000100800 */
[----:B------:R-:W-:Y:S02]  /*40110*/  PRMT R94, RZ, 0x7610, R94 ;  /* 0x00007610ff5e7816 */ /* 0x000fe4000000005e */
[----:B0-----:R-:W-:-:S04]  /*40120*/  @P1 LOP3.LUT R9, R9, R8, RZ, 0x3c, !PT ;  /* 0x0000000809091212 */ /* 0x001fc800078e3cff */
[----:B------:R-:W-:-:S04]  /*40130*/  @P1 LOP3.LUT R8, R9, R8, RZ, 0x3c, !PT ;  /* 0x0000000809081212 */ /* 0x000fc800078e3cff */
[----:B------:R-:W-:-:S05]  /*40140*/  @P1 LOP3.LUT R9, R9, R8, RZ, 0x3c, !PT ;  /* 0x0000000809091212 */ /* 0x000fca00078e3cff */
[----:B------:R0:W2:Y:S04]  /*40150*/  @P1 LDG.E.U8 R94, desc[UR10][R8.64] ;  /* 0x0000000a085e1981 */ /* 0x0000a8000c1e1100 */
[----:B------:R-:W0:Y:S04]  /*40160*/  LDL R8, [R1+0x1824] ;  /* 0x0018240001087983 */ /* 0x000e280000100800 */
[----:B------:R-:W0:Y:S01]  /*40170*/  LDL R9, [R1+0x1828] ;  /* 0x0018280001097983 */ /* 0x000e220000100800 */
[----:B------:R-:W-:Y:S02]  /*40180*/  PRMT R101, RZ, 0x7610, R101 ;  /* 0x00007610ff657816 */ /* 0x000fe40000000065 */
[----:B0-----:R-:W-:-:S04]  /*40190*/  @P1 LOP3.LUT R9, R9, R8, RZ, 0x3c, !PT ;  /* 0x0000000809091212 */ /* 0x001fc800078e3cff */
[----:B------:R-:W-:-:S04]  /*401a0*/  @P1 LOP3.LUT R8, R9, R8, RZ, 0x3c, !PT ;  /* 0x0000000809081212 */ /* 0x000fc800078e3cff */
[----:B------:R-:W-:-:S05]  /*401b0*/  @P1 LOP3.LUT R9, R9, R8, RZ, 0x3c, !PT ;  /* 0x0000000809091212 */ /* 0x000fca00078e3cff */
[----:B------:R0:W4:Y:S04]  /*401c0*/  @P1 LDG.E.U8 R101, desc[UR10][R8.64] ;  /* 0x0000000a08651981 */ /* 0x000128000c1e1100 */
[----:B------:R-:W0:Y:S04]  /*401d0*/  LDL R8, [R1+0x181c] ;  /* 0x00181c0001087983 */ /* 0x000e280000100800 */
[----:B------:R-:W0:Y:S01]  /*401e0*/  LDL R9, [R1+0x1820] ;  /* 0x0018200001097983 */ /* 0x000e220000100800 */
[----:B------:R-:W-:Y:S02]  /*401f0*/  ISETP.GT.AND P2, PT, R2, 0x5, PT ;  /* 0x000000050200780c */ /* 0x000fe40003f44270 */
[----:B------:R-:W-:-:S11]  /*40200*/  PRMT R95, RZ, 0x7610, R95 ;  /* 0x00007610ff5f7816 */ /* 0x000fd6000000005f */
[----:B0-----:R-:W-:-:S04]  /*40210*/  @P2 LOP3.LUT R9, R9, R8, RZ, 0x3c, !PT ;  /* 0x0000000809092212 */ /* 0x001fc800078e3cff */
[----:B------:R-:W-:-:S04]  /*40220*/  @P2 LOP3.LUT R8, R9, R8, RZ, 0x3c, !PT ;  /* 0x0000000809082212 */ /* 0x000fc800078e3cff */
[----:B------:R-:W-:-:S05]  /*40230*/  @P2 LOP3.LUT R9, R9, R8, RZ, 0x3c, !PT ;  /* 0x0000000809092212 */ /* 0x000fca00078e3cff */
[----:B------:R0:W3:Y:S04]  /*40240*/  @P2 LDG.E.U8 R95, desc[UR10][R8.64] ;  /* 0x0000000a085f2981 */ /* 0x0000e8000c1e1100 */
        /* <DEDUP_REMOVED lines=1131> */
[----:B------:R-:W2:Y:S01]  /*44900*/  @P0 LDG.E.U8 R246, desc[UR10][R8.64] ;  /* 0x0000000a08f60981 */ /* 0x000ea2000c1e1100 */
[----:B------:R-:W-:-:S03]  /*44910*/  ISETP.GT.AND P1, PT, R2, 0x51, PT ;  /* 0x000000510200780c */ /* 0x000fc60003f24270 */
[----:B--2---:R0:W-:Y:S04]  /*44920*/  STL [R1+0xfb0], R246 ;  /* 0x000fb0f601007387 */ /* 0x0041e80000100800 */
[----:B0-----:R-:W2:Y:S04]  /*44930*/  LDL.LU R246, [R1+0x38f0] ;  /* 0x0038f00001f67983 */ /* 0x001ea80000300800 */
[----:B------:R-:W3:Y:S04]  /*44940*/  LDL R8, [R1+0x277c] ;  /* 0x00277c0001087983 */ /* 0x000ee80000100800 */
[----:B------:R-:W3:Y:S01]  /*44950*/  LDL R9, [R1+0x2780] ;  /* 0x0027800001097983 */ /* 0x000ee20000100800 */
[----:B------:R-:W-:-:S02]  /*44960*/  PRMT R238, RZ, 0x7610, R238 ;  /* 0x00007610ffee7816 */ /* 0x000fc400000000ee */
[----:B---3--:R-:W-:-:S04]  /*44970*/  @P1 LOP3.LUT R9, R9, R8, RZ, 0x3c, !PT ;  /* 0x0000000809091212 */ /* 0x008fc800078e3cff */
[----:B------:R-:W-:-:S04]  /*44980*/  @P1 LOP3.LUT R8, R9, R8, RZ, 0x3c, !PT ;  /* 0x0000000809081212 */ /* 0x000fc800078e3cff */
[----:B------:R-:W-:-:S05]  /*44990*/  @P1 LOP3.LUT R9, R9, R8, RZ, 0x3c, !PT ;  /* 0x0000000809091212 */ /* 0x000fca00078e3cff */
[----:B------:R0:W3:Y:S04]  /*449a0*/  @P1 LDG.E.U8 R238, desc[UR10][R8.64] ;  /* 0x0000000a08ee1981 */ /* 0x0000e8000c1e1100 */
[----:B------:R-:W0:Y:S04]  /*449b0*/  LDL R8, [R1+0x2774] ;  /* 0x0027740001087983 */ /* 0x000e280000100800 */
[----:B------:R-:W0:Y:S01]  /*449c0*/  LDL R9, [R1+0x2778] ;  /* 0x0027780001097983 */ /* 0x000e220000100800 */
[----:B--2---:R-:W-:Y:S02]  /*449d0*/  PRMT R246, RZ, 0x7610, R246 ;  /* 0x00007610fff67816 */ /* 0x004fe400000000f6 */
[----:B0-----:R-:W-:-:S04]  /*449e0*/  @P1 LOP3.LUT R9, R9, R8, RZ, 0x3c, !PT ;  /* 0x0000000809091212 */ /* 0x001fc800078e3cff */
[----:B------:R-:W-:-:S04]  /*449f0*/  @P1 LOP3.LUT R8, R9, R8, RZ, 0x3c, !PT ;  /* 0x0000000809081212 */ /* 0x000fc800078e3cff */
[----:B------:R-:W-:-:S05]  /*44a00*/  @P1 LOP3.LUT R9, R9, R8, RZ, 0x3c, !PT ;  /* 0x0000000809091212 */ /* 0x000fca00078e3cff */
[----:B------:R-:W2:Y:S01]  /*44a10*/  @P1 LDG.E.U8 R246, desc[UR10][R8.64] ;  /* 0x0000000a08f61981 */ /* 0x000ea2000c1e1100 */
[----:B------:R-:W-:-:S03]  /*44a20*/  ISETP.GT.AND P0, PT, R2, 0x52, PT ;  /* 0x000000520200780c */ /* 0x000fc60003f04270 */
[----:B--2---:R0:W-:Y:S04]  /*44a30*/  STL [R1+0xfa8], R246 ;  /* 0x000fa8f601007387 */ /* 0x0041e80000100800 */
[----:B0-----:R-:W2:Y:S04]  /*44a40*/  LDL.LU R246, [R1+0x38ec] ;  /* 0x0038ec0001f67983 */ /* 0x001ea80000300800 */
[----:B------:R-:W4:Y:S04]  /*44a50*/  LDL R8, [R1+0x276c] ;  /* 0x00276c0001087983 */ /* 0x000f280000100800 */
[----:B------:R-:W4:Y:S01]  /*44a60*/  LDL R9, [R1+0x2770] ;  /* 0x0027700001097983 */ /* 0x000f220000100800 */
[----:B--2---:R-:W-:-:S02]  /*44a70*/  PRMT R246, RZ, 0x7610, R246 ;  /* 0x00007610fff67816 */ /* 0x004fc400000000f6 */
[----:B----4-:R-:W-:-:S04]  /*44a80*/  @P0 LOP3.LUT R9, R9, R8, RZ, 0x3c, !PT ;  /* 0x0000000809090212 */ /* 0x010fc800078e3cff */
        /* <DEDUP_REMOVED lines=9> */
[----:B------:R-:W4:Y:S01]  /*44b20*/  @P0 LDG.E.U8 R231, desc[UR10][R8.64] ;  /* 0x0000000a08e70981 */ /* 0x000f22000c1e1100 */
[----:B------:R-:W-:-:S03]  /*44b30*/  ISETP.GT.AND P1, PT, R2, 0x53, PT ;  /* 0x000000530200780c */ /* 0x000fc60003f24270 */
[----:B----4-:R0:W-:Y:S04]  /*44b40*/  STL [R1+0xfa0], R231 ;  /* 0x000fa0e701007387 */ /* 0x0101e80000100800 */
[----:B0-----:R-:W4:Y:S04]  /*44b50*/  LDL.LU R231, [R1+0x38e8] ;  /* 0x0038e80001e77983 */ /* 0x001f280000300800 */
[----:B------:R-:W3:Y:S04]  /*44b60*/  LDL R8, [R1+0x275c] ;  /* 0x00275c0001087983 */ /* 0x000ee80000100800 */
[----:B------:R-:W3:Y:S01]  /*44b70*/  LDL R9, [R1+0x2760] ;  /* 0x0027600001097983 */ /* 0x000ee20000100800 */
[----:B----4-:R-:W-:-:S02]  /*44b80*/  PRMT R231, RZ, 0x7610, R231 ;  /* 0x00007610ffe77816 */ /* 0x010fc400000000e7 */
[----:B---3--:R-:W-:-:S04]  /*44b90*/  @P1 LOP3.LUT R9, R9, R8, RZ, 0x3c, !PT ;  /* 0x0000000809091212 */ /* 0x008fc800078e3cff */
        /* <DEDUP_REMOVED lines=13> */
[----:B------:R-:W2:Y:S04]  /*44c70*/  LDL R8, [R1+0x274c] ;  /* 0x00274c0001087983 */ /* 0x000ea80000100800 */
[----:B------:R-:W2:Y:S01]  /*44c80*/  LDL R9, [R1+0x2750] ;  /* 0x0027500001097983 */ /* 0x000ea20000100800 */
[----:B----4-:R-:W-:-:S02]  /*44c90*/  PRMT R223, RZ, 0x7610, R223 ;  /* 0x00007610ffdf7816 */ /* 0x010fc400000000df */
[----:B--2---:R-:W-:-:S04]  /*44ca0*/  @P0 LOP3.LUT R9, R9, R8, RZ, 0x3c, !PT ;  /* 0x0000000809090212 */ /* 0x004fc800078e3cff */
        /* <DEDUP_REMOVED lines=206> */
[----:B------:R-:W2:Y:S04]  /*45990*/  @P0 LDG.E.U8 R84, desc[UR10][R8.64] ;  /* 0x0000000a08540981 */ /* 0x000ea8000c1e1100 */
[----:B--2---:R0:W-:Y:S04]  /*459a0*/  STL [R1+0xfb8], R84 ;  /* 0x000fb85401007387 */ /* 0x0041e80000100800 */
[----:B0-----:R-:W2:Y:S04]  /*459b0*/  LDL.LU R84, [R1+0x38b0] ;  /* 0x0038b00001547983 */ /* 0x001ea80000300800 */
[----:B------:R-:W4:Y:S04]  /*459c0*/  LDL R8, [R1+0x2684] ;  /* 0x0026840001087983 */ /* 0x000f280000100800 */
[----:B------:R-:W4:Y:S01]  /*459d0*/  LDL R9, [R1+0x2688] ;  /* 0x0026880001097983 */ /* 0x000f220000100800 */
[----:B------:R-:W-:-:S02]  /*459e0*/  PRMT R146, RZ, 0x7610, R146 ;  /* 0x00007610ff927816 */ /* 0x000fc40000000092 */
[----:B----4-:R-:W-:-:S04]  /*459f0*/  @P0 LOP3.LUT R9, R9, R8, RZ, 0x3c, !PT ;  /* 0x0000000809090212 */ /* 0x010fc800078e3cff */
[----:B------:R-:W-:-:S04]  /*45a00*/  @P0 LOP3.LUT R8, R9, R8, RZ, 0x3c, !PT ;  /* 0x0000000809080212 */ /* 0x000fc800078e3cff */
[----:B------:R-:W-:-:S05]  /*45a10*/  @P0 LOP3.LUT R9, R9, R8, RZ, 0x3c, !PT ;  /* 0x0000000809090212 */ /* 0x000fca00078e3cff */
[----:B------:R-:W4:Y:S04]  /*45a20*/  @P0 LDG.E.U8 R146, desc[UR10][R8.64] ;  /* 0x0000000a08920981 */ /* 0x000f28000c1e1100 */
[----:B------:R-:W3:Y:S04]  /*45a30*/  LDL R8, [R1+0x267c] ;  /* 0x00267c0001087983 */ /* 0x000ee80000100800 */
[----:B------:R-:W3:Y:S01]  /*45a40*/  LDL R9, [R1+0x2680] ;  /* 0x0026800001097983 */ /* 0x000ee20000100800 */
[----:B------:R-:W-:-:S03]  /*45a50*/  ISETP.GT.AND P1, PT, R2, 0x61, PT ;  /* 0x000000610200780c */ /* 0x000fc60003f24270 */
[----:B----4-:R0:W-:Y:S10]  /*45a60*/  STL [R1+0x37a0], R146 ;  /* 0x0037a09201007387 */ /* 0x0101f40000100800 */
[----:B---3--:R-:W-:-:S04]  /*45a70*/  @P1 LOP3.LUT R9, R9, R8, RZ, 0x3c, !PT ;  /* 0x0000000809091212 */ /* 0x008fc800078e3cff */
[C---:B------:R-:W-:Y:S02]  /*45a80*/  @P1 LOP3.LUT R8, R9.reuse, R8, RZ, 0x3c, !PT ;  /* 0x0000000809081212 */ /* 0x040fe400078e3cff */
[----:B0-----:R-:W-:Y:S02]  /*45a90*/  PRMT R146, RZ, 0x7610, R146 ;  /* 0x00007610ff927816 */ /* 0x001fe40000000092 */
[----:B------:R-:W-:-:S05]  /*45aa0*/  @P1 LOP3.LUT R9, R9, R8, RZ, 0x3c, !PT ;  /* 0x0000000809091212 */ /* 0x000fca00078e3cff */
[----:B------:R-:W3:Y:S04]  /*45ab0*/  @P1 LDG.E.U8 R146, desc[UR10][R8.64] ;  /* 0x0000000a08921981 */ /* 0x000ee8000c1e1100 */
[----:B------:R-:W4:Y:S04]  /*45ac0*/  LDL R8, [R1+0x2674] ;  /* 0x0026740001087983 */ /* 0x000f280000100800 */
[----:B------:R-:W4:Y:S01]  /*45ad0*/  LDL R9, [R1+0x2678] ;  /* 0x0026780001097983 */ /* 0x000f220000100800 */
[----:B------:R-:W-:-:S03]  /*45ae0*/  PRMT R147, RZ, 0x7610, R147 ;  /* 0x00007610ff937816 */ /* 0x000fc60000000093 */
[----:B---3--:R0:W-:Y:S01]  /*45af0*/  STL [R1+0x37a4], R146 ;  /* 0x0037a49201007387 */ /* 0x0081e20000100800 */
[----:B------:R-:W-:Y:S02]  /*45b00*/  ISETP.GT.AND P0, PT, R2, 0x62, PT ;  /* 0x000000620200780c */ /* 0x000fe40003f04270 */
[----:B------:R-:W-:Y:S02]  /*45b10*/  PRMT R46, RZ, 0x7610, R46 ;  /* 0x00007610ff2e7816 */ /* 0x000fe4000000002e */
[----:B------:R-:W-:Y:S02]  /*45b20*/  PRMT R36, RZ, 0x7610, R36 ;  /* 0x00007610ff247816 */ /* 0x000fe40000000024 */
[----:B------:R-:W-:Y:S01]  /*45b30*/  PRMT R149, RZ, 0x7610, R149 ;  /* 0x00007610ff957816 */ /* 0x000fe20000000095 */
[----:B0-----:R-:W3:Y:S01]  /*45b40*/  LDL R146, [R1+0x2658] ;  /* 0x0026580001927983 */ /* 0x001ee20000100800 */
[----:B----4-:R-:W-:-:S04]  /*45b50*/  @P1 LOP3.LUT R9, R9, R8, RZ, 0x3c, !PT ;  /* 0x0000000809091212 */ /* 0x010fc800078e3cff */
[----:B------:R-:W-:-:S04]  /*45b60*/  @P1 LOP3.LUT R8, R9, R8, RZ, 0x3c, !PT ;  /* 0x0000000809081212 */ /* 0x000fc800078e3cff */
[----:B------:R-:W-:-:S05]  /*45b70*/  @P1 LOP3.LUT R9, R9, R8, RZ, 0x3c, !PT ;  /* 0x0000000809091212 */ /* 0x000fca00078e3cff */
        /* <DEDUP_REMOVED lines=15> */
[----:B------:R-:W-:-:S13]  /*45c70*/  ISETP.GT.AND P1, PT, R2, 0x63, PT ;  /* 0x000000630200780c */ /* 0x000fda0003f24270 */
[----:B0-----:R-:W-:-:S04]  /*45c80*/  @P1 LOP3.LUT R9, R9, R8, RZ, 0x3c, !PT ;  /* 0x0000000809091212 */ /* 0x001fc800078e3cff */
[----:B------:R-:W-:-:S04]  /*45c90*/  @P1 LOP3.LUT R8, R9, R8, RZ, 0x3c, !PT ;  /* 0x0000000809081212 */ /* 0x000fc800078e3cff */
[----:B------:R-:W-:-:S05]  /*45ca0*/  @P1 LOP3.LUT R9, R9, R8, RZ, 0x3c, !PT ;  /* 0x0000000809091212 */ /* 0x000fca00078e3cff */
[----:B------:R3:W4:Y:S04]  /*45cb0*/  @P1 LDG.E.U8 R149, desc[UR10][R8.64] ;  /* 0x0000000a08951981 */ /* 0x000728000c1e1100 */
[----:B------:R-:W2:Y:S01]  /*45cc0*/  LDL R9, [R1+0x2654] ;  /* 0x0026540001097983 */ /* 0x000ea20000100800 */
[----:B------:R-:W-:Y:S01]  /*45cd0*/  PRMT R35, RZ, 0x7610, R35 ;  /* 0x00007610ff237816 */ /* 0x000fe20000000023 */
[----:B---3--:R-:W-:Y:S01]  /*45ce0*/  @P1 IMAD.MOV.U32 R8, RZ, RZ, R146 ;  /* 0x000000ffff081224 */ /* 0x008fe200078e0092 */
[----:B------:R-:W-:Y:S01]  /*45cf0*/  ISETP.GT.AND P0, PT, R2, 0x64, PT ;  /* 0x000000640200780c */ /* 0x000fe20003f04270 */
[----:B------:R-:W3:Y:S04]  /*45d00*/  LDL R146, [R1+0x2630] ;  /* 0x0026300001927983 */ /* 0x000ee80000100800 */
[----:B--2---:R0:W2:Y:S04]  /*45d10*/  @P1 LDG.E.U8 R35, desc[UR10][R8.64] ;  /* 0x0000000a08231981 */ /* 0x0040a8000c1e1100 */
[----:B------:R-:W0:Y:S04]  /*45d20*/  LDL R8, [R1+0x264c] ;  /* 0x00264c0001087983 */ /* 0x000e280000100800 */
[----:B------:R-:W0:Y:S01]  /*45d30*/  LDL R9, [R1+0x2650] ;  /* 0x0026500001097983 */ /* 0x000e220000100800 */
[----:B------:R-:W-:-:S02]  /*45d40*/  PRMT R3, RZ, 0x7610, R3 ;  /* 0x00007610ff037816 */ /* 0x000fc40000000003 */
        /* <DEDUP_REMOVED lines=13> */
[----:B------:R-:W-:Y:S02]  /*45e20*/  ISETP.GT.AND P1, PT, R2, 0x65, PT ;  /* 0x000000650200780c */ /* 0x000fe40003f24270 */
[----:B------:R-:W-:-:S11]  /*45e30*/  PRMT R150, RZ, 0x7610, R150 ;  /* 0x00007610ff967816 */ /* 0x000fd60000000096 */
[----:B0-----:R-:W-:-:S04]  /*45e40*/  @P1 LOP3.LUT R9, R9, R8, RZ, 0x3c, !PT ;  /* 0x0000000809091212 */ /* 0x001fc800078e3cff */
[----:B------:R-:W-:-:S04]  /*45e50*/  @P1 LOP3.LUT R8, R9, R8, RZ, 0x3c, !PT ;  /* 0x0000000809081212 */ /* 0x000fc800078e3cff */
[----:B------:R-:W-:-:S05]  /*45e60*/  @P1 LOP3.LUT R9, R9, R8, RZ, 0x3c, !PT ;  /* 0x0000000809091212 */ /* 0x000fca00078e3cff */
[----:B------:R0:W2:Y:S04]  /*45e70*/  @P1 LDG.E.U8 R150, desc[UR10][R8.64] ;  /* 0x0000000a08961981 */ /* 0x0000a8000c1e1100 */
[----:B------:R-:W0:Y:S04]  /*45e80*/  LDL R8, [R1+0x2634] ;  /* 0x0026340001087983 */ /* 0x000e280000100800 */
[----:B------:R-:W0:Y:S01]  /*45e90*/  LDL R9, [R1+0x2638] ;  /* 0x0026380001097983 */ /* 0x000e220000100800 */
[----:B------:R-:W-:Y:S02]  /*45ea0*/  PRMT R25, RZ, 0x7610, R25 ;  /* 0x00007610ff197816 */ /* 0x000fe40000000019 */
[----:B------:R-:W-:-:S02]  /*45eb0*/  ISETP.GT.AND P0, PT, R2, 0x66, PT ;  /* 0x000000660200780c */ /* 0x000fc40003f04270 */
[----:B0-----:R-:W-:-:S04]  /*45ec0*/  @P1 LOP3.LUT R9, R9, R8, RZ, 0x3c, !PT ;  /* 0x0000000809091212 */ /* 0x001fc800078e3cff */
[----:B------:R-:W-:-:S04]  /*45ed0*/  @P1 LOP3.LUT R8, R9, R8, RZ, 0x3c, !PT ;  /* 0x0000000809081212 */ /* 0x000fc800078e3cff */
[----:B------:R-:W-:-:S05]  /*45ee0*/  @P1 LOP3.LUT R9, R9, R8, RZ, 0x3c, !PT ;  /* 0x0000000809091212 */ /* 0x000fca00078e3cff */
[----:B------:R3:W2:Y:S04]  /*45ef0*/  @P1 LDG.E.U8 R25, desc[UR10][R8.64] ;  /* 0x0000000a08191981 */ /* 0x0006a8000c1e1100 */
[----:B------:R-:W4:Y:S01]  /*45f00*/  LDL R9, [R1+0x262c] ;  /* 0x00262c0001097983 */ /* 0x000f220000100800 */
[----:B------:R-:W-:Y:S01]  /*45f10*/  PRMT R5, RZ, 0x7610, R5 ;  /* 0x00007610ff057816 */ /* 0x000fe20000000005 */
[----:B---3--:R-:W-:Y:S01]  /*45f20*/  @P0 IMAD.MOV.U32 R8, RZ, RZ, R146 ;  /* 0x000000ffff080224 */ /* 0x008fe200078e0092 */
[----:B------:R-:W-:Y:S01]  /*45f30*/  PRMT R39, RZ, 0x7610, R39 ;  /* 0x00007610ff277816 */ /* 0x000fe20000000027 */
[----:B------:R-:W3:Y:S04]  /*45f40*/  LDL R146, [R1+0x2608] ;  /* 0x0026080001927983 */ /* 0x000ee80000100800 */
[----:B----4-:R0:W4:Y:S04]  /*45f50*/  @P0 LDG.E.U8 R5, desc[UR10][R8.64] ;  /* 0x0000000a08050981 */ /* 0x010128000c1e1100 */
        /* <DEDUP_REMOVED lines=100> */
[----:B------:R-:W4:Y:S01]  /*465a0*/  LDL R9, [R1+0x25b4] ;  /* 0x0025b40001097983 */ /* 0x000f220000100800 */
[----:B------:R-:W-:Y:S01]  /*465b0*/  PRMT R32, RZ, 0x7610, R32 ;  /* 0x00007610ff207816 */ /* 0x000fe20000000020 */
[----:B---3--:R-:W-:Y:S01]  /*465c0*/  @P1 IMAD.MOV.U32 R8, RZ, RZ, R146 ;  /* 0x000000ffff081224 */ /* 0x008fe200078e0092 */
[----:B------:R-:W-:Y:S01]  /*465d0*/  ISETP.GT.AND P0, PT, R2, 0x6e, PT ;  /* 0x0000006e0200780c */ /* 0x000fe20003f04270 */
[----:B------:R-:W3:Y:S04]  /*465e0*/  LDL R146, [R1+0x2590] ;  /* 0x0025900001927983 */ /* 0x000ee80000100800 */
[----:B----4-:R0:W4:Y:S04]  /*465f0*/  @P1 LDG.E.U8 R32, desc[UR10][R8.64] ;  /* 0x0000000a08201981 */ /* 0x010128000c1e1100 */
[----:B------:R-:W0:Y:S04]  /*46600*/  LDL R8, [R1+0x25ac] ;  /* 0x0025ac0001087983 */ /* 0x000e280000100800 */
[----:B------:R-:W0:Y:S01]  /*46610*/  LDL R9, [R1+0x25b0] ;  /* 0x0025b00001097983 */ /* 0x000e220000100800 */
[----:B------:R-:W-:-:S02]  /*46620*/  PRMT R50, RZ, 0x7610, R50 ;  /* 0x00007610ff327816 */ /* 0x000fc40000000032 */
        /* <DEDUP_REMOVED lines=22> */
[----:B------:R-:W-:-:S02]  /*46790*/  ISETP.GT.AND P0, PT, R2, 0x70, PT ;  /* 0x000000700200780c */ /* 0x000fc40003f04270 */
[----:B0-----:R-:W-:-:S04]  /*467a0*/  @P1 LOP3.LUT R9, R9, R8, RZ, 0x3c, !PT ;  /* 0x0000000809091212 */ /* 0x001fc800078e3cff */
[----:B------:R-:W-:-:S04]  /*467b0*/  @P1 LOP3.LUT R8, R9, R8, RZ, 0x3c, !PT ;  /* 0x0000000809081212 */ /* 0x000fc800078e3cff */
[----:B------:R-:W-:-:S05]  /*467c0*/  @P1 LOP3.LUT R9, R9, R8, RZ, 0x3c, !PT ;  /* 0x0000000809091212 */ /* 0x000fca00078e3cff */
[----:B------:R3:W4:Y:S04]  /*467d0*/  @P1 LDG.E.U8 R34, desc[UR10][R8.64] ;  /* 0x0000000a08221981 */ /* 0x000728000c1e1100 */
[----:B------:R-:W2:Y:S01]  /*467e0*/  LDL R9, [R1+0x258c] ;  /* 0x00258c0001097983 */ /* 0x000ea20000100800 */
[----:B------:R-:W-:Y:S01]  /*467f0*/  PRMT R47, RZ, 0x7610, R47 ;  /* 0x00007610ff2f7816 */ /* 0x000fe2000000002f */
[----:B---3--:R-:W-:Y:S01]  /*46800*/  @P0 IMAD.MOV.U32 R8, RZ, RZ, R146 ;  /* 0x000000ffff080224 */ /* 0x008fe200078e0092 */
[----:B------:R-:W-:Y:S01]  /*46810*/  PRMT R63, RZ, 0x7610, R63 ;  /* 0x00007610ff3f7816 */ /* 0x000fe2000000003f */
[----:B------:R-:W3:Y:S04]  /*46820*/  LDL R146, [R1+0x2568] ;  /* 0x0025680001927983 */ /* 0x000ee80000100800 */
[----:B--2---:R0:W2:Y:S04]  /*46830*/  @P0 LDG.E.U8 R47, desc[UR10][R8.64] ;  /* 0x0000000a082f0981 */ /* 0x0040a8000c1e1100 */
        /* <DEDUP_REMOVED lines=210> */
[----:B------:R-:W-:Y:S02]  /*47560*/  LOP3.LUT R92, R92, 0xffff, RZ, 0xc0, !PT ;  /* 0x0000ffff5c5c7812 */ /* 0x000fe400078ec0ff */
[----:B------:R-:W-:Y:S02]  /*47570*/  LOP3.LUT R93, R93, 0xffff, RZ, 0xc0, !PT ;  /* 0x0000ffff5d5d7812 */ /* 0x000fe400078ec0ff */
[----:B------:R-:W-:-:S02]  /*47580*/  LOP3.LUT R94, R94, 0xffff, RZ, 0xc0, !PT ;  /* 0x0000ffff5e5e7812 */ /* 0x000fc400078ec0ff */
[----:B------:R-:W-:Y:S02]  /*47590*/  PRMT R92, R92, 0x3340, R93 ;  /* 0x000033405c5c7816 */ /* 0x000fe4000000005d */
[----:B------:R-:W-:Y:S02]  /*475a0*/  LOP3.LUT R95, R95, 0xffff, RZ, 0xc0, !PT ;  /* 0x0000ffff5f5f7812 */ /* 0x000fe400078ec0ff */
[----:B------:R-:W-:Y:S02]  /*475b0*/  LOP3.LUT R96, R96, 0xffff, RZ, 0xc0, !PT ;  /* 0x0000ffff60607812 */ /* 0x000fe400078ec0ff */
[----:B------:R-:W-:Y:S02]  /*475c0*/  PRMT R94, R94, 0x3340, R95 ;  /* 0x000033405e5e7816 */ /* 0x000fe4000000005f */
[----:B------:R-:W-:Y:S02]  /*475d0*/  LOP3.LUT R97, R97, 0xffff, RZ, 0xc0, !PT ;  /* 0x0000ffff61617812 */ /* 0x000fe400078ec0ff */
[----:B------:R-:W-:-:S02]  /*475e0*/  LOP3.LUT R15, R15, 0xffff, RZ, 0xc0, !PT ;  /* 0x0000ffff0f0f7812 */ /* 0x000fc400078ec0ff */
[----:B------:R-:W-:Y:S02]  /*475f0*/  LOP3.LUT R14, R14, 0xffff, RZ, 0xc0, !PT ;  /* 0x0000ffff0e0e7812 */ /* 0x000fe400078ec0ff */
[----:B------:R-:W-:Y:S02]  /*47600*/  PRMT R96, R96, 0x3340, R97 ;  /* 0x0000334060607816 */ /* 0x000fe40000000061 */
[----:B------:R-:W-:Y:S02]  /*47610*/  LOP3.LUT R11, R11, 0xffff, RZ, 0xc0, !PT ;  /* 0x0000ffff0b0b7812 */ /* 0x000fe400078ec0ff */
[----:B------:R-:W-:Y:S02]  /*47620*/  LOP3.LUT R10, R10, 0xffff, RZ, 0xc0, !PT ;  /* 0x0000ffff0a0a7812 */ /* 0x000fe400078ec0ff */
[----:B------:R-:W-:Y:S02]  /*47630*/  PRMT R14, R15, 0x3340, R14 ;  /* 0x000033400f0e7816 */ /* 0x000fe4000000000e */
[----:B------:R-:W-:-:S04]  /*47640*/  PRMT R11, R11, 0x3340, R10 ;  /* 0x000033400b0b7816 */ /* 0x000fc8000000000a */
[----:B------:R-:W-:Y:S01]  /*47650*/  PRMT R11, R14, 0x5410, R11 ;  /* 0x000054100e0b7816 */ /* 0x000fe2000000000b */
[----:B--2---:R0:W2:Y:S02]  /*47660*/  @P1 LDG.E.U8 R56, desc[UR10][R8.64] ;  /* 0x0000000a08381981 */ /* 0x0040a4000c1e1100 */
[----:B0-----:R-:W-:Y:S02]  /*47670*/  LOP3.LUT R9, R87, 0xffff, RZ, 0xc0, !PT ;  /* 0x0000ffff57097812 */ /* 0x001fe400078ec0ff */
[----:B------:R-:W-:Y:S01]  /*47680*/  LOP3.LUT R8, R86, 0xffff, RZ, 0xc0, !PT ;  /* 0x0000ffff56087812 */ /* 0x000fe200078ec0ff */
[----:B------:R-:W3:Y:S03]  /*47690*/  LDL.LU R87, [R1+0x38ac] ;  /* 0x0038ac0001577983 */ /* 0x000ee60000300800 */
[----:B------:R-:W-:Y:S01]  /*476a0*/  PRMT R93, R9, 0x3340, R8 ;  /* 0x00003340095d7816 */ /* 0x000fe20000000008 */
[----:B------:R-:W4:Y:S01]  /*476b0*/  LDL.LU R86, [R1+0x38a8] ;  /* 0x0038a80001567983 */ /* 0x000f220000300800 */
[----:B------:R-:W-:-:S02]  /*476c0*/  LOP3.LUT R9, R89, 0xffff, RZ, 0xc0, !PT ;  /* 0x0000ffff59097812 */ /* 0x000fc400078ec0ff */
[----:B------:R-:W-:Y:S01]  /*476d0*/  LOP3.LUT R8, R88, 0xffff, RZ, 0xc0, !PT ;  /* 0x0000ffff58087812 */ /* 0x000fe200078ec0ff */
[----:B------:R-:W2:Y:S03]  /*476e0*/  LDL.LU R89, [R1+0x38a4] ;  /* 0x0038a40001597983 */ /* 0x000ea60000300800 */
[----:B------:R-:W-:Y:S01]  /*476f0*/  PRMT R95, R9, 0x3340, R8 ;  /* 0x00003340095f7816 */ /* 0x000fe20000000008 */
[----:B------:R-:W2:Y:S01]  /*47700*/  LDL.LU R88, [R1+0x38a0] ;  /* 0x0038a00001587983 */ /* 0x000ea20000300800 */
[----:B------:R-:W-:Y:S02]  /*47710*/  LOP3.LUT R9, R91, 0xffff, RZ, 0xc0, !PT ;  /* 0x0000ffff5b097812 */ /* 0x000fe400078ec0ff */
[----:B------:R-:W-:Y:S01]  /*47720*/  LOP3.LUT R8, R90, 0xffff, RZ, 0xc0, !PT ;  /* 0x0000ffff5a087812 */ /* 0x000fe200078ec0ff */
[----:B------:R-:W2:Y:S03]  /*47730*/  LDL.LU R91, [R1+0x389c] ;  /* 0x00389c00015b7983 */ /* 0x000ea60000300800 */
[----:B------:R-:W-:Y:S01]  /*47740*/  PRMT R97, R9, 0x3340, R8 ;  /* 0x0000334009617816 */ /* 0x000fe20000000008 */
[----:B------:R-:W2:Y:S01]  /*47750*/  LDL.LU R90, [R1+0x3898] ;  /* 0x00389800015a7983 */ /* 0x000ea20000300800 */
[----:B------:R-:W-:-:S03]  /*47760*/  PRMT R8, R92, 0x5410, R93 ;  /* 0x000054105c087816 */ /* 0x000fc6000000005d */
[----:B------:R-:W3:Y:S01]  /*47770*/  LDL R146, [R1+0x296c] ;  /* 0x00296c0001927983 */ /* 0x000ee20000100800 */
[----:B------:R-:W-:-:S03]  /*47780*/  PRMT R9, R94, 0x5410, R95 ;  /* 0x000054105e097816 */ /* 0x000fc6000000005f */
[----:B------:R-:W4:Y:S01]  /*47790*/  LDL R15, [R1+0x2498] ;  /* 0x00249800010f7983 */ /* 0x000f220000100800 */
[----:B------:R-:W-:-:S03]  /*477a0*/  PRMT R10, R96, 0x5410, R97 ;  /* 0x00005410600a7816 */ /* 0x000fc60000000061 */
[----:B------:R-:W2:Y:S04]  /*477b0*/  LDL.LU R93, [R1+0x3894] ;  /* 0x00389400015d7983 */ /* 0x000ea80000300800 */
[----:B------:R-:W2:Y:S04]  /*477c0*/  LDL.LU R92, [R1+0x3890] ;  /* 0x00389000015c7983 */ /* 0x000ea80000300800 */
[----:B------:R-:W2:Y:S04]  /*477d0*/  LDL.LU R95, [R1+0x388c] ;  /* 0x00388c00015f7983 */ /* 0x000ea80000300800 */
[----:B------:R-:W2:Y:S04]  /*477e0*/  LDL.LU R94, [R1+0x3888] ;  /* 0x00388800015e7983 */ /* 0x000ea80000300800 */
[----:B------:R-:W2:Y:S04]  /*477f0*/  LDL.LU R97, [R1+0x3884] ;  /* 0x0038840001617983 */ /* 0x000ea80000300800 */
[----:B------:R-:W2:Y:S04]  /*47800*/  LDL.LU R96, [R1+0x3880] ;  /* 0x0038800001607983 */ /* 0x000ea80000300800 */
[----:B------:R-:W4:Y:S01]  /*47810*/  LDL R14, [R1+0x2494] ;  /* 0x00249400010e7983 */ /* 0x000f220000100800 */
[----:B------:R-:W-:-:S02]  /*47820*/  PRMT R71, RZ, 0x7610, R71 ;  /* 0x00007610ff477816 */ /* 0x000fc40000000047 */
[----:B----4-:R-:W-:-:S04]  /*47830*/  @P1 LOP3.LUT R15, R15, R14, RZ, 0x3c, !PT ;  /* 0x0000000e0f0f1212 */ /* 0x010fc800078e3cff */
[----:B------:R-:W-:-:S04]  /*47840*/  @P1 LOP3.LUT R14, R15, R14, RZ, 0x3c, !PT ;  /* 0x0000000e0f0e1212 */ /* 0x000fc800078e3cff */
[----:B------:R-:W-:-:S05]  /*47850*/  @P1 LOP3.LUT R15, R15, R14, RZ, 0x3c, !PT ;  /* 0x0000000e0f0f1212 */ /* 0x000fca00078e3cff */
[----:B------:R0:W4:Y:S01]  /*47860*/  @P1 LDG.E.U8 R71, desc[UR10][R14.64] ;  /* 0x0000000a0e471981 */ /* 0x000122000c1e1100 */
[----:B------:R-:W-:Y:S06]  /*47870*/  BAR.SYNC.DEFER_BLOCKING 0x0 ;  /* 0x0000000000007b1d */ /* 0x000fec0000010000 */
[----:B---3--:R1:W-:Y:S02]  /*47880*/  STS.128 [R146+UR4+0x10000], R8 ;  /* 0x0100000892007988 */ /* 0x0083e40008000c04 */
[----:B-1----:R-:W-:Y:S02]  /*47890*/  LOP3.LUT R11, R99, 0xffff, RZ, 0xc0, !PT ;  /* 0x0000ffff630b7812 */ /* 0x002fe400078ec0ff */
[----:B------:R-:W-:Y:S01]  /*478a0*/  LOP3.LUT R10, R98, 0xffff, RZ, 0xc0, !PT ;  /* 0x0000ffff620a7812 */ /* 0x000fe200078ec0ff */
[----:B------:R-:W3:Y:S01]  /*478b0*/  LDL.LU R99, [R1+0x387c] ;  /* 0x00387c0001637983 */ /* 0x000ee20000300800 */
[----:B------:R-:W-:-:S02]  /*478c0*/  LOP3.LUT R9, R111, 0xffff, RZ, 0xc0, !PT ;  /* 0x0000ffff6f097812 */ /* 0x000fc400078ec0ff */
[----:B------:R-:W-:Y:S01]  /*478d0*/  LOP3.LUT R8, R108, 0xffff, RZ, 0xc0, !PT ;  /* 0x0000ffff6c087812 */ /* 0x000fe200078ec0ff */
[----:B------:R-:W4:Y:S01]  /*478e0*/  LDL.LU R98, [R1+0x3878] ;  /* 0x0038780001627983 */ /* 0x000f220000300800 */
[----:B------:R-:W-:Y:S02]  /*478f0*/  PRMT R111, R11, 0x3340, R10 ;  /* 0x000033400b6f7816 */ /* 0x000fe4000000000a */
[----:B------:R-:W-:Y:S02]  /*47900*/  PRMT R108, R9, 0x3340, R8 ;  /* 0x00003340096c7816 */ /* 0x000fe40000000008 */
[----:B------:R-:W-:Y:S02]  /*47910*/  LOP3.LUT R11, R101, 0xffff, RZ, 0xc0, !PT ;  /* 0x0000ffff650b7812 */ /* 0x000fe400078ec0ff */
[----:B------:R-:W-:Y:S01]  /*47920*/  LOP3.LUT R10, R100, 0xffff, RZ, 0xc0, !PT ;  /* 0x0000ffff640a7812 */ /* 0x000fe200078ec0ff */
[----:B------:R-:W3:Y:S01]  /*47930*/  LDL.LU R101, [R1+0x3874] ;  /* 0x0038740001657983 */ /* 0x000ee20000300800 */
[----:B------:R-:W-:-:S02]  /*47940*/  LOP3.LUT R9, R113, 0xffff, RZ, 0xc0, !PT ;  /* 0x0000ffff71097812 */ /* 0x000fc400078ec0ff */
[----:B------:R-:W-:Y:S01]  /*47950*/  LOP3.LUT R8, R110, 0xffff, RZ, 0xc0, !PT ;  /* 0x0000ffff6e087812 */ /* 0x000fe200078ec0ff */
[----:B------:R-:W3:Y:S01]  /*47960*/  LDL.LU R100, [R1+0x3870] ;  /* 0x0038700001647983 */ /* 0x000ee20000300800 */
        /* <DEDUP_REMOVED lines=9> */
[----:B0-----:R-:W-:Y:S01]  /*47a00*/  PRMT R15, R9, 0x3340, R8 ;  /* 0x00003340090f7816 */ /* 0x001fe20000000008 */
[----:B------:R-:W3:Y:S01]  /*47a10*/  LDL.LU R105, [R1+0x3864] ;  /* 0x0038640001697983 */ /* 0x000ee20000300800 */
[----:B------:R-:W-:Y:S02]  /*47a20*/  LOP3.LUT R11, R104, 0xffff, RZ, 0xc0, !PT ;  /* 0x0000ffff680b7812 */ /* 0x000fe400078ec0ff */
[----:B------:R-:W-:Y:S01]  /*47a30*/  LOP3.LUT R10, R107, 0xffff, RZ, 0xc0, !PT ;  /* 0x0000ffff6b0a7812 */ /* 0x000fe200078ec0ff */
[----:B------:R-:W3:Y:S01]  /*47a40*/  LDL.LU R104, [R1+0x3860] ;  /* 0x0038600001687983 */ /* 0x000ee20000300800 */
[----:B------:R-:W-:-:S02]  /*47a50*/  LOP3.LUT R9, R106, 0xffff, RZ, 0xc0, !PT ;  /* 0x0000ffff6a097812 */ /* 0x000fc400078ec0ff */
[----:B------:R-:W-:Y:S01]  /*47a60*/  LOP3.LUT R8, R109, 0xffff, RZ, 0xc0, !PT ;  /* 0x0000ffff6d087812 */ /* 0x000fe200078ec0ff */
[----:B------:R-:W3:Y:S01]  /*47a70*/  LDL.LU R107, [R1+0x385c] ;  /* 0x00385c00016b7983 */ /* 0x000ee20000300800 */
[----:B------:R-:W-:Y:S02]  /*47a80*/  PRMT R14, R11, 0x3340, R10 ;  /* 0x000033400b0e7816 */ /* 0x000fe4000000000a */
[----:B------:R-:W-:Y:S01]  /*47a90*/  PRMT R11, R9, 0x3340, R8 ;  /* 0x00003340090b7816 */ /* 0x000fe20000000008 */
[----:B------:R-:W3:Y:S01]  /*47aa0*/  LDL.LU R106, [R1+0x3858] ;  /* 0x00385800016a7983 */ /* 0x000ee20000300800 */
[----:B------:R-:W-:Y:S02]  /*47ab0*/  PRMT R8, R111, 0x5410, R108 ;  /* 0x000054106f087816 */ /* 0x000fe4000000006c */
[----:B------:R-:W-:Y:S01]  /*47ac0*/  PRMT R9, R113, 0x5410, R110 ;  /* 0x0000541071097816 */ /* 0x000fe2000000006e */
[----:B------:R-:W3:Y:S01]  /*47ad0*/  LDL.LU R109, [R1+0x3854] ;  /* 0x00385400016d7983 */ /* 0x000ee20000300800 */
[----:B------:R-:W-:-:S02]  /*47ae0*/  PRMT R10, R112, 0x5410, R15 ;  /* 0x00005410700a7816 */ /* 0x000fc4000000000f */
[----:B------:R-:W-:Y:S01]  /*47af0*/  PRMT R11, R14, 0x5410, R11 ;  /* 0x000054100e0b7816 */ /* 0x000fe2000000000b */
[----:B------:R-:W3:Y:S04]  /*47b00*/  LDL.LU R108, [R1+0x3850] ;  /* 0x00385000016c7983 */ /* 0x000ee80000300800 */
[----:B------:R0:W-:Y:S04]  /*47b10*/  STS.128 [R146+UR4+0x14000], R8 ;  /* 0x0140000892007988 */ /* 0x0001e80008000c04 */
[----:B------:R-:W3:Y:S04]  /*47b20*/  LDL.LU R111, [R1+0x384c] ;  /* 0x00384c00016f7983 */ /* 0x000ee80000300800 */
[----:B------:R-:W3:Y:S04]  /*47b30*/  LDL.LU R110, [R1+0x3848] ;  /* 0x00384800016e7983 */ /* 0x000ee80000300800 */
[----:B------:R-:W3:Y:S01]  /*47b40*/  LDL.LU R113, [R1+0x3844] ;  /* 0x0038440001717983 */ /* 0x000ee20000300800 */
[----:B0-----:R-:W-:-:S03]  /*47b50*/  LOP3.LUT R11, R115, 0xffff, RZ, 0xc0, !PT ;  /* 0x0000ffff730b7812 */ /* 0x001fc600078ec0ff */
[----:B------:R-:W3:Y:S01]  /*47b60*/  LDL.LU R112, [R1+0x3840] ;  /* 0x0038400001707983 */ /* 0x000ee20000300800 */
[----:B------:R-:W-:Y:S02]  /*47b70*/  LOP3.LUT R10, R114, 0xffff, RZ, 0xc0, !PT ;  /* 0x0000ffff720a7812 */ /* 0x000fe400078ec0ff */
[----:B------:R-:W-:Y:S01]  /*47b80*/  LOP3.LUT R9, R127, 0xffff, RZ, 0xc0, !PT ;  /* 0x0000ffff7f097812 */ /* 0x000fe200078ec0ff */
[----:B------:R-:W3:Y:S01]  /*47b90*/  LDL.LU R115, [R1+0x383c] ;  /* 0x00383c0001737983 */ /* 0x000ee20000300800 */
[----:B------:R-:W-:Y:S02]  /*47ba0*/  LOP3.LUT R8, R124, 0xffff, RZ, 0xc0, !PT ;  /* 0x0000ffff7c087812 */ /* 0x000fe400078ec0ff */
[----:B------:R-:W-:Y:S01]  /*47bb0*/  PRMT R127, R11, 0x3340, R10 ;  /* 0x000033400b7f7816 */ /* 0x000fe2000000000a */
[----:B------:R-:W3:Y:S01]  /*47bc0*/  LDL.LU R114, [R1+0x3838] ;  /* 0x0038380001727983 */ /* 0x000ee20000300800 */
[----:B------:R-:W-:Y:S02]  /*47bd0*/  LOP3.LUT R11, R117, 0xffff, RZ, 0xc0, !PT ;  /* 0x0000ffff750b7812 */ /* 0x000fe400078ec0ff */
[----:B------:R-:W-:Y:S01]  /*47be0*/  LOP3.LUT R10, R116, 0xffff, RZ, 0xc0, !PT ;  /* 0x0000ffff740a7812 */ /* 0x000fe200078ec0ff */
[----:B------:R-:W3:Y:S01]  /*47bf0*/  LDL.LU R117, [R1+0x3834] ;  /* 0x0038340001757983 */ /* 0x000ee20000300800 */
[----:B------:R-:W-:-:S02]  /*47c00*/  PRMT R124, R9, 0x3340, R8 ;  /* 0x00003340097c7816 */ /* 0x000fc40000000008 */
[----:B------:R-:W-:Y:S01]  /*47c10*/  LOP3.LUT R9, R129, 0xffff, RZ, 0xc0, !PT ;  /* 0x0000ffff81097812 */ /* 0x000fe200078ec0ff */
[----:B------:R-:W3:Y:S01]  /*47c20*/  LDL.LU R116, [R1+0x3830] ;  /* 0x0038300001747983 */ /* 0x000ee20000300800 */
[----:B------:R-:W-:Y:S02]  /*47c30*/  PRMT R129, R11, 0x3340, R10 ;  /* 0x000033400b817816 */ /* 0x000fe4000000000a */
[----:B------:R-:W-:Y:S02]  /*47c40*/  LOP3.LUT R11, R119, 0xffff, RZ, 0xc0, !PT ;  /* 0x0000ffff770b7812 */ /* 0x000fe400078ec0ff */
[----:B------:R-:W3:Y:S04]  /*47c50*/  LDL.LU R119, [R1+0x382c] ;  /* 0x00382c0001777983 */ /* 0x000ee80000300800 */
[----:B------:R-:W2:Y:S01]  /*47c60*/  LDL R146, [R1+0x2988] ;  /* 0x0029880001927983 */ /* 0x000ea20000100800 */
[----:B------:R-:W-:-:S02]  /*47c70*/  LOP3.LUT R8, R126, 0xffff, RZ, 0xc0, !PT ;  /* 0x0000ffff7e087812 */ /* 0x000fc400078ec0ff */
[----:B------:R-:W-:Y:S02]  /*47c80*/  LOP3.LUT R10, R118, 0xffff, RZ, 0xc0, !PT ;  /* 0x0000ffff760a7812 */ /* 0x000fe400078ec0ff */
[----:B------:R-:W-:Y:S01]  /*47c90*/  PRMT R126, R9, 0x3340, R8 ;  /* 0x00003340097e7816 */ /* 0x000fe20000000008 */
[----:B------:R-:W3:Y:S01]  /*47ca0*/  LDL.LU R118, [R1+0x3828] ;  /* 0x0038280001767983 */ /* 0x000ee20000300800 */
[----:B------:R-:W-:Y:S02]  /*47cb0*/  LOP3.LUT R9, R121, 0xffff, RZ, 0xc0, !PT ;  /* 0x0000ffff79097812 */ /* 0x000fe400078ec0ff */
[----:B------:R-:W-:Y:S01]  /*47cc0*/  LOP3.LUT R8, R128, 0xffff, RZ, 0xc0, !PT ;  /* 0x0000ffff80087812 */ /* 0x000fe200078ec0ff */
[----:B------:R-:W3:Y:S01]  /*47cd0*/  LDL.LU R121, [R1+0x3824] ;  /* 0x0038240001797983 */ /* 0x000ee20000300800 */
[----:B------:R-:W-:Y:S02]  /*47ce0*/  PRMT R128, R11, 0x3340, R10 ;  /* 0x000033400b807816 */ /* 0x000fe4000000000a */
[----:B------:R-:W-:-:S02]  /*47cf0*/  PRMT R15, R9, 0x3340, R8 ;  /* 0x00003340090f7816 */ /* 0x000fc40000000008 */
[----:B------:R-:W-:Y:S02]  /*47d00*/  LOP3.LUT R11, R120, 0xffff, RZ, 0xc0, !PT ;  /* 0x0000ffff780b7812 */ /* 0x000fe400078ec0ff */
[----:B------:R-:W-:Y:S01]  /*47d10*/  LOP3.LUT R10, R123, 0xffff, RZ, 0xc0, !PT ;  /* 0x0000ffff7b0a7812 */ /* 0x000fe200078ec0ff */
[----:B------:R-:W3:Y:S01]  /*47d20*/  LDL.LU R120, [R1+0x3820] ;  /* 0x0038200001787983 */ /* 0x000ee20000300800 */
[----:B------:R-:W-:Y:S02]  /*47d30*/  LOP3.LUT R9, R122, 0xffff, RZ, 0xc0, !PT ;  /* 0x0000ffff7a097812 */ /* 0x000fe400078ec0ff */
[----:B------:R-:W-:Y:S01]  /*47d40*/  LOP3.LUT R8, R125, 0xffff, RZ, 0xc0, !PT ;  /* 0x0000ffff7d087812 */ /* 0x000fe200078ec0ff */
[----:B------:R-:W3:Y:S01]  /*47d50*/  LDL.LU R123, [R1+0x381c] ;  /* 0x00381c00017b7983 */ /* 0x000ee20000300800 */
[----:B------:R-:W-:Y:S02]  /*47d60*/  PRMT R14, R11, 0x3340, R10 ;  /* 0x000033400b0e7816 */ /* 0x000fe4000000000a */
[----:B------:R-:W-:Y:S01]  /*47d70*/  PRMT R11, R9, 0x3340, R8 ;  /* 0x00003340090b7816 */ /* 0x000fe20000000008 */
[----:B------:R-:W3:Y:S01]  /*47d80*/  LDL.LU R122, [R1+0x3818] ;  /* 0x00381800017a7983 */ /* 0x000ee20000300800 */
[----:B------:R-:W-:-:S02]  /*47d90*/  PRMT R8, R127, 0x5410, R124 ;  /* 0x000054107f087816 */ /* 0x000fc4000000007c */
[----:B------:R-:W-:Y:S01]  /*47da0*/  PRMT R9, R129, 0x5410, R126 ;  /* 0x0000541081097816 */ /* 0x000fe2000000007e */
[----:B------:R-:W3:Y:S01]  /*47db0*/  LDL.LU R125, [R1+0x3814] ;  /* 0x00381400017d7983 */ /* 0x000ee20000300800 */
[----:B------:R-:W-:Y:S02]  /*47dc0*/  PRMT R10, R128, 0x5410, R15 ;  /* 0x00005410800a7816 */ /* 0x000fe4000000000f */
[----:B------:R-:W-:Y:S01]  /*47dd0*/  PRMT R11, R14, 0x5410, R11 ;  /* 0x000054100e0b7816 */ /* 0x000fe2000000000b */
[----:B------:R-:W3:Y:S04]  /*47de0*/  LDL.LU R124, [R1+0x3810] ;  /* 0x00381000017c7983 */ /* 0x000ee80000300800 */
[----:B------:R-:W3:Y:S04]  /*47df0*/  LDL.LU R127, [R1+0x380c] ;  /* 0x00380c00017f7983 */ /* 0x000ee80000300800 */
[----:B------:R-:W3:Y:S04]  /*47e00*/  LDL.LU R126, [R1+0x3808] ;  /* 0x00380800017e7983 */ /* 0x000ee80000300800 */
[----:B------:R-:W3:Y:S04]  /*47e10*/  LDL.LU R129, [R1+0x3804] ;  /* 0x0038040001817983 */ /* 0x000ee80000300800 */
[----:B------:R-:W3:Y:S04]  /*47e20*/  LDL.LU R128, [R1+0x3800] ;  /* 0x0038000001807983 */ /* 0x000ee80000300800 */
[----:B--2---:R0:W-:Y:S02]  /*47e30*/  STS.128 [R146+UR4+0x10000], R8 ;  /* 0x0100000892007988 */ /* 0x0041e40008000c04 */
[----:B0-----:R-:W-:-:S02]  /*47e40*/  LOP3.LUT R11, R131, 0xffff, RZ, 0xc0, !PT ;  /* 0x0000ffff830b7812 */ /* 0x001fc400078ec0ff */
[----:B------:R-:W-:Y:S01]  /*47e50*/  LOP3.LUT R10, R130, 0xffff, RZ, 0xc0, !PT ;  /* 0x0000ffff820a7812 */ /* 0x000fe200078ec0ff */
[----:B------:R-:W2:Y:S01]  /*47e60*/  LDL.LU R131, [R1+0x37fc] ;  /* 0x0037fc0001837983 */ /* 0x000ea20000300800 */
[----:B------:R-:W-:Y:S02]  /*47e70*/  LOP3.LUT R9, R143, 0xffff, RZ, 0xc0, !PT ;  /* 0x0000ffff8f097812 */ /* 0x000fe400078ec0ff */
[----:B------:R-:W-:Y:S01]  /*47e80*/  LOP3.LUT R8, R140, 0xffff, RZ, 0xc0, !PT ;  /* 0x0000ffff8c087812 */ /* 0x000fe200078ec0ff */
[----:B------:R-:W2:Y:S01]  /*47e90*/  LDL.LU R130, [R1+0x37f8] ;  /* 0x0037f80001827983 */ /* 0x000ea20000300800 */
[----:B------:R-:W-:Y:S02]  /*47ea0*/  PRMT R143, R11, 0x3340, R10 ;  /* 0x000033400b8f7816 */ /* 0x000fe4000000000a */
[----:B------:R-:W-:Y:S02]  /*47eb0*/  PRMT R140, R9, 0x3340, R8 ;  /* 0x00003340098c7816 */ /* 0x000fe40000000008 */
[----:B------:R-:W-:-:S02]  /*47ec0*/  LOP3.LUT R11, R133, 0xffff, RZ, 0xc0, !PT ;  /* 0x0000ffff850b7812 */ /* 0x000fc400078ec0ff */
        /* <DEDUP_REMOVED lines=14> */
[----:B------:R-:W-:Y:S01]  /*47fb0*/  PRMT R15, R9, 0x3340, R8 ;  /* 0x00003340090f7816 */ /* 0x000fe20000000008 */
[----:B------:R-:W2:Y:S01]  /*47fc0*/  LDL.LU R137, [R1+0x37e4] ;  /* 0x0037e40001897983 */ /* 0x000ea20000300800 */
        /* <DEDUP_REMOVED lines=9> */
[----:B------:R-:W-:-:S02]  /*48060*/  PRMT R8, R143, 0x5410, R140 ;  /* 0x000054108f087816 */ /* 0x000fc4000000008c */
[----:B------:R-:W-:Y:S01]  /*48070*/  PRMT R9, R144, 0x5410, R142 ;  /* 0x0000541090097816 */ /* 0x000fe2000000008e */
[----:B------:R-:W2:Y:S01]  /*48080*/  LDL.LU R141, [R1+0x37d4] ;  /* 0x0037d400018d7983 */ /* 0x000ea20000300800 */
[----:B------:R-:W-:Y:S02]  /*48090*/  PRMT R10, R235, 0x5410, R15 ;  /* 0x00005410eb0a7816 */ /* 0x000fe4000000000f */
[----:B------:R-:W-:Y:S01]  /*480a0*/  PRMT R11, R14, 0x5410, R11 ;  /* 0x000054100e0b7816 */ /* 0x000fe2000000000b */
[----:B------:R-:W2:Y:S04]  /*480b0*/  LDL.LU R140, [R1+0x37d0] ;  /* 0x0037d000018c7983 */ /* 0x000ea80000300800 */
[----:B------:R-:W2:Y:S04]  /*480c0*/  LDL.LU R143, [R1+0x37cc] ;  /* 0x0037cc00018f7983 */ /* 0x000ea80000300800 */
[----:B------:R-:W2:Y:S04]  /*480d0*/  LDL.LU R142, [R1+0x37c8] ;  /* 0x0037c800018e7983 */ /* 0x000ea80000300800 */
[----:B------:R-:W2:Y:S04]  /*480e0*/  LDL.LU R144, [R1+0x37c4] ;  /* 0x0037c40001907983 */ /* 0x000ea80000300800 */
[----:B------:R0:W-:Y:S04]  /*480f0*/  STS.128 [R146+UR4+0x14000], R8 ;  /* 0x0140000892007988 */ /* 0x0001e80008000c04 */
[----:B------:R-:W2:Y:S01]  /*48100*/  LDL.LU R235, [R1+0x37c0] ;  /* 0x0037c00001eb7983 */ /* 0x000ea20000300800 */
[----:B0-----:R-:W-:-:S03]  /*48110*/  LOP3.LUT R8, R234, 0xffff, RZ, 0xc0, !PT ;  /* 0x0000ffffea087812 */ /* 0x001fc600078ec0ff */
[----:B------:R-:W4:Y:S01]  /*48120*/  LDL R234, [R1+0x2984] ;  /* 0x0029840001ea7983 */ /* 0x000f220000100800 */
[----:B------:R-:W0:Y:S01]  /*48130*/  S2R R146, SR_TID.X ;  /* 0x0000000000927919 */ /* 0x000e220000002100 */
[----:B------:R-:W-:Y:S02]  /*48140*/  LOP3.LUT R252, R252, 0xffff, RZ, 0xc0, !PT ;  /* 0x0000fffffcfc7812 */ /* 0x000fe400078ec0ff */
[----:B------:R-:W-:Y:S02]  /*48150*/  LOP3.LUT R249, R249, 0xffff, RZ, 0xc0, !PT ;  /* 0x0000fffff9f97812 */ /* 0x000fe400078ec0ff */
[----:B------:R-:W-:Y:S02]  /*48160*/  LOP3.LUT R245, R245, 0xffff, RZ, 0xc0, !PT ;  /* 0x0000fffff5f57812 */ /* 0x000fe400078ec0ff */
[----:B------:R-:W-:Y:S02]  /*48170*/  LOP3.LUT R242, R242, 0xffff, RZ, 0xc0, !PT ;  /* 0x0000fffff2f27812 */ /* 0x000fe400078ec0ff */
[----:B------:R-:W-:-:S02]  /*48180*/  LOP3.LUT R230, R230, 0xffff, RZ, 0xc0, !PT ;  /* 0x0000ffffe6e67812 */ /* 0x000fc400078ec0ff */
[----:B------:R-:W-:Y:S02]  /*48190*/  LOP3.LUT R227, R227, 0xffff, RZ, 0xc0, !PT ;  /* 0x0000ffffe3e37812 */ /* 0x000fe400078ec0ff */
        /* <DEDUP_REMOVED lines=9> */
[----:B------:R-:W-:Y:S02]  /*48230*/  PRMT R252, R8, 0x3340, R252 ;  /* 0x0000334008fc7816 */ /* 0x000fe400000000fc */
[----:B------:R-:W-:-:S02]  /*48240*/  PRMT R8, R249, 0x3340, R245 ;  /* 0x00003340f9087816 */ /* 0x000fc400000000f5 */
[----:B------:R-:W-:Y:S02]  /*48250*/  PRMT R230, R242, 0x3340, R230 ;  /* 0x00003340f2e67816 */ /* 0x000fe400000000e6 */
[----:B------:R-:W-:Y:S02]  /*48260*/  PRMT R9, R227, 0x3340, R222 ;  /* 0x00003340e3097816 */ /* 0x000fe400000000de */
[----:B------:R-:W-:Y:S02]  /*48270*/  PRMT R214, R219, 0x3340, R214 ;  /* 0x00003340dbd67816 */ /* 0x000fe400000000d6 */
[----:B------:R-:W-:Y:S02]  /*48280*/  PRMT R10, R210, 0x3340, R204 ;  /* 0x00003340d20a7816 */ /* 0x000fe400000000cc */
[----:B------:R-:W-:Y:S02]  /*48290*/  PRMT R192, R198, 0x3340, R192 ;  /* 0x00003340c6c07816 */ /* 0x000fe400000000c0 */
[----:B------:R-:W-:-:S02]  /*482a0*/  PRMT R11, R185, 0x3340, R179 ;  /* 0x00003340b90b7816 */ /* 0x000fc400000000b3 */
[----:B------:R-:W-:Y:S02]  /*482b0*/  PRMT R8, R252, 0x5410, R8 ;  /* 0x00005410fc087816 */ /* 0x000fe40000000008 */
[----:B------:R-:W-:Y:S02]  /*482c0*/  PRMT R9, R230, 0x5410, R9 ;  /* 0x00005410e6097816 */ /* 0x000fe40000000009 */
[----:B------:R-:W-:Y:S02]  /*482d0*/  PRMT R10, R214, 0x5410, R10 ;  /* 0x00005410d60a7816 */ /* 0x000fe4000000000a */
[----:B------:R-:W-:Y:S02]  /*482e0*/  PRMT R11, R192, 0x5410, R11 ;  /* 0x00005410c00b7816 */ /* 0x000fe4000000000b */
[----:B0-----:R-:W-:Y:S02]  /*482f0*/  LOP3.LUT R14, R146, 0x7f, RZ, 0xc0, !PT ;  /* 0x0000007f920e7812 */ /* 0x001fe400078ec0ff */
[----:B------:R-:W-:-:S02]  /*48300*/  LOP3.LUT R250, R250, 0xffff, RZ, 0xc0, !PT ;  /* 0x0000fffffafa7812 */ /* 0x000fc400078ec0ff */
[----:B------:R-:W-:Y:S02]  /*48310*/  ISETP.GE.AND P0, PT, R14, R2, PT ;  /* 0x000000020e00720c */ /* 0x000fe40003f06270 */
        /* <DEDUP_REMOVED lines=14> */
[----:B------:R-:W-:Y:S02]  /*48400*/  PRMT R240, R243, 0x3340, R240 ;  /* 0x00003340f3f07816 */ /* 0x000fe400000000f0 */
[----:B------:R-:W-:Y:S02]  /*48410*/  PRMT R217, R220, 0x3340, R217 ;  /* 0x00003340dcd97816 */ /* 0x000fe400000000d9 */
[----:B------:R-:W-:Y:S01]  /*48420*/  PRMT R195, R201, 0x3340, R195 ;  /* 0x00003340c9c37816 */ /* 0x000fe200000000c3 */
[----:B----4-:R0:W-:Y:S02]  /*48430*/  STS.128 [R234+UR4+0x10000], R8 ;  /* 0x01000008ea007988 */ /* 0x0101e40008000c04 */
[----:B0-----:R-:W-:-:S02]  /*48440*/  LOP3.LUT R8, R236, 0xffff, RZ, 0xc0, !PT ;  /* 0x0000ffffec087812 */ /* 0x001fc400078ec0ff */
[----:B------:R-:W-:Y:S01]  /*48450*/  PRMT R9, R228, 0x3340, R225 ;  /* 0x00003340e4097816 */ /* 0x000fe200000000e1 */
[----:B------:R-:W4:Y:S01]  /*48460*/  LDL.LU R236, [R1+0x37bc] ;  /* 0x0037bc0001ec7983 */ /* 0x000f220000300800 */
[----:B------:R-:W-:Y:S02]  /*48470*/  PRMT R2, R8, 0x3340, R2 ;  /* 0x0000334008027816 */ /* 0x000fe40000000002 */
[----:B------:R-:W-:Y:S01]  /*48480*/  PRMT R8, R250, 0x3340, R248 ;  /* 0x00003340fa087816 */ /* 0x000fe200000000f8 */
[----:B------:R-:W4:Y:S01]  /*48490*/  LDL.LU R233, [R1+0x37b8] ;  /* 0x0037b80001e97983 */ /* 0x000f220000300800 */
[----:B------:R-:W-:Y:S02]  /*484a0*/  PRMT R10, R212, 0x3340, R206 ;  /* 0x00003340d40a7816 */ /* 0x000fe400000000ce */
[----:B------:R-:W-:Y:S01]  /*484b0*/  PRMT R11, R189, 0x3340, R183 ;  /* 0x00003340bd0b7816 */ /* 0x000fe200000000b7 */
[----:B------:R-:W3:Y:S01]  /*484c0*/  LDL R146, [R1+0x23e4] ;  /* 0x0023e40001927983 */ /* 0x000ee20000100800 */
[----:B------:R-:W-:-:S02]  /*484d0*/  PRMT R8, R2, 0x5410, R8 ;  /* 0x0000541002087816 */ /* 0x000fc40000000008 */
[----:B------:R-:W-:Y:S01]  /*484e0*/  PRMT R9, R240, 0x5410, R9 ;  /* 0x00005410f0097816 */ /* 0x000fe20000000009 */
[----:B------:R-:W2:Y:S01]  /*484f0*/  LDL R15, [R1+0x23a0] ;  /* 0x0023a000010f7983 */ /* 0x000ea20000100800 */
[----:B------:R-:W-:Y:S02]  /*48500*/  PRMT R10, R217, 0x5410, R10 ;  /* 0x00005410d90a7816 */ /* 0x000fe4000000000a */
[----:B------:R-:W-:Y:S01]  /*48510*/  PRMT R11, R195, 0x5410, R11 ;  /* 0x00005410c30b7816 */ /* 0x000fe2000000000b */
[----:B------:R-:W4:Y:S04]  /*48520*/  LDL R14, [R1+0x23a4] ;  /* 0x0023a400010e7983 */ /* 0x000f280000100800 */
[----:B------:R-:W2:Y:S04]  /*48530*/  LDL R2, [R1+0x23e0] ;  /* 0x0023e00001027983 */ /* 0x000ea80000100800 */
[----:B------:R0:W-:Y:S04]  /*48540*/  STS.128 [R234+UR4+0x14000], R8 ;  /* 0x01400008ea007988 */ /* 0x0001e80008000c04 */
[----:B0-----:R-:W4:Y:S04]  /*48550*/  LDL.LU R234, [R1+0x37b4] ;  /* 0x0037b40001ea7983 */ /* 0x001f280000300800 */
[----:B------:R-:W3:Y:S04]  /*48560*/  LDL R8, [R1+0x248c] ;  /* 0x00248c0001087983 */ /* 0x000ee80000100800 */
[----:B------:R-:W3:Y:S01]  /*48570*/  LDL R9, [R1+0x2490] ;  /* 0x0024900001097983 */ /* 0x000ee20000100800 */
[----:B------:R-:W-:-:S03]  /*48580*/  PRMT R79, RZ, 0x7610, R79 ;  /* 0x00007610ff4f7816 */ /* 0x000fc6000000004f */
[----:B------:R-:W2:Y:S04]  /*48590*/  LDL R10, [R1+0x2420] ;  /* 0x00242000010a7983 */ /* 0x000ea80000100800 */
[----:B------:R-:W4:Y:S01]  /*485a0*/  LDL R11, [R1+0x2424] ;  /* 0x00242400010b7983 */ /* 0x000f220000100800 */
[----:B---3--:R-:W-:-:S04]  /*485b0*/  @!P0 LOP3.LUT R9, R9, R8, RZ, 0x3c, !PT ;  /* 0x0000000809098212 */ /* 0x008fc800078e3cff */
[----:B------:R-:W-:-:S04]  /*485c0*/  @!P0 LOP3.LUT R8, R9, R8, RZ, 0x3c, !PT ;  /* 0x0000000809088212 */ /* 0x000fc800078e3cff */
[----:B------:R-:W-:-:S05]  /*485d0*/  @!P0 LOP3.LUT R9, R9, R8, RZ, 0x3c, !PT ;  /* 0x0000000809098212 */ /* 0x000fca00078e3cff */
[----:B------:R0:W3:Y:S04]  /*485e0*/  @!P0 LDG.E.U8 R79, desc[UR10][R8.64] ;  /* 0x0000000a084f8981 */ /* 0x0000e8000c1e1100 */
[----:B------:R-:W0:Y:S04]  /*485f0*/  LDL R8, [R1+0x2460] ;  /* 0x0024600001087983 */ /* 0x000e280000100800 */
[----:B------:R-:W0:Y:S01]  /*48600*/  LDL R9, [R1+0x2464] ;  /* 0x0024640001097983 */ /* 0x000e220000100800 */
[----:B------:R-:W-:Y:S02]  /*48610*/  PRMT R80, RZ, 0x7610, R80 ;  /* 0x00007610ff507816 */ /* 0x000fe40000000050 */
[----:B------:R-:W-:-:S02]  /*48620*/  PRMT R81, RZ, 0x7610, R81 ;  /* 0x00007610ff517816 */ /* 0x000fc40000000051 */
[----:B------:R-:W-:Y:S02]  /*48630*/  PRMT R82, RZ, 0x7610, R82 ;  /* 0x00007610ff527816 */ /* 0x000fe40000000052 */
[----:B0-----:R-:W-:-:S04]  /*48640*/  @!P0 LOP3.LUT R9, R9, R8, RZ, 0x3c, !PT ;  /* 0x0000000809098212 */ /* 0x001fc800078e3cff */
[----:B------:R-:W-:-:S04]  /*48650*/  @!P0 LOP3.LUT R8, R9, R8, RZ, 0x3c, !PT ;  /* 0x0000000809088212 */ /* 0x000fc800078e3cff */
[----:B------:R-:W-:-:S05]  /*48660*/  @!P0 LOP3.LUT R9, R9, R8, RZ, 0x3c, !PT ;  /* 0x0000000809098212 */ /* 0x000fca00078e3cff */
[----:B------:R4:W3:Y:S02]  /*48670*/  @!P0 LDG.E.U8 R80, desc[UR10][R8.64] ;  /* 0x0000000a08508981 */ /* 0x0008e4000c1e1100 */
[----:B----4-:R-:W-:Y:S02]  /*48680*/  @!P0 IMAD.MOV.U32 R8, RZ, RZ, R11 ;  /* 0x000000ffff088224 */ /* 0x010fe400078e000b */
[----:B--2---:R-:W-:-:S05]  /*48690*/  @!P0 IMAD.MOV.U32 R9, RZ, RZ, R10 ;  /* 0x000000ffff098224 */ /* 0x004fca00078e000a */
[----:B------:R0:W2:Y:S02]  /*486a0*/  @!P0 LDG.E.U8 R81, desc[UR10][R8.64] ;  /* 0x0000000a08518981 */ /* 0x0000a4000c1e1100 */
[----:B0-----:R-:W-:Y:S02]  /*486b0*/  @!P0 IMAD.MOV.U32 R8, RZ, RZ, R146 ;  /* 0x000000ffff088224 */ /* 0x001fe400078e0092 */
[----:B------:R-:W-:Y:S01]  /*486c0*/  @!P0 IMAD.MOV.U32 R9, RZ, RZ, R2 ;  /* 0x000000ffff098224 */ /* 0x000fe200078e0002 */
[----:B------:R-:W-:Y:S01]  /*486d0*/  LOP3.LUT R20, R20, 0xffff, RZ, 0xc0, !PT ;  /* 0x0000ffff14147812 */ /* 0x000fe200078ec0ff */
[----:B------:R-:W4:Y:S04]  /*486e0*/  LDL R2, [R1+0x2364] ;  /* 0x0023640001027983 */ /* 0x000f280000100800 */
[----:B------:R0:W2:Y:S01]  /*486f0*/  @!P0 LDG.E.U8 R82, desc[UR10][R8.64] ;  /* 0x0000000a08528981 */ /* 0x0000a2000c1e1100 */
[----:B------:R-:W-:-:S02]  /*48700*/  LOP3.LUT R18, R18, 0xffff, RZ, 0xc0, !PT ;  /* 0x0000ffff12127812 */ /* 0x000fc400078ec0ff */
[----:B------:R-:W-:Y:S01]  /*48710*/  LOP3.LUT R16, R16, 0xffff, RZ, 0xc0, !PT ;  /* 0x0000ffff10107812 */ /* 0x000fe200078ec0ff */
[----:B------:R-:W3:Y:S01]  /*48720*/  LDL R146, [R1+0x2980] ;  /* 0x0029800001927983 */ /* 0x000ee20000100800 */
[----:B0-----:R-:W-:-:S03]  /*48730*/  @!P0 IMAD.MOV.U32 R8, RZ, RZ, R14 ;  /* 0x000000ffff088224 */ /* 0x001fc600078e000e */
[----:B------:R-:W4:Y:S01]  /*48740*/  LDL R14, [R1+0x2360] ;  /* 0x00236000010e7983 */ /* 0x000f220000100800 */
[----:B------:R-:W-:Y:S01]  /*48750*/  LOP3.LUT R13, R13, 0xffff, RZ, 0xc0, !PT ;  /* 0x0000ffff0d0d7812 */ /* 0x000fe200078ec0ff */
[----:B------:R-:W-:Y:S01]  /*48760*/  @!P0 IMAD.MOV.U32 R9, RZ, RZ, R15 ;  /* 0x000000ffff098224 */ /* 0x000fe200078e000f */
[----:B------:R-:W-:Y:S02]  /*48770*/  PRMT R84, RZ, 0x7610, R84 ;  /* 0x00007610ff547816 */ /* 0x000fe40000000054 */
[----:B------:R-:W-:Y:S02]  /*48780*/  PRMT R18, R20, 0x3340, R18 ;  /* 0x0000334014127816 */ /* 0x000fe40000000012 */
[----:B------:R-:W-:Y:S02]  /*48790*/  PRMT R11, R16, 0x3340, R13 ;  /* 0x00003340100b7816 */ /* 0x000fe4000000000d */
[----:B------:R-:W2:Y:S02]  /*487a0*/  LDL R16, [R1+0x22e0] ;  /* 0x0022e00001107983 */ /* 0x000ea40000100800 */
[----:B------:R-:W-:-:S02]  /*487b0*/  PRMT R11, R18, 0x5410, R11 ;  /* 0x00005410120b7816 */ /* 0x000fc4000000000b */
[----:B------:R-:W2:Y:S04]  /*487c0*/  LDL R18, [R1+0x2324] ;  /* 0x0023240001127983 */ /* 0x000ea80000100800 */
[----:B------:R-:W2:Y:S01]  /*487d0*/  LDL R13, [R1+0x22e4] ;  /* 0x0022e400010d7983 */ /* 0x000ea20000100800 */
[----:B----4-:R-:W-:Y:S02]  /*487e0*/  @!P0 IMAD.MOV.U32 R15, RZ, RZ, R14 ;  /* 0x000000ffff0f8224 */ /* 0x010fe400078e000e */
[----:B------:R-:W-:Y:S01]  /*487f0*/  @!P0 IMAD.MOV.U32 R14, RZ, RZ, R2 ;  /* 0x000000ffff0e8224 */ /* 0x000fe200078e0002 */
[----:B------:R-:W-:Y:S01]  /*48800*/  PRMT R83, RZ, 0x7610, R83 ;  /* 0x00007610ff537816 */ /* 0x000fe20000000053 */
[----:B------:R-:W4:Y:S04]  /*48810*/  LDL R2, [R1+0x2264] ;  /* 0x0022640001027983 */ /* 0x000f280000100800 */
[----:B------:R-:W4:Y:S01]  /*48820*/  @!P0 LDG.E.U8 R84, desc[UR10][R14.64] ;  /* 0x0000000a0e548981 */ /* 0x000f22000c1e1100 */
[----:B------:R-:W-:-:S02]  /*48830*/  LOP3.LUT R200, R200, 0xffff, RZ, 0xc0, !PT ;  /* 0x0000ffffc8c87812 */ /* 0x000fc400078ec0ff */
[----:B------:R-:W-:Y:S01]  /*48840*/  LOP3.LUT R194, R194, 0xffff, RZ, 0xc0, !PT ;  /* 0x0000ffffc2c27812 */ /* 0x000fe200078ec0ff */
[----:B------:R0:W4:Y:S04]  /*48850*/  @!P0 LDG.E.U8 R83, desc[UR10][R8.64] ;  /* 0x0000000a08538981 */ /* 0x000128000c1e1100 */
[----:B------:R-:W4:Y:S01]  /*48860*/  LDL R15, [R1+0x2320] ;  /* 0x00232000010f7983 */ /* 0x000f220000100800 */
[----:B------:R-:W-:Y:S02]  /*48870*/  LOP3.LUT R188, R188, 0xffff, RZ, 0xc0, !PT ;  /* 0x0000ffffbcbc7812 */ /* 0x000fe400078ec0ff */
[----:B------:R-:W-:Y:S01]  /*48880*/  LOP3.LUT R182, R182, 0xffff, RZ, 0xc0, !PT ;  /* 0x0000ffffb6b67812 */ /* 0x000fe200078ec0ff */
[----:B------:R-:W4:Y:S01]  /*48890*/  LDL R14, [R1+0x21a4] ;  /* 0x0021a400010e7983 */ /* 0x000f220000100800 */
        /* <DEDUP_REMOVED lines=8> */
[----:B------:R-:W-:Y:S02]  /*48920*/  PRMT R194, R200, 0x3340, R194 ;  /* 0x00003340c8c27816 */ /* 0x000fe400000000c2 */
[----:B0-----:R-:W-:Y:S02]  /*48930*/  PRMT R8, R188, 0x3340, R182 ;  /* 0x00003340bc087816 */ /* 0x001fe400000000b6 */
[----:B------:R-:W-:Y:S02]  /*48940*/  PRMT R172, R177, 0x3340, R172 ;  /* 0x00003340b1ac7816 */ /* 0x000fe400000000ac */
[----:B------:R-:W-:Y:S02]  /*48950*/  PRMT R9, R167, 0x3340, R163 ;  /* 0x00003340a7097816 */ /* 0x000fe400000000a3 */
[----:B------:R-:W-:-:S02]  /*48960*/  PRMT R157, R160, 0x3340, R157 ;  /* 0x00003340a09d7816 */ /* 0x000fc4000000009d */
[----:B------:R-:W-:Y:S02]  /*48970*/  PRMT R10, R154, 0x3340, R23 ;  /* 0x000033409a0a7816 */ /* 0x000fe40000000017 */
[----:B------:R-:W-:Y:S02]  /*48980*/  PRMT R8, R194, 0x5410, R8 ;  /* 0x00005410c2087816 */ /* 0x000fe40000000008 */
[----:B------:R-:W-:Y:S02]  /*48990*/  PRMT R9, R172, 0x5410, R9 ;  /* 0x00005410ac097816 */ /* 0x000fe40000000009 */
[----:B------:R-:W-:Y:S02]  /*489a0*/  PRMT R10, R157, 0x5410, R10 ;  /* 0x000054109d0a7816 */ /* 0x000fe4000000000a */
[----:B------:R-:W-:-:S03]  /*489b0*/  PRMT R85, RZ, 0x7610, R85 ;  /* 0x00007610ff557816 */ /* 0x000fc60000000055 */
[----:B---3--:R2:W-:Y:S01]  /*489c0*/  STS.128 [R146+UR4+0x10000], R8 ;  /* 0x0100000892007988 */ /* 0x0085e20008000c04 */
[----:B------:R-:W-:Y:S01]  /*489d0*/  PRMT R86, RZ, 0x7610, R86 ;  /* 0x00007610ff567816 */ /* 0x000fe20000000056 */
[----:B--2---:R-:W-:Y:S02]  /*489e0*/  @!P0 IMAD.MOV.U32 R8, RZ, RZ, R18 ;  /* 0x000000ffff088224 */ /* 0x004fe400078e0012 */
[----:B------:R-:W2:Y:S01]  /*489f0*/  LDL R10, [R1+0x2260] ;  /* 0x00226000010a7983 */ /* 0x000ea20000100800 */
[----:B------:R-:W-:Y:S02]  /*48a00*/  PRMT R87, RZ, 0x7610, R87 ;  /* 0x00007610ff577816 */ /* 0x000fe40000000057 */
[----:B------:R-:W-:Y:S01]  /*48a10*/  PRMT R88, RZ, 0x7610, R88 ;  /* 0x00007610ff587816 */ /* 0x000fe20000000058 */
[----:B------:R-:W3:Y:S04]  /*48a20*/  LDL R18, [R1+0x21e0] ;  /* 0x0021e00001127983 */ /* 0x000ee80000100800 */
[----:B------:R-:W3:Y:S01]  /*48a30*/  LDL R11, [R1+0x2164] ;  /* 0x00216400010b7983 */ /* 0x000ee20000100800 */
[----:B----4-:R-:W-:-:S03]  /*48a40*/  @!P0 IMAD.MOV.U32 R9, RZ, RZ, R15 ;  /* 0x000000ffff098224 */ /* 0x010fc600078e000f */
[----:B------:R-:W4:Y:S04]  /*48a50*/  LDL R15, [R1+0x21a0] ;  /* 0x0021a000010f7983 */ /* 0x000f280000100800 */
[----:B------:R0:W4:Y:S02]  /*48a60*/  @!P0 LDG.E.U8 R85, desc[UR10][R8.64] ;  /* 0x0000000a08558981 */ /* 0x000124000c1e1100 */
[----:B0-----:R-:W-:Y:S02]  /*48a70*/  @!P0 IMAD.MOV.U32 R8, RZ, RZ, R13 ;  /* 0x000000ffff088224 */ /* 0x001fe400078e000d */
[----:B------:R-:W-:Y:S01]  /*48a80*/  @!P0 IMAD.MOV.U32 R9, RZ, RZ, R16 ;  /* 0x000000ffff098224 */ /* 0x000fe200078e0010 */
[----:B------:R-:W4:Y:S04]  /*48a90*/  LDL R13, [R1+0x2160] ;  /* 0x00216000010d7983 */ /* 0x000f280000100800 */
[----:B------:R0:W4:Y:S04]  /*48aa0*/  @!P0 LDG.E.U8 R86, desc[UR10][R8.64] ;  /* 0x0000000a08568981 */ /* 0x000128000c1e1100 */
[----:B------:R-:W3:Y:S04]  /*48ab0*/  LDL R16, [R1+0x21e4] ;  /* 0x0021e40001107983 */ /* 0x000ee80000100800 */
[----:B------:R-:W0:Y:S04]  /*48ac0*/  LDL R8, [R1+0x22a0] ;  /* 0x0022a00001087983 */ /* 0x000e280000100800 */
[----:B------:R-:W0:Y:S02]  /*48ad0*/  LDL R9, [R1+0x22a4] ;  /* 0x0022a40001097983 */ /* 0x000e240000100800 */
[----:B0-----:R-:W-:-:S04]  /*48ae0*/  @!P0 LOP3.LUT R9, R9, R8, RZ, 0x3c, !PT ;  /* 0x0000000809098212 */ /* 0x001fc800078e3cff */
[----:B------:R-:W-:-:S04]  /*48af0*/  @!P0 LOP3.LUT R8, R9, R8, RZ, 0x3c, !PT ;  /* 0x0000000809088212 */ /* 0x000fc800078e3cff */
[----:B------:R-:W-:-:S05]  /*48b00*/  @!P0 LOP3.LUT R9, R9, R8, RZ, 0x3c, !PT ;  /* 0x0000000809098212 */ /* 0x000fca00078e3cff */
[----:B------:R0:W4:Y:S02]  /*48b10*/  @!P0 LDG.E.U8 R87, desc[UR10][R8.64] ;  /* 0x0000000a08578981 */ /* 0x000124000c1e1100 */
[----:B0-----:R-:W-:Y:S02]  /*48b20*/  @!P0 IMAD.MOV.U32 R8, RZ, RZ, R2 ;  /* 0x000000ffff088224 */ /* 0x001fe400078e0002 */
[----:B--2---:R-:W-:Y:S01]  /*48b30*/  @!P0 IMAD.MOV.U32 R9, RZ, RZ, R10 ;  /* 0x000000ffff098224 */ /* 0x004fe200078e000a */
[----:B------:R-:W2:Y:S04]  /*48b40*/  LDL R2, [R1+0x2124] ;  /* 0x0021240001027983 */ /* 0x000ea80000100800 */
[----:B------:R0:W2:Y:S04]  /*48b50*/  @!P0 LDG.E.U8 R88, desc[UR10][R8.64] ;  /* 0x0000000a08588981 */ /* 0x0000a8000c1e1100 */
[----:B------:R-:W2:Y:S04]  /*48b60*/  LDL R10, [R1+0x2120] ;  /* 0x00212000010a7983 */ /* 0x000ea80000100800 */
[----:B------:R-:W0:Y:S04]  /*48b70*/  LDL R8, [R1+0x2220] ;  /* 0x0022200001087983 */ /* 0x000e280000100800 */
[----:B------:R-:W0:Y:S01]  /*48b80*/  LDL R9, [R1+0x2224] ;  /* 0x0022240001097983 */ /* 0x000e220000100800 */
[----:B------:R-:W-:-:S02]  /*48b90*/  PRMT R89, RZ, 0x7610, R89 ;  /* 0x00007610ff597816 */ /* 0x000fc40000000059 */
[----:B------:R-:W-:Y:S02]  /*48ba0*/  PRMT R90, RZ, 0x7610, R90 ;  /* 0x00007610ff5a7816 */ /* 0x000fe4000000005a */
[----:B------:R-:W-:Y:S02]  /*48bb0*/  PRMT R91, RZ, 0x7610, R91 ;  /* 0x00007610ff5b7816 */ /* 0x000fe4000000005b */
[----:B------:R-:W-:Y:S02]  /*48bc0*/  PRMT R92, RZ, 0x7610, R92 ;  /* 0x00007610ff5c7816 */ /* 0x000fe4000000005c */
[----:B------:R-:W-:Y:S02]  /*48bd0*/  PRMT R93, RZ, 0x7610, R93 ;  /* 0x00007610ff5d7816 */ /* 0x000fe4000000005d */
[----:B0-----:R-:W-:-:S04]  /*48be0*/  @!P0 LOP3.LUT R9, R9, R8, RZ, 0x3c, !PT ;  /* 0x0000000809098212 */ /* 0x001fc800078e3cff */
[----:B------:R-:W-:-:S04]  /*48bf0*/  @!P0 LOP3.LUT R8, R9, R8, RZ, 0x3c, !PT ;  /* 0x0000000809088212 */ /* 0x000fc800078e3cff */
[----:B------:R-:W-:-:S05]  /*48c00*/  @!P0 LOP3.LUT R9, R9, R8, RZ, 0x3c, !PT ;  /* 0x0000000809098212 */ /* 0x000fca00078e3cff */
[----:B------:R3:W2:Y:S02]  /*48c10*/  @!P0 LDG.E.U8 R89, desc[UR10][R8.64] ;  /* 0x0000000a08598981 */ /* 0x0006a4000c1e1100 */
[----:B---3--:R-:W-:Y:S02]  /*48c20*/  @!P0 IMAD.MOV.U32 R8, RZ, RZ, R16 ;  /* 0x000000ffff088224 */ /* 0x008fe400078e0010 */
[----:B------:R-:W-:Y:S01]  /*48c30*/  @!P0 IMAD.MOV.U32 R9, RZ, RZ, R18 ;  /* 0x000000ffff098224 */ /* 0x000fe200078e0012 */
[----:B------:R-:W-:Y:S01]  /*48c40*/  PRMT R94, RZ, 0x7610, R94 ;  /* 0x00007610ff5e7816 */ /* 0x000fe2000000005e */
[----:B------:R-:W3:Y:S04]  /*48c50*/  LDL R18, [R1+0x2060] ;  /* 0x0020600001127983 */ /* 0x000ee80000100800 */
[----:B------:R0:W3:Y:S04]  /*48c60*/  @!P0 LDG.E.U8 R90, desc[UR10][R8.64] ;  /* 0x0000000a085a8981 */ /* 0x0000e8000c1e1100 */
[----:B------:R-:W3:Y:S01]  /*48c70*/  LDL R16, [R1+0x2064] ;  /* 0x0020640001107983 */ /* 0x000ee20000100800 */
[----:B0-----:R-:W-:-:S02]  /*48c80*/  @!P0 IMAD.MOV.U32 R8, RZ, RZ, R14 ;  /* 0x000000ffff088224 */ /* 0x001fc400078e000e */
[----:B----4-:R-:W-:Y:S01]  /*48c90*/  @!P0 IMAD.MOV.U32 R9, RZ, RZ, R15 ;  /* 0x000000ffff098224 */ /* 0x010fe200078e000f */
[----:B------:R-:W4:Y:S04]  /*48ca0*/  LDL R14, [R1+0x2024] ;  /* 0x00202400010e7983 */ /* 0x000f280000100800 */
[----:B------:R0:W4:Y:S04]  /*48cb0*/  @!P0 LDG.E.U8 R91, desc[UR10][R8.64] ;  /* 0x0000000a085b8981 */ /* 0x000128000c1e1100 */
[----:B------:R-:W4:Y:S01]  /*48cc0*/  LDL R15, [R1+0x2020] ;  /* 0x00202000010f7983 */ /* 0x000f220000100800 */
[----:B0-----:R-:W-:-:S02]  /*48cd0*/  @!P0 IMAD.MOV.U32 R8, RZ, RZ, R11 ;  /* 0x000000ffff088224 */ /* 0x001fc400078e000b */
[----:B------:R-:W-:Y:S01]  /*48ce0*/  @!P0 IMAD.MOV.U32 R9, RZ, RZ, R13 ;  /* 0x000000ffff098224 */ /* 0x000fe200078e000d */
[----:B------:R-:W4:Y:S04]  /*48cf0*/  LDL R11, [R1+0x1fe4] ;  /* 0x001fe400010b7983 */ /* 0x000f280000100800 */
[----:B------:R2:W4:Y:S04]  /*48d00*/  @!P0 LDG.E.U8 R92, desc[UR10][R8.64] ;  /* 0x0000000a085c8981 */ /* 0x000528000c1e1100 */
[----:B------:R-:W4:Y:S01]  /*48d10*/  LDL R13, [R1+0x1fe0] ;  /* 0x001fe000010d7983 */ /* 0x000f220000100800 */
[----:B--2---:R-:W-:-:S02]  /*48d20*/  @!P0 IMAD.MOV.U32 R8, RZ, RZ, R2 ;  /* 0x000000ffff088224 */ /* 0x004fc400078e0002 */
[----:B------:R-:W-:Y:S01]  /*48d30*/  @!P0 IMAD.MOV.U32 R9, RZ, RZ, R10 ;  /* 0x000000ffff098224 */ /* 0x000fe200078e000a */
[----:B------:R-:W2:Y:S04]  /*48d40*/  LDL R2, [R1+0x1fa4] ;  /* 0x001fa40001027983 */ /* 0x000ea80000100800 */
[----:B------:R0:W2:Y:S01]  /*48d50*/  @!P0 LDG.E.U8 R93, desc[UR10][R8.64] ;  /* 0x0000000a085d8981 */ /* 0x0000a2000c1e1100 */
[----:B------:R-:W-:Y:S02]  /*48d60*/  PRMT R95, RZ, 0x7610, R95 ;  /* 0x00007610ff5f7816 */ /* 0x000fe4000000005f */
[----:B------:R-:W-:Y:S01]  /*48d70*/  PRMT R96, RZ, 0x7610, R96 ;  /* 0x00007610ff607816 */ /* 0x000fe20000000060 */
[----:B------:R-:W2:Y:S04]  /*48d80*/  LDL R10, [R1+0x1fa0] ;  /* 0x001fa000010a7983 */ /* 0x000ea80000100800 */
[----:B------:R-:W0:Y:S04]  /*48d90*/  LDL R8, [R1+0x20e0] ;  /* 0x0020e00001087983 */ /* 0x000e280000100800 */
[----:B------:R-:W0:Y:S02]  /*48da0*/  LDL R9, [R1+0x20e4] ;  /* 0x0020e40001097983 */ /* 0x000e240000100800 */
[----:B0-----:R-:W-:-:S04]  /*48db0*/  @!P0 LOP3.LUT R9, R9, R8, RZ, 0x3c, !PT ;  /* 0x0000000809098212 */ /* 0x001fc800078e3cff */
[----:B------:R-:W-:-:S04]  /*48dc0*/  @!P0 LOP3.LUT R8, R9, R8, RZ, 0x3c, !PT ;  /* 0x0000000809088212 */ /* 0x000fc800078e3cff */
[----:B------:R-:W-:-:S05]  /*48dd0*/  @!P0 LOP3.LUT R9, R9, R8, RZ, 0x3c, !PT ;  /* 0x0000000809098212 */ /* 0x000fca00078e3cff */
[----:B------:R0:W2:Y:S04]  /*48de0*/  @!P0 LDG.E.U8 R94, desc[UR10][R8.64] ;  /* 0x0000000a085e8981 */ /* 0x0000a8000c1e1100 */
[----:B------:R-:W0:Y:S04]  /*48df0*/  LDL R8, [R1+0x20a0] ;  /* 0x0020a00001087983 */ /* 0x000e280000100800 */
[----:B------:R-:W0:Y:S01]  /*48e00*/  LDL R9, [R1+0x20a4] ;  /* 0x0020a40001097983 */ /* 0x000e220000100800 */
[----:B------:R-:W-:Y:S02]  /*48e10*/  PRMT R97, RZ, 0x7610, R97 ;  /* 0x00007610ff617816 */ /* 0x000fe40000000061 */
[----:B------:R-:W-:-:S02]  /*48e20*/  PRMT R98, RZ, 0x7610, R98 ;  /* 0x00007610ff627816 */ /* 0x000fc40000000062 */
[----:B0-----:R-:W-:-:S04]  /*48e30*/  @!P0 LOP3.LUT R9, R9, R8, RZ, 0x3c, !PT ;  /* 0x0000000809098212 */ /* 0x001fc800078e3cff */
[----:B------:R-:W-:-:S04]  /*48e40*/  @!P0 LOP3.LUT R8, R9, R8, RZ, 0x3c, !PT ;  /* 0x0000000809088212 */ /* 0x000fc800078e3cff */
[----:B------:R-:W-:-:S05]  /*48e50*/  @!P0 LOP3.LUT R9, R9, R8, RZ, 0x3c, !PT ;  /* 0x0000000809098212 */ /* 0x000fca00078e3cff */
[----:B------:R3:W2:Y:S02]  /*48e60*/  @!P0 LDG.E.U8 R95, desc[UR10][R8.64] ;  /* 0x0000000a085f8981 */ /* 0x0006a4000c1e1100 */
[----:B---3--:R-:W-:Y:S02]  /*48e70*/  @!P0 IMAD.MOV.U32 R8, RZ, RZ, R16 ;  /* 0x000000ffff088224 */ /* 0x008fe400078e0010 */
[----:B------:R-:W-:Y:S01]  /*48e80*/  @!P0 IMAD.MOV.U32 R9, RZ, RZ, R18 ;  /* 0x000000ffff098224 */ /* 0x000fe200078e0012 */
[----:B------:R-:W3:Y:S04]  /*48e90*/  LDL R16, [R1+0x1ee0] ;  /* 0x001ee00001107983 */ /* 0x000ee80000100800 */
[----:B------:R4:W3:Y:S04]  /*48ea0*/  @!P0 LDG.E.U8 R96, desc[UR10][R8.64] ;  /* 0x0000000a08608981 */ /* 0x0008e8000c1e1100 */
[----:B------:R-:W3:Y:S01]  /*48eb0*/  LDL R18, [R1+0x1f20] ;  /* 0x001f200001127983 */ /* 0x000ee20000100800 */
[----:B----4-:R-:W-:-:S02]  /*48ec0*/  @!P0 IMAD.MOV.U32 R8, RZ, RZ, R14 ;  /* 0x000000ffff088224 */ /* 0x010fc400078e000e */
[----:B------:R-:W-:Y:S01]  /*48ed0*/  @!P0 IMAD.MOV.U32 R9, RZ, RZ, R15 ;  /* 0x000000ffff098224 */ /* 0x000fe200078e000f */
[----:B------:R-:W-:Y:S01]  /*48ee0*/  PRMT R99, RZ, 0x7610, R99 ;  /* 0x00007610ff637816 */ /* 0x000fe20000000063 */
[----:B------:R-:W4:Y:S04]  /*48ef0*/  LDL R15, [R1+0x1f60] ;  /* 0x001f6000010f7983 */ /* 0x000f280000100800 */
[----:B------:R0:W4:Y:S01]  /*48f00*/  @!P0 LDG.E.U8 R97, desc[UR10][R8.64] ;  /* 0x0000000a08618981 */ /* 0x000122000c1e1100 */
[----:B------:R-:W-:Y:S02]  /*48f10*/  LOP3.LUT R244, R244, 0xffff, RZ, 0xc0, !PT ;  /* 0x0000fffff4f47812 */ /* 0x000fe400078ec0ff */
[----:B------:R-:W-:Y:S01]  /*48f20*/  LOP3.LUT R241, R241, 0xffff, RZ, 0xc0, !PT ;  /* 0x0000fffff1f17812 */ /* 0x000fe200078ec0ff */
[----:B------:R-:W4:Y:S01]  /*48f30*/  LDL R14, [R1+0x1f64] ;  /* 0x001f6400010e7983 */ /* 0x000f220000100800 */
[----:B0-----:R-:W-:-:S02]  /*48f40*/  @!P0 IMAD.MOV.U32 R8, RZ, RZ, R11 ;  /* 0x000000ffff088224 */ /* 0x001fc400078e000b */
[----:B------:R-:W-:Y:S02]  /*48f50*/  @!P0 IMAD.MOV.U32 R9, RZ, RZ, R13 ;  /* 0x000000ffff098224 */ /* 0x000fe400078e000d */
[----:B------:R-:W4:Y:S04]  /*48f60*/  LDL R13, [R1+0x1ee4] ;  /* 0x001ee400010d7983 */ /* 0x000f280000100800 */
[----:B------:R2:W4:Y:S02]  /*48f70*/  @!P0 LDG.E.U8 R98, desc[UR10][R8.64] ;  /* 0x0000000a08628981 */ /* 0x000524000c1e1100 */
[----:B--2---:R-:W-:Y:S02]  /*48f80*/  @!P0 IMAD.MOV.U32 R8, RZ, RZ, R2 ;  /* 0x000000ffff088224 */ /* 0x004fe400078e0002 */
[----:B------:R-:W2:Y:S01]  /*48f90*/  LDL R2, [R1+0x1f24] ;  /* 0x001f240001027983 */ /* 0x000ea20000100800 */
[----:B------:R-:W-:Y:S01]  /*48fa0*/  @!P0 IMAD.MOV.U32 R9, RZ, RZ, R10 ;  /* 0x000000ffff098224 */ /* 0x000fe200078e000a */
[----:B------:R-:W-:-:S02]  /*48fb0*/  LOP3.LUT R229, R229, 0xffff, RZ, 0xc0, !PT ;  /* 0x0000ffffe5e57812 */ /* 0x000fc400078ec0ff */
[----:B------:R-:W-:Y:S02]  /*48fc0*/  LOP3.LUT R226, R226, 0xffff, RZ, 0xc0, !PT ;  /* 0x0000ffffe2e27812 */ /* 0x000fe400078ec0ff */
[----:B------:R-:W-:Y:S01]  /*48fd0*/  LOP3.LUT R221, R221, 0xffff, RZ, 0xc0, !PT ;  /* 0x0000ffffdddd7812 */ /* 0x000fe200078ec0ff */
[----:B------:R0:W2:Y:S01]  /*48fe0*/  @!P0 LDG.E.U8 R99, desc[UR10][R8.64] ;  /* 0x0000000a08638981 */ /* 0x0000a2000c1e1100 */
        /* <DEDUP_REMOVED lines=23> */
[----:B------:R-:W-:-:S03]  /*49160*/  PRMT R101, RZ, 0x7610, R101 ;  /* 0x00007610ff657816 */ /* 0x000fc60000000065 */
[----:B------:R0:W-:Y:S01]  /*49170*/  STS.128 [R146+UR4+0x14000], R8 ;  /* 0x0140000892007988 */ /* 0x0001e20008000c04 */
[----:B------:R-:W-:Y:S02]  /*49180*/  PRMT R102, RZ, 0x7610, R102 ;  /* 0x00007610ff667816 */ /* 0x000fe40000000066 */
[----:B------:R-:W-:Y:S01]  /*49190*/  PRMT R103, RZ, 0x7610, R103 ;  /* 0x00007610ff677816 */ /* 0x000fe20000000067 */
[----:B0-----:R-:W2:Y:S04]  /*491a0*/  LDL R146, [R1+0x1e64] ;  /* 0x001e640001927983 */ /* 0x001ea80000100800 */
[----:B------:R-:W2:Y:S01]  /*491b0*/  LDL R10, [R1+0x1e20] ;  /* 0x001e2000010a7983 */ /* 0x000ea20000100800 */
[----:B------:R-:W-:Y:S02]  /*491c0*/  PRMT R100, RZ, 0x7610, R100 ;  /* 0x00007610ff647816 */ /* 0x000fe40000000064 */
[----:B------:R-:W-:Y:S01]  /*491d0*/  PRMT R104, RZ, 0x7610, R104 ;  /* 0x00007610ff687816 */ /* 0x000fe20000000068 */
[----:B------:R-:W2:Y:S01]  /*491e0*/  LDL R11, [R1+0x1d64] ;  /* 0x001d6400010b7983 */ /* 0x000ea20000100800 */
[----:B---3--:R-:W-:-:S03]  /*491f0*/  @!P0 IMAD.MOV.U32 R9, RZ, RZ, R18 ;  /* 0x000000ffff098224 */ /* 0x008fc600078e0012 */
[----:B------:R-:W3:Y:S04]  /*49200*/  LDL R18, [R1+0x1de0] ;  /* 0x001de00001127983 */ /* 0x000ee80000100800 */
[----:B----4-:R-:W4:Y:S04]  /*49210*/  @!P0 LDG.E.U8 R100, desc[UR10][R14.64] ;  /* 0x0000000a0e648981 */ /* 0x010f28000c1e1100 */
[----:B------:R-:W4:Y:S04]  /*49220*/  LDL R15, [R1+0x1da0] ;  /* 0x001da000010f7983 */ /* 0x000f280000100800 */
[----:B------:R-:W4:Y:S01]  /*49230*/  LDL R14, [R1+0x1da4] ;  /* 0x001da400010e7983 */ /* 0x000f220000100800 */
[----:B--2---:R-:W-:-:S03]  /*49240*/  @!P0 IMAD.MOV.U32 R8, RZ, RZ, R2 ;  /* 0x000000ffff088224 */ /* 0x004fc600078e0002 */
[----:B------:R-:W2:Y:S04]  /*49250*/  LDL R2, [R1+0x1e24] ;  /* 0x001e240001027983 */ /* 0x000ea80000100800 */
        /* <DEDUP_REMOVED lines=11> */
[----:B------:R0:W4:Y:S04]  /*49310*/  @!P0 LDG.E.U8 R103, desc[UR10][R8.64] ;  /* 0x0000000a08678981 */ /* 0x000128000c1e1100 */
[----:B------:R-:W2:Y:S01]  /*49320*/  LDL R9, [R1+0x1e60] ;  /* 0x001e600001097983 */ /* 0x000ea20000100800 */
[----:B0-----:R-:W-:Y:S01]  /*49330*/  @!P0 IMAD.MOV.U32 R8, RZ, RZ, R146 ;  /* 0x000000ffff088224 */ /* 0x001fe200078e0092 */
[----:B------:R-:W-:Y:S02]  /*49340*/  PRMT R105, RZ, 0x7610, R105 ;  /* 0x00007610ff697816 */ /* 0x000fe40000000069 */
[----:B------:R-:W-:Y:S01]  /*49350*/  PRMT R106, RZ, 0x7610, R106 ;  /* 0x00007610ff6a7816 */ /* 0x000fe2000000006a */
[----:B------:R-:W4:Y:S01]  /*49360*/  LDL R146, [R1+0x1ca4] ;  /* 0x001ca40001927983 */ /* 0x000f220000100800 */
[----:B------:R-:W-:-:S03]  /*49370*/  PRMT R107, RZ, 0x7610, R107 ;  /* 0x00007610ff6b7816 */ /* 0x000fc6000000006b */
[----:B--2---:R0:W2:Y:S02]  /*49380*/  @!P0 LDG.E.U8 R104, desc[UR10][R8.64] ;  /* 0x0000000a08688981 */ /* 0x0040a4000c1e1100 */
[----:B0-----:R-:W-:Y:S02]  /*49390*/  @!P0 IMAD.MOV.U32 R8, RZ, RZ, R2 ;  /* 0x000000ffff088224 */ /* 0x001fe400078e0002 */
[----:B------:R-:W-:Y:S01]  /*493a0*/  @!P0 IMAD.MOV.U32 R9, RZ, RZ, R10 ;  /* 0x000000ffff098224 */ /* 0x000fe200078e000a */
[----:B------:R-:W2:Y:S04]  /*493b0*/  LDL R2, [R1+0x1d24] ;  /* 0x001d240001027983 */ /* 0x000ea80000100800 */
[----:B------:R-:W2:Y:S04]  /*493c0*/  LDL R10, [R1+0x1d20] ;  /* 0x001d2000010a7983 */ /* 0x000ea80000100800 */
[----:B------:R3:W2:Y:S02]  /*493d0*/  @!P0 LDG.E.U8 R105, desc[UR10][R8.64] ;  /* 0x0000000a08698981 */ /* 0x0006a4000c1e1100 */
[----:B---3--:R-:W-:-:S02]  /*493e0*/  @!P0 IMAD.MOV.U32 R8, RZ, RZ, R16 ;  /* 0x000000ffff088224 */ /* 0x008fc400078e0010 */
[----:B------:R-:W-:Y:S01]  /*493f0*/  @!P0 IMAD.MOV.U32 R9, RZ, RZ, R18 ;  /* 0x000000ffff098224 */ /* 0x000fe200078e0012 */
[----:B------:R-:W-:Y:S01]  /*49400*/  PRMT R108, RZ, 0x7610, R108 ;  /* 0x00007610ff6c7816 */ /* 0x000fe2000000006c */
[----:B------:R-:W3:Y:S04]  /*49410*/  LDL R18, [R1+0x1c60] ;  /* 0x001c600001127983 */ /* 0x000ee80000100800 */
[----:B------:R4:W3:Y:S01]  /*49420*/  @!P0 LDG.E.U8 R106, desc[UR10][R8.64] ;  /* 0x0000000a086a8981 */ /* 0x0008e2000c1e1100 */
[----:B------:R-:W-:Y:S02]  /*49430*/  PRMT R109, RZ, 0x7610, R109 ;  /* 0x00007610ff6d7816 */ /* 0x000fe4000000006d */
[----:B------:R-:W-:Y:S01]  /*49440*/  PRMT R110, RZ, 0x7610, R110 ;  /* 0x00007610ff6e7816 */ /* 0x000fe2000000006e */
[----:B------:R-:W3:Y:S01]  /*49450*/  LDL R16, [R1+0x1c64] ;  /* 0x001c640001107983 */ /* 0x000ee20000100800 */
[----:B----4-:R-:W-:-:S02]  /*49460*/  @!P0 IMAD.MOV.U32 R8, RZ, RZ, R14 ;  /* 0x000000ffff088224 */ /* 0x010fc400078e000e */
[----:B------:R-:W-:Y:S01]  /*49470*/  @!P0 IMAD.MOV.U32 R9, RZ, RZ, R15 ;  /* 0x000000ffff098224 */ /* 0x000fe200078e000f */
        /* <DEDUP_REMOVED lines=8> */
[----:B--2---:R-:W-:-:S03]  /*49500*/  @!P0 IMAD.MOV.U32 R8, RZ, RZ, R2 ;  /* 0x000000ffff088224 */ /* 0x004fc600078e0002 */
[----:B------:R-:W2:Y:S01]  /*49510*/  LDL R2, [R1+0x1ba4] ;  /* 0x001ba40001027983 */ /* 0x000ea20000100800 */
[----:B------:R-:W-:Y:S01]  /*49520*/  @!P0 IMAD.MOV.U32 R9, RZ, RZ, R10 ;  /* 0x000000ffff098224 */ /* 0x000fe200078e000a */
[----:B------:R-:W-:Y:S02]  /*49530*/  PRMT R111, RZ, 0x7610, R111 ;  /* 0x00007610ff6f7816 */ /* 0x000fe4000000006f */
[----:B------:R-:W2:Y:S04]  /*49540*/  LDL R10, [R1+0x1ba0] ;  /* 0x001ba000010a7983 */ /* 0x000ea80000100800 */
[----:B------:R0:W2:Y:S04]  /*49550*/  @!P0 LDG.E.U8 R109, desc[UR10][R8.64] ;  /* 0x0000000a086d8981 */ /* 0x0000a8000c1e1100 */
[----:B------:R-:W0:Y:S04]  /*49560*/  LDL R8, [R1+0x1ce0] ;  /* 0x001ce00001087983 */ /* 0x000e280000100800 */
[----:B------:R-:W0:Y:S02]  /*49570*/  LDL R9, [R1+0x1ce4] ;  /* 0x001ce40001097983 */ /* 0x000e240000100800 */
[----:B0-----:R-:W-:-:S04]  /*49580*/  @!P0 LOP3.LUT R9, R9, R8, RZ, 0x3c, !PT ;  /* 0x0000000809098212 */ /* 0x001fc800078e3cff */
[----:B------:R-:W-:-:S04]  /*49590*/  @!P0 LOP3.LUT R8, R9, R8, RZ, 0x3c, !PT ;  /* 0x0000000809088212 */ /* 0x000fc800078e3cff */
[----:B------:R-:W-:-:S05]  /*495a0*/  @!P0 LOP3.LUT R9, R9, R8, RZ, 0x3c, !PT ;  /* 0x0000000809098212 */ /* 0x000fca00078e3cff */
[----:B------:R0:W2:Y:S04]  /*495b0*/  @!P0 LDG.E.U8 R110, desc[UR10][R8.64] ;  /* 0x0000000a086e8981 */ /* 0x0000a8000c1e1100 */
[----:B------:R-:W3:Y:S01]  /*495c0*/  LDL R9, [R1+0x1ca0] ;  /* 0x001ca00001097983 */ /* 0x000ee20000100800 */
[----:B0-----:R-:W-:Y:S01]  /*495d0*/  @!P0 IMAD.MOV.U32 R8, RZ, RZ, R146 ;  /* 0x000000ffff088224 */ /* 0x001fe200078e0092 */
[----:B------:R-:W-:Y:S02]  /*495e0*/  PRMT R112, RZ, 0x7610, R112 ;  /* 0x00007610ff707816 */ /* 0x000fe40000000070 */
[----:B------:R-:W-:Y:S01]  /*495f0*/  PRMT R113, RZ, 0x7610, R113 ;  /* 0x00007610ff717816 */ /* 0x000fe20000000071 */
[----:B------:R-:W2:Y:S01]  /*49600*/  LDL R146, [R1+0x1b20] ;  /* 0x001b200001927983 */ /* 0x000ea20000100800 */
[----:B------:R-:W-:-:S03]  /*49610*/  PRMT R114, RZ, 0x7610, R114 ;  /* 0x00007610ff727816 */ /* 0x000fc60000000072 */
[----:B---3--:R0:W3:Y:S02]  /*49620*/  @!P0 LDG.E.U8 R111, desc[UR10][R8.64] ;  /* 0x0000000a086f8981 */ /* 0x0080e4000c1e1100 */
[----:B0-----:R-:W-:Y:S02]  /*49630*/  @!P0 IMAD.MOV.U32 R8, RZ, RZ, R16 ;  /* 0x000000ffff088224 */ /* 0x001fe400078e0010 */
        /* <DEDUP_REMOVED lines=42> */
[----:B------:R-:W-:Y:S01]  /*498e0*/  PRMT R8, R205, 0x5410, R8 ;  /* 0x00005410cd087816 */ /* 0x000fe20000000008 */
[----:B------:R-:W2:Y:S01]  /*498f0*/  LDL R17, [R1+0x19e0] ;  /* 0x0019e00001117983 */ /* 0x000ea20000100800 */
[----:B------:R-:W-:Y:S02]  /*49900*/  PRMT R9, R181, 0x5410, R9 ;  /* 0x00005410b5097816 */ /* 0x000fe40000000009 */
[----:B------:R-:W-:-:S02]  /*49910*/  PRMT R10, R162, 0x5410, R10 ;  /* 0x00005410a20a7816 */ /* 0x000fc4000000000a */
[----:B------:R-:W-:Y:S02]  /*49920*/  PRMT R11, R22, 0x5410, R11 ;  /* 0x00005410160b7816 */ /* 0x000fe4000000000b */
[----:B------:R-:W-:Y:S02]  /*49930*/  PRMT R117, RZ, 0x7610, R117 ;  /* 0x00007610ff757816 */ /* 0x000fe40000000075 */
[----:B------:R-:W-:Y:S01]  /*49940*/  PRMT R118, RZ, 0x7610, R118 ;  /* 0x00007610ff767816 */ /* 0x000fe20000000076 */
[----:B---3--:R0:W-:Y:S02]  /*49950*/  STS.128 [R18+UR4+0x10000], R8 ;  /* 0x0100000812007988 */ /* 0x0081e40008000c04 */
[----:B0-----:R-:W-:Y:S01]  /*49960*/  @!P0 IMAD.MOV.U32 R9, RZ, RZ, R146 ;  /* 0x000000ffff098224 */ /* 0x001fe200078e0092 */
[----:B------:R-:W-:Y:S01]  /*49970*/  PRMT R119, RZ, 0x7610, R119 ;  /* 0x00007610ff777816 */ /* 0x000fe20000000077 */
[----:B------:R-:W3:Y:S04]  /*49980*/  LDL R146, [R1+0x1a64] ;  /* 0x001a640001927983 */ /* 0x000ee80000100800 */
[----:B------:R-:W3:Y:S01]  /*49990*/  LDL R10, [R1+0x1a20] ;  /* 0x001a2000010a7983 */ /* 0x000ee20000100800 */
[----:B------:R-:W-:-:S02]  /*499a0*/  PRMT R116, RZ, 0x7610, R116 ;  /* 0x00007610ff747816 */ /* 0x000fc40000000074 */
[----:B------:R-:W-:Y:S01]  /*499b0*/  PRMT R120, RZ, 0x7610, R120 ;  /* 0x00007610ff787816 */ /* 0x000fe20000000078 */
[----:B------:R-:W3:Y:S04]  /*499c0*/  LDL R11, [R1+0x1964] ;  /* 0x00196400010b7983 */ /* 0x000ee80000100800 */
[----:B----4-:R-:W4:Y:S04]  /*499d0*/  @!P0 LDG.E.U8 R116, desc[UR10][R14.64] ;  /* 0x0000000a0e748981 */ /* 0x010f28000c1e1100 */
[----:B------:R-:W4:Y:S01]  /*499e0*/  LDL R15, [R1+0x19a0] ;  /* 0x0019a000010f7983 */ /* 0x000f220000100800 */
[----:B--2---:R-:W-:-:S03]  /*499f0*/  @!P0 IMAD.MOV.U32 R8, RZ, RZ, R2 ;  /* 0x000000ffff088224 */ /* 0x004fc600078e0002 */
[----:B------:R-:W2:Y:S04]  /*49a00*/  LDL R14, [R1+0x19a4] ;  /* 0x0019a400010e7983 */ /* 0x000ea80000100800 */
[----:B------:R0:W4:Y:S04]  /*49a10*/  @!P0 LDG.E.U8 R117, desc[UR10][R8.64] ;  /* 0x0000000a08758981 */ /* 0x000128000c1e1100 */
[----:B------:R-:W2:Y:S01]  /*49a20*/  LDL R2, [R1+0x1a24] ;  /* 0x001a240001027983 */ /* 0x000ea20000100800 */
[----:B0-----:R-:W-:Y:S02]  /*49a30*/  @!P0 IMAD.MOV.U32 R8, RZ, RZ, R13 ;  /* 0x000000ffff088224 */ /* 0x001fe400078e000d */
[----:B------:R-:W-:Y:S01]  /*49a40*/  @!P0 IMAD.MOV.U32 R9, RZ, RZ, R16 ;  /* 0x000000ffff098224 */ /* 0x000fe200078e0010 */
[----:B------:R-:W4:Y:S04]  /*49a50*/  LDL R13, [R1+0x1960] ;  /* 0x00196000010d7983 */ /* 0x000f280000100800 */
[----:B------:R0:W4:Y:S04]  /*49a60*/  @!P0 LDG.E.U8 R118, desc[UR10][R8.64] ;  /* 0x0000000a08768981 */ /* 0x000128000c1e1100 */
[----:B------:R-:W4:Y:S04]  /*49a70*/  LDL R16, [R1+0x19e4] ;  /* 0x0019e40001107983 */ /* 0x000f280000100800 */
[----:B------:R-:W0:Y:S04]  /*49a80*/  LDL R8, [R1+0x1aa0] ;  /* 0x001aa00001087983 */ /* 0x000e280000100800 */
[----:B------:R-:W0:Y:S02]  /*49a90*/  LDL R9, [R1+0x1aa4] ;  /* 0x001aa40001097983 */ /* 0x000e240000100800 */
[----:B0-----:R-:W-:-:S04]  /*49aa0*/  @!P0 LOP3.LUT R9, R9, R8, RZ, 0x3c, !PT ;  /* 0x0000000809098212 */ /* 0x001fc800078e3cff */
[----:B------:R-:W-:-:S04]  /*49ab0*/  @!P0 LOP3.LUT R8, R9, R8, RZ, 0x3c, !PT ;  /* 0x0000000809088212 */ /* 0x000fc800078e3cff */
[----:B------:R-:W-:-:S05]  /*49ac0*/  @!P0 LOP3.LUT R9, R9, R8, RZ, 0x3c, !PT ;  /* 0x0000000809098212 */ /* 0x000fca00078e3cff */
[----:B------:R3:W4:Y:S04]  /*49ad0*/  @!P0 LDG.E.U8 R119, desc[UR10][R8.64] ;  /* 0x0000000a08778981 */ /* 0x000728000c1e1100 */
[----:B------:R-:W2:Y:S01]  /*49ae0*/  LDL R9, [R1+0x1a60] ;  /* 0x001a600001097983 */ /* 0x000ea20000100800 */
[----:B---3--:R-:W-:Y:S01]  /*49af0*/  @!P0 IMAD.MOV.U32 R8, RZ, RZ, R146 ;  /* 0x000000ffff088224 */ /* 0x008fe200078e0092 */
[----:B------:R-:W-:Y:S02]  /*49b00*/  PRMT R121, RZ, 0x7610, R121 ;  /* 0x00007610ff797816 */ /* 0x000fe40000000079 */
[----:B------:R-:W-:Y:S01]  /*49b10*/  PRMT R122, RZ, 0x7610, R122 ;  /* 0x00007610ff7a7816 */ /* 0x000fe2000000007a */
[----:B------:R-:W3:Y:S01]  /*49b20*/  LDL R146, [R1+0x18a4] ;  /* 0x0018a40001927983 */ /* 0x000ee20000100800 */
[----:B------:R-:W-:-:S03]  /*49b30*/  PRMT R123, RZ, 0x7610, R123 ;  /* 0x00007610ff7b7816 */ /* 0x000fc6000000007b */
[----:B--2---:R0:W2:Y:S02]  /*49b40*/  @!P0 LDG.E.U8 R120, desc[UR10][R8.64] ;  /* 0x0000000a08788981 */ /* 0x0040a4000c1e1100 */
[----:B0-----:R-:W-:Y:S02]  /*49b50*/  @!P0 IMAD.MOV.U32 R8, RZ, RZ, R2 ;  /* 0x000000ffff088224 */ /* 0x001fe400078e0002 */
[----:B------:R-:W-:Y:S01]  /*49b60*/  @!P0 IMAD.MOV.U32 R9, RZ, RZ, R10 ;  /* 0x000000ffff098224 */ /* 0x000fe200078e000a */
[----:B------:R-:W3:Y:S04]  /*49b70*/  LDL R2, [R1+0x1924] ;  /* 0x0019240001027983 */ /* 0x000ee80000100800 */
[----:B------:R-:W2:Y:S04]  /*49b80*/  LDL R10, [R1+0x1920] ;  /* 0x00192000010a7983 */ /* 0x000ea80000100800 */
[----:B------:R4:W2:Y:S02]  /*49b90*/  @!P0 LDG.E.U8 R121, desc[UR10][R8.64] ;  /* 0x0000000a08798981 */ /* 0x0008a4000c1e1100 */
[----:B----4-:R-:W-:-:S02]  /*49ba0*/  @!P0 IMAD.MOV.U32 R8, RZ, RZ, R16 ;  /* 0x000000ffff088224 */ /* 0x010fc400078e0010 */
[----:B------:R-:W-:Y:S01]  /*49bb0*/  @!P0 IMAD.MOV.U32 R9, RZ, RZ, R17 ;  /* 0x000000ffff098224 */ /* 0x000fe200078e0011 */
[----:B------:R-:W-:Y:S01]  /*49bc0*/  PRMT R124, RZ, 0x7610, R124 ;  /* 0x00007610ff7c7816 */ /* 0x000fe2000000007c */
[----:B------:R-:W4:Y:S04]  /*49bd0*/  LDL R17, [R1+0x1534] ;  /* 0x0015340001117983 */ /* 0x000f280000100800 */
[----:B------:R0:W4:Y:S01]  /*49be0*/  @!P0 LDG.E.U8 R122, desc[UR10][R8.64] ;  /* 0x0000000a087a8981 */ /* 0x000122000c1e1100 */
[----:B------:R-:W-:Y:S02]  /*49bf0*/  PRMT R125, RZ, 0x7610, R125 ;  /* 0x00007610ff7d7816 */ /* 0x000fe4000000007d */
[----:B------:R-:W-:Y:S01]  /*49c00*/  PRMT R126, RZ, 0x7610, R126 ;  /* 0x00007610ff7e7816 */ /* 0x000fe2000000007e */
[----:B------:R-:W4:Y:S01]  /*49c10*/  LDL R16, [R1+0x1538] ;  /* 0x0015380001107983 */ /* 0x000f220000100800 */
[----:B0-----:R-:W-:-:S02]  /*49c20*/  @!P0 IMAD.MOV.U32 R8, RZ, RZ, R14 ;  /* 0x000000ffff088224 */ /* 0x001fc400078e000e */
        /* <DEDUP_REMOVED lines=9> */
[----:B---3--:R-:W-:Y:S01]  /*49cc0*/  @!P0 IMAD.MOV.U32 R8, RZ, RZ, R2 ;  /* 0x000000ffff088224 */ /* 0x008fe200078e0002 */
[----:B------:R-:W-:-:S02]  /*49cd0*/  PRMT R127, RZ, 0x7610, R127 ;  /* 0x00007610ff7f7816 */ /* 0x000fc4000000007f */
[----:B------:R-:W3:Y:S01]  /*49ce0*/  LDL R2, [R1+0x1478] ;  /* 0x0014780001027983 */ /* 0x000ee20000100800 */
[----:B--2---:R-:W-:-:S03]  /*49cf0*/  @!P0 IMAD.MOV.U32 R9, RZ, RZ, R10 ;  /* 0x000000ffff098224 */ /* 0x004fc600078e000a */
[----:B------:R-:W2:Y:S04]  /*49d00*/  LDL R10, [R1+0x1474] ;  /* 0x00147400010a7983 */ /* 0x000ea80000100800 */
[----:B------:R0:W3:Y:S04]  /*49d10*/  @!P0 LDG.E.U8 R125, desc[UR10][R8.64] ;  /* 0x0000000a087d8981 */ /* 0x0000e8000c1e1100 */
[----:B------:R-:W0:Y:S04]  /*49d20*/  LDL R8, [R1+0x18e0] ;  /* 0x0018e00001087983 */ /* 0x000e280000100800 */
[----:B------:R-:W0:Y:S02]  /*49d30*/  LDL R9, [R1+0x18e4] ;  /* 0x0018e40001097983 */ /* 0x000e240000100800 */
[----:B0-----:R-:W-:-:S04]  /*49d40*/  @!P0 LOP3.LUT R9, R9, R8, RZ, 0x3c, !PT ;  /* 0x0000000809098212 */ /* 0x001fc800078e3cff */
[----:B------:R-:W-:-:S04]  /*49d50*/  @!P0 LOP3.LUT R8, R9, R8, RZ, 0x3c, !PT ;  /* 0x0000000809088212 */ /* 0x000fc800078e3cff */
[----:B------:R-:W-:-:S05]  /*49d60*/  @!P0 LOP3.LUT R9, R9, R8, RZ, 0x3c, !PT ;  /* 0x0000000809098212 */ /* 0x000fca00078e3cff */
[----:B------:R0:W3:Y:S04]  /*49d70*/  @!P0 LDG.E.U8 R126, desc[UR10][R8.64] ;  /* 0x0000000a087e8981 */ /* 0x0000e8000c1e1100 */
[----:B------:R-:W4:Y:S01]  /*49d80*/  LDL R9, [R1+0x18a0] ;  /* 0x0018a00001097983 */ /* 0x000f220000100800 */
[----:B0-----:R-:W-:Y:S01]  /*49d90*/  @!P0 IMAD.MOV.U32 R8, RZ, RZ, R146 ;  /* 0x000000ffff088224 */ /* 0x001fe200078e0092 */
[----:B------:R-:W-:Y:S02]  /*49da0*/  PRMT R128, RZ, 0x7610, R128 ;  /* 0x00007610ff807816 */ /* 0x000fe40000000080 */
[----:B------:R-:W-:Y:S02]  /*49db0*/  PRMT R129, RZ, 0x7610, R129 ;  /* 0x00007610ff817816 */ /* 0x000fe40000000081 */
[----:B------:R-:W-:Y:S01]  /*49dc0*/  PRMT R130, RZ, 0x7610, R130 ;  /* 0x00007610ff827816 */ /* 0x000fe20000000082 */
[----:B----4-:R0:W4:Y:S02]  /*49dd0*/  @!P0 LDG.E.U8 R127, desc[UR10][R8.64] ;  /* 0x0000000a087f8981 */ /* 0x010124000c1e1100 */
[----:B0-----:R-:W-:-:S02]  /*49de0*/  @!P0 IMAD.MOV.U32 R8, RZ, RZ, R16 ;  /* 0x000000ffff088224 */ /* 0x001fc400078e0010 */
[----:B------:R-:W-:-:S05]  /*49df0*/  @!P0 IMAD.MOV.U32 R9, RZ, RZ, R17 ;  /* 0x000000ffff098224 */ /* 0x000fca00078e0011 */
[----:B------:R0:W4:Y:S02]  /*49e00*/  @!P0 LDG.E.U8 R128, desc[UR10][R8.64] ;  /* 0x0000000a08808981 */ /* 0x000124000c1e1100 */
[----:B0-----:R-:W-:Y:S02]  /*49e10*/  @!P0 IMAD.MOV.U32 R8, RZ, RZ, R14 ;  /* 0x000000ffff088224 */ /* 0x001fe400078e000e */
[----:B------:R-:W-:-:S05]  /*49e20*/  @!P0 IMAD.MOV.U32 R9, RZ, RZ, R15 ;  /* 0x000000ffff098224 */ /* 0x000fca00078e000f */
[----:B------:R0:W4:Y:S02]  /*49e30*/  @!P0 LDG.E.U8 R129, desc[UR10][R8.64] ;  /* 0x0000000a08818981 */ /* 0x000124000c1e1100 */
[----:B0-----:R-:W-:Y:S02]  /*49e40*/  @!P0 IMAD.MOV.U32 R8, RZ, RZ, R11 ;  /* 0x000000ffff088224 */ /* 0x001fe400078e000b */
[----:B------:R-:W-:-:S05]  /*49e50*/  @!P0 IMAD.MOV.U32 R9, RZ, RZ, R13 ;  /* 0x000000ffff098224 */ /* 0x000fca00078e000d */
[----:B------:R2:W4:Y:S02]  /*49e60*/  @!P0 LDG.E.U8 R130, desc[UR10][R8.64] ;  /* 0x0000000a08828981 */ /* 0x000524000c1e1100 */
[----:B--2---:R-:W-:Y:S01]  /*49e70*/  @!P0 IMAD.MOV.U32 R9, RZ, RZ, R10 ;  /* 0x000000ffff098224 */ /* 0x004fe200078e000a */
[----:B------:R-:W-:Y:S02]  /*49e80*/  LOP3.LUT R10, R239, 0xffff, RZ, 0xc0, !PT ;  /* 0x0000ffffef0a7812 */ /* 0x000fe400078ec0ff */
[----:B------:R-:W2:Y:S04]  /*49e90*/  LDL.LU R239, [R1+0x37b0] ;  /* 0x0037b00001ef7983 */ /* 0x000ea80000300800 */
[----:B------:R-:W4:Y:S04]  /*49ea0*/  LDL R17, [R1+0x13f4] ;  /* 0x0013f40001117983 */ /* 0x000f280000100800 */
[----:B------:R-:W2:Y:S04]  /*49eb0*/  LDL R16, [R1+0x13f8] ;  /* 0x0013f80001107983 */ /* 0x000ea80000100800 */
[----:B------:R-:W2:Y:S04]  /*49ec0*/  LDL R15, [R1+0x1434] ;  /* 0x00143400010f7983 */ /* 0x000ea80000100800 */
[----:B------:R-:W2:Y:S01]  /*49ed0*/  LDL R14, [R1+0x1438] ;  /* 0x00143800010e7983 */ /* 0x000ea20000100800 */
[----:B------:R-:W-:Y:S01]  /*49ee0*/  PRMT R131, RZ, 0x7610, R131 ;  /* 0x00007610ff837816 */ /* 0x000fe20000000083 */
[----:B---3--:R-:W-:Y:S01]  /*49ef0*/  @!P0 IMAD.MOV.U32 R8, RZ, RZ, R2 ;  /* 0x000000ffff088224 */ /* 0x008fe200078e0002 */
[----:B------:R-:W-:Y:S01]  /*49f00*/  LOP3.LUT R2, R24, 0xffff, RZ, 0xc0, !PT ;  /* 0x0000ffff18027812 */ /* 0x000fe200078ec0ff */
[----:B------:R-:W3:Y:S01]  /*49f10*/  LDL R146, [R1+0x13b4] ;  /* 0x0013b40001927983 */ /* 0x000ee20000100800 */
[----:B------:R-:W-:-:S03]  /*49f20*/  LOP3.LUT R251, R251, 0xffff, RZ, 0xc0, !PT ;  /* 0x0000fffffbfb7812 */ /* 0x000fc600078ec0ff */
[----:B------:R0:W3:Y:S01]  /*49f30*/  @!P0 LDG.E.U8 R131, desc[UR10][R8.64] ;  /* 0x0000000a08838981 */ /* 0x0000e2000c1e1100 */
[----:B------:R-:W-:Y:S02]  /*49f40*/  LOP3.LUT R247, R247, 0xffff, RZ, 0xc0, !PT ;  /* 0x0000fffff7f77812 */ /* 0x000fe400078ec0ff */
[----:B------:R-:W-:Y:S01]  /*49f50*/  LOP3.LUT R232, R232, 0xffff, RZ, 0xc0, !PT ;  /* 0x0000ffffe8e87812 */ /* 0x000fe200078ec0ff */
[----:B------:R-:W3:Y:S01]  /*49f60*/  LDL R24, [R1+0x1374] ;  /* 0x0013740001187983 */ /* 0x000ee20000100800 */
[----:B------:R-:W-:Y:S02]  /*49f70*/  LOP3.LUT R224, R224, 0xffff, RZ, 0xc0, !PT ;  /* 0x0000ffffe0e07812 */ /* 0x000fe400078ec0ff */
[----:B------:R-:W-:Y:S02]  /*49f80*/  LOP3.LUT R216, R216, 0xffff, RZ, 0xc0, !PT ;  /* 0x0000ffffd8d87812 */ /* 0x000fe400078ec0ff */
[----:B------:R-:W-:Y:S02]  /*49f90*/  LOP3.LUT R208, R208, 0xffff, RZ, 0xc0, !PT ;  /* 0x0000ffffd0d07812 */ /* 0x000fe400078ec0ff */
[----:B0-----:R-:W-:-:S02]  /*49fa0*/  LOP3.LUT R9, R40, 0xffff, RZ, 0xc0, !PT ;  /* 0x0000ffff28097812 */ /* 0x001fc400078ec0ff */
[----:B------:R-:W-:Y:S01]  /*49fb0*/  LOP3.LUT R8, R29, 0xffff, RZ, 0xc0, !PT ;  /* 0x0000ffff1d087812 */ /* 0x000fe200078ec0ff */
[----:B------:R-:W3:Y:S01]  /*49fc0*/  LDL R40, [R1+0x13b8] ;  /* 0x0013b80001287983 */ /* 0x000ee20000100800 */
[----:B------:R-:W-:Y:S02]  /*49fd0*/  LOP3.LUT R202, R202, 0xffff, RZ, 0xc0, !PT ;  /* 0x0000ffffcaca7812 */ /* 0x000fe400078ec0ff */
[----:B------:R-:W-:Y:S01]  /*49fe0*/  LOP3.LUT R196, R196, 0xffff, RZ, 0xc0, !PT ;  /* 0x0000ffffc4c47812 */ /* 0x000fe200078ec0ff */
[----:B------:R-:W3:Y:S01]  /*49ff0*/  LDL R29, [R1+0x1334] ;  /* 0x00133400011d7983 */ /* 0x000ee20000100800 */
[----:B------:R-:W-:Y:S02]  /*4a000*/  LOP3.LUT R190, R190, 0xffff, RZ, 0xc0, !PT ;  /* 0x0000ffffbebe7812 */ /* 0x000fe400078ec0ff */
[----:B------:R-:W-:Y:S02]  /*4a010*/  LOP3.LUT R180, R180, 0xffff, RZ, 0xc0, !PT ;  /* 0x0000ffffb4b47812 */ /* 0x000fe400078ec0ff */
[----:B------:R-:W-:-:S02]  /*4a020*/  LOP3.LUT R175, R175, 0xffff, RZ, 0xc0, !PT ;  /* 0x0000ffffafaf7812 */ /* 0x000fc400078ec0ff */
[----:B------:R-:W-:Y:S02]  /*4a030*/  LOP3.LUT R170, R170, 0xffff, RZ, 0xc0, !PT ;  /* 0x0000ffffaaaa7812 */ /* 0x000fe400078ec0ff */
[----:B------:R-:W-:Y:S02]  /*4a040*/  PRMT R13, R10, 0x3340, R9 ;  /* 0x000033400a0d7816 */ /* 0x000fe40000000009 */
[----:B------:R-:W-:Y:S02]  /*4a050*/  PRMT R8, R8, 0x3340, R2 ;  /* 0x0000334008087816 */ /* 0x000fe40000000002 */
[----:B------:R-:W-:Y:S01]  /*4a060*/  PRMT R247, R251, 0x3340, R247 ;  /* 0x00003340fbf77816 */ /* 0x000fe200000000f7 */
[----:B------:R-:W3:Y:S01]  /*4a070*/  LDL R2, [R1+0x1378] ;  /* 0x0013780001027983 */ /* 0x000ee20000100800 */
[----:B------:R-:W-:Y:S02]  /*4a080*/  PRMT R9, R232, 0x3340, R224 ;  /* 0x00003340e8097816 */ /* 0x000fe400000000e0 */
[----:B------:R-:W-:-:S02]  /*4a090*/  PRMT R208, R216, 0x3340, R208 ;  /* 0x00003340d8d07816 */ /* 0x000fc400000000d0 */
[----:B------:R-:W-:Y:S02]  /*4a0a0*/  PRMT R10, R202, 0x3340, R196 ;  /* 0x00003340ca0a7816 */ /* 0x000fe400000000c4 */
[----:B------:R-:W-:Y:S02]  /*4a0b0*/  PRMT R180, R190, 0x3340, R180 ;  /* 0x00003340beb47816 */ /* 0x000fe400000000b4 */
[----:B------:R-:W-:Y:S02]  /*4a0c0*/  PRMT R11, R175, 0x3340, R170 ;  /* 0x00003340af0b7816 */ /* 0x000fe400000000aa */
[----:B------:R-:W-:Y:S02]  /*4a0d0*/  PRMT R8, R13, 0x5410, R8 ;  /* 0x000054100d087816 */ /* 0x000fe40000000008 */
[----:B------:R-:W-:Y:S01]  /*4a0e0*/  PRMT R9, R247, 0x5410, R9 ;  /* 0x00005410f7097816 */ /* 0x000fe20000000009 */
[----:B------:R-:W3:Y:S01]  /*4a0f0*/  LDL R13, [R1+0x1274] ;  /* 0x00127400010d7983 */ /* 0x000ee20000100800 */
[----:B------:R-:W-:-:S02]  /*4a100*/  PRMT R10, R208, 0x5410, R10 ;  /* 0x00005410d00a7816 */ /* 0x000fc4000000000a */
[----:B------:R-:W-:-:S05]  /*4a110*/  PRMT R11, R180, 0x5410, R11 ;  /* 0x00005410b40b7816 */ /* 0x000fca000000000b */
[----:B------:R0:W-:Y:S01]  /*4a120*/  STS.128 [R18+UR4+0x14000], R8 ;  /* 0x0140000812007988 */ /* 0x0001e20008000c04 */
[----:B------:R-:W-:-:S03]  /*4a130*/  PRMT R132, RZ, 0x7610, R132 ;  /* 0x00007610ff847816 */ /* 0x000fc60000000084 */
[----:B0-----:R-:W3:Y:S04]  /*4a140*/  LDL R18, [R1+0x1338] ;  /* 0x0013380001127983 */ /* 0x001ee80000100800 */
[----:B------:R-:W3:Y:S01]  /*4a150*/  LDL R10, [R1+0x1278] ;  /* 0x00127800010a7983 */ /* 0x000ee20000100800 */
[----:B------:R-:W-:Y:S02]  /*4a160*/  PRMT R133, RZ, 0x7610, R133 ;  /* 0x00007610ff857816 */ /* 0x000fe40000000085 */
[----:B------:R-:W-:Y:S01]  /*4a170*/  PRMT R134, RZ, 0x7610, R134 ;  /* 0x00007610ff867816 */ /* 0x000fe20000000086 */
[----:B------:R-:W3:Y:S01]  /*4a180*/  LDL R11, [R1+0x1234] ;  /* 0x00123400010b7983 */ /* 0x000ee20000100800 */
[----:B----4-:R-:W-:-:S03]  /*4a190*/  @!P0 IMAD.MOV.U32 R9, RZ, RZ, R17 ;  /* 0x000000ffff098224 */ /* 0x010fc600078e0011 */
[----:B------:R-:W4:Y:S01]  /*4a1a0*/  LDL R17, [R1+0x12f4] ;  /* 0x0012f40001117983 */ /* 0x000f220000100800 */
[----:B--2---:R-:W-:-:S03]  /*4a1b0*/  @!P0 IMAD.MOV.U32 R8, RZ, RZ, R16 ;  /* 0x000000ffff088224 */ /* 0x004fc600078e0010 */
[----:B------:R-:W2:Y:S04]  /*4a1c0*/  LDL R16, [R1+0x12f8] ;  /* 0x0012f80001107983 */ /* 0x000ea80000100800 */
[----:B------:R3:W2:Y:S04]  /*4a1d0*/  @!P0 LDG.E.U8 R133, desc[UR10][R8.64] ;  /* 0x0000000a08858981 */ /* 0x0006a8000c1e1100 */
[----:B------:R-:W2:Y:S04]  /*4a1e0*/  @!P0 LDG.E.U8 R132, desc[UR10][R14.64] ;  /* 0x0000000a0e848981 */ /* 0x000ea8000c1e1100 */
[----:B------:R-:W2:Y:S04]  /*4a1f0*/  LDL R15, [R1+0x12b4] ;  /* 0x0012b400010f7983 */ /* 0x000ea80000100800 */
[----:B------:R-:W2:Y:S01]  /*4a200*/  LDL R14, [R1+0x12b8] ;  /* 0x0012b800010e7983 */ /* 0x000ea20000100800 */
[----:B---3--:R-:W-:-:S02]  /*4a210*/  @!P0 IMAD.MOV.U32 R9, RZ, RZ, R146 ;  /* 0x000000ffff098224 */ /* 0x008fc400078e0092 */
[----:B------:R-:W-:Y:S01]  /*4a220*/  @!P0 IMAD.MOV.U32 R8, RZ, RZ, R40 ;  /* 0x000000ffff088224 */ /* 0x000fe200078e0028 */
[----:B------:R-:W-:-:S04]  /*4a230*/  PRMT R135, RZ, 0x7610, R135 ;  /* 0x00007610ff877816 */ /* 0x000fc80000000087 */
[----:B------:R0:W3:Y:S01]  /*4a240*/  @!P0 LDG.E.U8 R134, desc[UR10][R8.64] ;  /* 0x0000000a08868981 */ /* 0x0000e2000c1e1100 */
[----:B------:R-:W-:Y:S01]  /*4a250*/  PRMT R136, RZ, 0x7610, R136 ;  /* 0x00007610ff887816 */ /* 0x000fe20000000088 */
[----:B0-----:R-:W-:Y:S02]  /*4a260*/  @!P0 IMAD.MOV.U32 R9, RZ, RZ, R24 ;  /* 0x000000ffff098224 */ /* 0x001fe400078e0018 */
[----:B------:R-:W-:Y:S01]  /*4a270*/  @!P0 IMAD.MOV.U32 R8, RZ, RZ, R2 ;  /* 0x000000ffff088224 */ /* 0x000fe200078e0002 */
[----:B------:R-:W-:Y:S01]  /*4a280*/  PRMT R239, RZ, 0x7610, R239 ;  /* 0x00007610ffef7816 */ /* 0x000fe200000000ef */
[----:B------:R-:W3:Y:S04]  /*4a290*/  LDL R2, [R1+0x1238] ;  /* 0x0012380001027983 */ /* 0x000ee80000100800 */
[----:B------:R0:W3:Y:S01]  /*4a2a0*/  @!P0 LDG.E.U8 R135, desc[UR10][R8.64] ;  /* 0x0000000a08878981 */ /* 0x0000e2000c1e1100 */
[----:B------:R-:W-:-:S03]  /*4a2b0*/  PRMT R137, RZ, 0x7610, R137 ;  /* 0x00007610ff897816 */ /* 0x000fc60000000089 */
[----:B------:R-:W3:Y:S04]  /*4a2c0*/  LDL.LU R24, [R1+0x11f4] ;  /* 0x0011f40001187983 */ /* 0x000ee80000300800 */
[----:B------:R-:W3:Y:S01]  /*4a2d0*/  LDL R146, [R1+0x1548] ;  /* 0x0015480001927983 */ /* 0x000ee20000100800 */
[----:B0-----:R-:W-:Y:S02]  /*4a2e0*/  @!P0 IMAD.MOV.U32 R9, RZ, RZ, R29 ;  /* 0x000000ffff098224 */ /* 0x001fe400078e001d */
[----:B------:R-:W-:Y:S02]  /*4a2f0*/  @!P0 IMAD.MOV.U32 R8, RZ, RZ, R18 ;  /* 0x000000ffff088224 */ /* 0x000fe400078e0012 */
[----:B------:R-:W3:Y:S04]  /*4a300*/  LDL R18, [R1+0x186c] ;  /* 0x00186c0001127983 */ /* 0x000ee80000100800 */
[----:B------:R4:W3:Y:S02]  /*4a310*/  @!P0 LDG.E.U8 R136, desc[UR10][R8.64] ;  /* 0x0000000a08888981 */ /* 0x0008e4000c1e1100 */
[----:B----4-:R-:W-:-:S02]  /*4a320*/  @!P0 IMAD.MOV.U32 R9, RZ, RZ, R17 ;  /* 0x000000ffff098224 */ /* 0x010fc400078e0011 */
[----:B------:R-:W4:Y:S01]  /*4a330*/  LDL R17, [R1+0x2458] ;  /* 0x0024580001117983 */ /* 0x000f220000100800 */
[----:B--2---:R-:W-:-:S03]  /*4a340*/  @!P0 IMAD.MOV.U32 R8, RZ, RZ, R16 ;  /* 0x000000ffff088224 */ /* 0x004fc600078e0010 */
[----:B------:R-:W2:Y:S04]  /*4a350*/  LDL R16, [R1+0x245c] ;  /* 0x00245c0001107983 */ /* 0x000ea80000100800 */
[----:B------:R0:W4:Y:S02]  /*4a360*/  @!P0 LDG.E.U8 R239, desc[UR10][R8.64] ;  /* 0x0000000a08ef8981 */ /* 0x000124000c1e1100 */
[----:B0-----:R-:W-:Y:S01]  /*4a370*/  @!P0 IMAD.MOV.U32 R9, RZ, RZ, R15 ;  /* 0x000000ffff098224 */ /* 0x001fe200078e000f */
[----:B------:R-:W-:Y:S01]  /*4a380*/  PRMT R138, RZ, 0x7610, R138 ;  /* 0x00007610ff8a7816 */ /* 0x000fe2000000008a */
[----:B------:R-:W4:Y:S01]  /*4a390*/  LDL R15, [R1+0x2418] ;  /* 0x00241800010f7983 */ /* 0x000f220000100800 */
[----:B------:R-:W-:-:S03]  /*4a3a0*/  @!P0 IMAD.MOV.U32 R8, RZ, RZ, R14 ;  /* 0x000000ffff088224 */ /* 0x000fc600078e000e */
[----:B------:R-:W4:Y:S04]  /*4a3b0*/  LDL R14, [R1+0x241c] ;  /* 0x00241c00010e7983 */ /* 0x000f280000100800 */
[----:B------:R0:W4:Y:S02]  /*4a3c0*/  @!P0 LDG.E.U8 R137, desc[UR10][R8.64] ;  /* 0x0000000a08898981 */ /* 0x000124000c1e1100 */
[----:B0-----:R-:W-:Y:S02]  /*4a3d0*/  @!P0 IMAD.MOV.U32 R8, RZ, RZ, R10 ;  /* 0x000000ffff088224 */ /* 0x001fe400078e000a */
[----:B------:R-:W2:Y:S01]  /*4a3e0*/  LDL R10, [R1+0x11f8] ;  /* 0x0011f800010a7983 */ /* 0x000ea20000100800 */
[----:B------:R-:W-:-:S03]  /*4a3f0*/  @!P0 IMAD.MOV.U32 R9, RZ, RZ, R13 ;  /* 0x000000ffff098224 */ /* 0x000fc600078e000d */
[----:B------:R-:W4:Y:S04]  /*4a400*/  LDL R13, [R1+0x23d8] ;  /* 0x0023d800010d7983 */ /* 0x000f280000100800 */
[----:B------:R0:W4:Y:S01]  /*4a410*/  @!P0 LDG.E.U8 R138, desc[UR10][R8.64] ;  /* 0x0000000a088a8981 */ /* 0x000122000c1e1100 */
[----:B------:R-:W-:Y:S01]  /*4a420*/  PRMT R139, RZ, 0x7610, R139 ;  /* 0x00007610ff8b7816 */ /* 0x000fe2000000008b */
[----:B0-----:R-:W-:Y:S02]  /*4a430*/  @!P0 IMAD.MOV.U32 R9, RZ, RZ, R11 ;  /* 0x000000ffff098224 */ /* 0x001fe400078e000b */
[----:B------:R-:W4:Y:S01]  /*4a440*/  LDL R11, [R1+0x23dc] ;  /* 0x0023dc00010b7983 */ /* 0x000f220000100800 */
[----:B---3--:R-:W-:-:S03]  /*4a450*/  @!P0 IMAD.MOV.U32 R8, RZ, RZ, R2 ;  /* 0x000000ffff088224 */ /* 0x008fc600078e0002 */
[----:B------:R-:W3:Y:S04]  /*4a460*/  LDL R2, [R1+0x239c] ;  /* 0x00239c0001027983 */ /* 0x000ee80000100800 */
[----:B------:R-:W3:Y:S04]  /*4a470*/  LDL.LU R40, [R1+0x11b8] ;  /* 0x0011b80001287983 */ /* 0x000ee80000300800 */
[----:B------:R-:W3:Y:S04]  /*4a480*/  LDL.LU R29, [R1+0x11b4] ;  /* 0x0011b400011d7983 */ /* 0x000ee80000300800 */
[----:B------:R2:W3:Y:S02]  /*4a490*/  @!P0 LDG.E.U8 R139, desc[UR10][R8.64] ;  /* 0x0000000a088b8981 */ /* 0x0004e4000c1e1100 */
[----:B--2---:R-:W-:-:S02]  /*4a4a0*/  @!P0 IMAD.MOV.U32 R8, RZ, RZ, R10 ;  /* 0x000000ffff088224 */ /* 0x004fc400078e000a */
[----:B------:R-:W2:Y:S01]  /*4a4b0*/  LDL R10, [R1+0x2398] ;  /* 0x00239800010a7983 */ /* 0x000ea20000100800 */
[----:B------:R-:W-:Y:S01]  /*4a4c0*/  PRMT R140, RZ, 0x7610, R140 ;  /* 0x00007610ff8c7816 */ /* 0x000fe2000000008c */
[----:B------:R-:W-:Y:S01]  /*4a4d0*/  @!P0 IMAD.MOV.U32 R9, RZ, RZ, R24 ;  /* 0x000000ffff098224 */ /* 0x000fe200078e0018 */
[----:B------:R-:W-:-:S04]  /*4a4e0*/  PRMT R142, RZ, 0x7610, R142 ;  /* 0x00007610ff8e7816 */ /* 0x000fc8000000008e */
[----:B------:R0:W2:Y:S01]  /*4a4f0*/  @!P0 LDG.E.U8 R140, desc[UR10][R8.64] ;  /* 0x0000000a088c8981 */ /* 0x0000a2000c1e1100 */
[----:B------:R-:W-:Y:S01]  /*4a500*/  PRMT R143, RZ, 0x7610, R143 ;  /* 0x00007610ff8f7816 */ /* 0x000fe2000000008f */
[----:B0-----:R-:W-:Y:S02]  /*4a510*/  @!P0 IMAD.MOV.U32 R8, RZ, RZ, R18 ;  /* 0x000000ffff088224 */ /* 0x001fe400078e0012 */
[----:B------:R-:W-:-:S05]  /*4a520*/  @!P0 IMAD.MOV.U32 R9, RZ, RZ, R146 ;  /* 0x000000ffff098224 */ /* 0x000fca00078e0092 */
[----:B------:R0:W2:Y:S01]  /*4a530*/  @!P0 LDG.E.U8 R142, desc[UR10][R8.64] ;  /* 0x0000000a088e8981 */ /* 0x0000a2000c1e1100 */
[----:B------:R-:W-:Y:S01]  /*4a540*/  PRMT R144, RZ, 0x7610, R144 ;  /* 0x00007610ff907816 */ /* 0x000fe20000000090 */
[----:B0-----:R-:W-:Y:S02]  /*4a550*/  @!P0 IMAD.MOV.U32 R8, RZ, RZ, R16 ;  /* 0x000000ffff088224 */ /* 0x001fe400078e0010 */
[----:B----4-:R-:W-:-:S05]  /*4a560*/  @!P0 IMAD.MOV.U32 R9, RZ, RZ, R17 ;  /* 0x000000ffff098224 */ /* 0x010fca00078e0011 */
[----:B------:R0:W4:Y:S01]  /*4a570*/  @!P0 LDG.E.U8 R143, desc[UR10][R8.64] ;  /* 0x0000000a088f8981 */ /* 0x000122000c1e1100 */
[----:B------:R-:W-:Y:S01]  /*4a580*/  PRMT R235, RZ, 0x7610, R235 ;  /* 0x00007610ffeb7816 */ /* 0x000fe200000000eb */
[----:B0-----:R-:W-:Y:S02]  /*4a590*/  @!P0 IMAD.MOV.U32 R8, RZ, RZ, R14 ;  /* 0x000000ffff088224 */ /* 0x001fe400078e000e */
[----:B------:R-:W-:-:S05]  /*4a5a0*/  @!P0 IMAD.MOV.U32 R9, RZ, RZ, R15 ;  /* 0x000000ffff098224 */ /* 0x000fca00078e000f */
[----:B------:R0:W4:Y:S01]  /*4a5b0*/  @!P0 LDG.E.U8 R144, desc[UR10][R8.64] ;  /* 0x0000000a08908981 */ /* 0x000122000c1e1100 */
[----:B------:R-:W-:Y:S01]  /*4a5c0*/  PRMT R141, RZ, 0x7610, R141 ;  /* 0x00007610ff8d7816 */ /* 0x000fe2000000008d */
[----:B0-----:R-:W-:Y:S02]  /*4a5d0*/  @!P0 IMAD.MOV.U32 R8, RZ, RZ, R11 ;  /* 0x000000ffff088224 */ /* 0x001fe400078e000b */
[----:B------:R-:W-:-:S05]  /*4a5e0*/  @!P0 IMAD.MOV.U32 R9, RZ, RZ, R13 ;  /* 0x000000ffff098224 */ /* 0x000fca00078e000d */
[----:B------:R3:W4:Y:S01]  /*4a5f0*/  @!P0 LDG.E.U8 R235, desc[UR10][R8.64] ;  /* 0x0000000a08eb8981 */ /* 0x000722000c1e1100 */
[----:B------:R-:W-:Y:S01]  /*4a600*/  PRMT R236, RZ, 0x7610, R236 ;  /* 0x00007610ffec7816 */ /* 0x000fe200000000ec */
[----:B---3--:R-:W-:Y:S02]  /*4a610*/  @!P0 IMAD.MOV.U32 R8, RZ, RZ, R40 ;  /* 0x000000ffff088224 */ /* 0x008fe400078e0028 */
[----:B------:R-:W-:-:S05]  /*4a620*/  @!P0 IMAD.MOV.U32 R9, RZ, RZ, R29 ;  /* 0x000000ffff098224 */ /* 0x000fca00078e001d */
[----:B------:R0:W3:Y:S02]  /*4a630*/  @!P0 LDG.E.U8 R141, desc[UR10][R8.64] ;  /* 0x0000000a088d8981 */ /* 0x0000e4000c1e1100 */
[----:B0-----:R-:W-:Y:S01]  /*4a640*/  @!P0 IMAD.MOV.U32 R8, RZ, RZ, R2 ;  /* 0x000000ffff088224 */ /* 0x001fe200078e0002 */
[----:B------:R-:W-:Y:S01]  /*4a650*/  LOP3.LUT R2, R238, 0xffff, RZ, 0xc0, !PT ;  /* 0x0000ffffee027812 */ /* 0x000fe200078ec0ff */
[----:B--2---:R-:W-:-:S05]  /*4a660*/  @!P0 IMAD.MOV.U32 R9, RZ, RZ, R10 ;  /* 0x000000ffff098224 */ /* 0x004fca00078e000a */
[----:B------:R0:W2:Y:S02]  /*4a670*/  @!P0 LDG.E.U8 R236, desc[UR10][R8.64] ;  /* 0x0000000a08ec8981 */ /* 0x0000a4000c1e1100 */
[----:B0-----:R-:W-:Y:S02]  /*4a680*/  LOP3.LUT R8, R237, 0xffff, RZ, 0xc0, !PT ;  /* 0x0000ffffed087812 */ /* 0x001fe400078ec0ff */
[----:B------:R-:W4:Y:S04]  /*4a690*/  LDL.LU R237, [R1+0x37ac] ;  /* 0x0037ac0001ed7983 */ /* 0x000f280000300800 */
[----:B------:R-:W3:Y:S04]  /*4a6a0*/  LDL.LU R238, [R1+0x37a8] ;  /* 0x0037a80001ee7983 */ /* 0x000ee80000300800 */
[----:B------:R-:W2:Y:S04]  /*4a6b0*/  LDL R15, [R1+0x2358] ;  /* 0x00235800010f7983 */ /* 0x000ea80000100800 */
[----:B------:R-:W2:Y:S01]  /*4a6c0*/  LDL R14, [R1+0x235c] ;  /* 0x00235c00010e7983 */ /* 0x000ea20000100800 */
[----:B------:R-:W-:-:S03]  /*4a6d0*/  PRMT R233, RZ, 0x7610, R233 ;  /* 0x00007610ffe97816 */ /* 0x000fc600000000e9 */
[----:B------:R-:W4:Y:S01]  /*4a6e0*/  LDL R146, [R1+0x2978] ;  /* 0x0029780001927983 */ /* 0x000f220000100800 */
[----:B------:R-:W-:-:S03]  /*4a6f0*/  LOP3.LUT R246, R246, 0xffff, RZ, 0xc0, !PT ;  /* 0x0000fffff6f67812 */ /* 0x000fc600078ec0ff */
[----:B------:R-:W3:Y:S01]  /*4a700*/  LDL R18, [R1+0x2318] ;  /* 0x0023180001127983 */ /* 0x000ee20000100800 */
[----:B------:R-:W-:-:S03]  /*4a710*/  LOP3.LUT R231, R231, 0xffff, RZ, 0xc0, !PT ;  /* 0x0000ffffe7e77812 */ /* 0x000fc600078ec0ff */
[----:B------:R-:W3:Y:S01]  /*4a720*/  LDL R16, [R1+0x231c] ;  /* 0x00231c0001107983 */ /* 0x000ee20000100800 */
[----:B------:R-:W-:Y:S02]  /*4a730*/  PRMT R2, R8, 0x3340, R2 ;  /* 0x0000334008027816 */ /* 0x000fe40000000002 */
[----:B------:R-:W-:Y:S01]  /*4a740*/  PRMT R8, R246, 0x3340, R231 ;  /* 0x00003340f6087816 */ /* 0x000fe200000000e7 */
[----:B------:R-:W3:Y:S03]  /*4a750*/  LDL R13, [R1+0x22dc] ;  /* 0x0022dc00010d7983 */ /* 0x000ee60000100800 */
[----:B------:R-:W-:Y:S01]  /*4a760*/  PRMT R8, R2, 0x5410, R8 ;  /* 0x0000541002087816 */ /* 0x000fe20000000008 */
[----:B------:R-:W3:Y:S04]  /*4a770*/  LDL R17, [R1+0x229c] ;  /* 0x00229c0001117983 */ /* 0x000ee80000100800 */
[----:B------:R-:W3:Y:S04]  /*4a780*/  LDL R2, [R1+0x2298] ;  /* 0x0022980001027983 */ /* 0x000ee80000100800 */
[----:B--2---:R-:W2:Y:S04]  /*4a790*/  @!P0 LDG.E.U8 R233, desc[UR10][R14.64] ;  /* 0x0000000a0ee98981 */ /* 0x004ea8000c1e1100 */
[----:B------:R-:W2:Y:S01]  /*4a7a0*/  LDL R14, [R1+0x22d8] ;  /* 0x0022d800010e7983 */ /* 0x000ea20000100800 */
[----:B------:R-:W-:-:S02]  /*4a7b0*/  LOP3.LUT R223, R223, 0xffff, RZ, 0xc0, !PT ;  /* 0x0000ffffdfdf7812 */ /* 0x000fc400078ec0ff */
[----:B------:R-:W-:Y:S01]  /*4a7c0*/  LOP3.LUT R215, R215, 0xffff, RZ, 0xc0, !PT ;  /* 0x0000ffffd7d77812 */ /* 0x000fe200078ec0ff */
[----:B------:R-:W2:Y:S01]  /*4a7d0*/  LDL R15, [R1+0x221c] ;  /* 0x00221c00010f7983 */ /* 0x000ea20000100800 */
        /* <DEDUP_REMOVED lines=19> */
[----:B------:R-:W-:-:S03]  /*4a910*/  PRMT R234, RZ, 0x7610, R234 ;  /* 0x00007610ffea7816 */ /* 0x000fc600000000ea */
[----:B----4-:R0:W-:Y:S01]  /*4a920*/  STS.128 [R146+UR4+0x10000], R8 ;  /* 0x0100000892007988 */ /* 0x0101e20008000c04 */
[----:B------:R-:W-:Y:S02]  /*4a930*/  PRMT R237, RZ, 0x7610, R237 ;  /* 0x00007610ffed7816 */ /* 0x000fe400000000ed */
[----:B---3--:R-:W-:Y:S01]  /*4a940*/  PRMT R238, RZ, 0x7610, R238 ;  /* 0x00007610ffee7816 */ /* 0x008fe200000000ee */
[----:B0-----:R-:W-:Y:S01]  /*4a950*/  @!P0 IMAD.MOV.U32 R8, RZ, RZ, R16 ;  /* 0x000000ffff088224 */ /* 0x001fe200078e0010 */
[----:B------:R-:W3:Y:S01]  /*4a960*/  LDL R11, [R1+0x219c] ;  /* 0x00219c00010b7983 */ /* 0x000ee20000100800 */
[----:B------:R-:W-:-:S03]  /*4a970*/  @!P0 IMAD.MOV.U32 R9, RZ, RZ, R18 ;  /* 0x000000ffff098224 */ /* 0x000fc600078e0012 */
[----:B------:R-:W4:Y:S04]  /*4a980*/  LDL R18, [R1+0x225c] ;  /* 0x00225c0001127983 */ /* 0x000f280000100800 */
[----:B------:R0:W3:Y:S04]  /*4a990*/  @!P0 LDG.E.U8 R234, desc[UR10][R8.64] ;  /* 0x0000000a08ea8981 */ /* 0x0000e8000c1e1100 */
[----:B------:R-:W3:Y:S01]  /*4a9a0*/  LDL R16, [R1+0x2218] ;  /* 0x0022180001107983 */ /* 0x000ee20000100800 */
[----:B------:R-:W-:-:S03]  /*4a9b0*/  PRMT R27, RZ, 0x7610, R27 ;  /* 0x00007610ff1b7816 */ /* 0x000fc6000000001b */
[----:B------:R-:W3:Y:S01]  /*4a9c0*/  LDL R10, [R1+0x2158] ;  /* 0x00215800010a7983 */ /* 0x000ee20000100800 */
[----:B0-----:R-:W-:-:S03]  /*4a9d0*/  @!P0 IMAD.MOV.U32 R8, RZ, RZ, R13 ;  /* 0x000000ffff088224 */ /* 0x001fc600078e000d */
[----:B------:R-:W3:Y:S01]  /*4a9e0*/  LDL R13, [R1+0x21dc] ;  /* 0x0021dc00010d7983 */ /* 0x000ee20000100800 */
[----:B--2---:R-:W-:-:S03]  /*4a9f0*/  @!P0 IMAD.MOV.U32 R9, RZ, RZ, R14 ;  /* 0x000000ffff098224 */ /* 0x004fc600078e000e */
[----:B------:R-:W2:Y:S04]  /*4aa00*/  LDL R14, [R1+0x21d8] ;  /* 0x0021d800010e7983 */ /* 0x000ea80000100800 */
[----:B------:R0:W2:Y:S02]  /*4aa10*/  @!P0 LDG.E.U8 R237, desc[UR10][R8.64] ;  /* 0x0000000a08ed8981 */ /* 0x0000a4000c1e1100 */
[----:B0-----:R-:W-:Y:S02]  /*4aa20*/  @!P0 IMAD.MOV.U32 R8, RZ, RZ, R17 ;  /* 0x000000ffff088224 */ /* 0x001fe400078e0011 */
[----:B------:R-:W-:Y:S01]  /*4aa30*/  @!P0 IMAD.MOV.U32 R9, RZ, RZ, R2 ;  /* 0x000000ffff098224 */ /* 0x000fe200078e0002 */
[----:B------:R-:W2:Y:S04]  /*4aa40*/  LDL R17, [R1+0x2198] ;  /* 0x0021980001117983 */ /* 0x000ea80000100800 */
[----:B------:R4:W2:Y:S04]  /*4aa50*/  @!P0 LDG.E.U8 R238, desc[UR10][R8.64] ;  /* 0x0000000a08ee8981 */ /* 0x0008a8000c1e1100 */
[----:B------:R-:W2:Y:S04]  /*4aa60*/  LDL R2, [R1+0x215c] ;  /* 0x00215c0001027983 */ /* 0x000ea80000100800 */
[----:B------:R-:W3:Y:S01]  /*4aa70*/  LDL R9, [R1+0x2258] ;  /* 0x0022580001097983 */ /* 0x000ee20000100800 */
[----:B------:R-:W-:Y:S01]  /*4aa80*/  PRMT R26, RZ, 0x7610, R26 ;  /* 0x00007610ff1a7816 */ /* 0x000fe2000000001a */
[----:B----4-:R-:W-:-:S05]  /*4aa90*/  @!P0 IMAD.MOV.U32 R8, RZ, RZ, R18 ;  /* 0x000000ffff088224 */ /* 0x010fca00078e0012 */
[----:B---3--:R0:W3:Y:S02]  /*4aaa0*/  @!P0 LDG.E.U8 R27, desc[UR10][R8.64] ;  /* 0x0000000a081b8981 */ /* 0x0080e4000c1e1100 */
[----:B0-----:R-:W-:Y:S02]  /*4aab0*/  @!P0 IMAD.MOV.U32 R8, RZ, RZ, R15 ;  /* 0x000000ffff088224 */ /* 0x001fe400078e000f */
[----:B------:R-:W-:Y:S01]  /*4aac0*/  @!P0 IMAD.MOV.U32 R9, RZ, RZ, R16 ;  /* 0x000000ffff098224 */ /* 0x000fe200078e0010 */
[----:B------:R-:W4:Y:S04]  /*4aad0*/  LDL R15, [R1+0x211c] ;  /* 0x00211c00010f7983 */ /* 0x000f280000100800 */
[----:B------:R-:W3:Y:S04]  /*4aae0*/  LDL R16, [R1+0x2118] ;  /* 0x0021180001107983 */ /* 0x000ee80000100800 */
[----:B------:R0:W3:Y:S02]  /*4aaf0*/  @!P0 LDG.E.U8 R26, desc[UR10][R8.64] ;  /* 0x0000000a081a8981 */ /* 0x0000e4000c1e1100 */
[----:B0-----:R-:W-:-:S02]  /*4ab00*/  @!P0 IMAD.MOV.U32 R8, RZ, RZ, R13 ;  /* 0x000000ffff088224 */ /* 0x001fc400078e000d */
[----:B--2---:R-:W-:Y:S01]  /*4ab10*/  @!P0 IMAD.MOV.U32 R9, RZ, RZ, R14 ;  /* 0x000000ffff098224 */ /* 0x004fe200078e000e */
[----:B------:R-:W2:Y:S04]  /*4ab20*/  LDL R13, [R1+0x20dc] ;  /* 0x0020dc00010d7983 */ /* 0x000ea80000100800 */
[----:B------:R-:W2:Y:S01]  /*4ab30*/  LDL R14, [R1+0x20d8] ;  /* 0x0020d800010e7983 */ /* 0x000ea20000100800 */
[----:B------:R-:W-:Y:S02]  /*4ab40*/  PRMT R6, RZ, 0x7610, R6 ;  /* 0x00007610ff067816 */ /* 0x000fe40000000006 */
[----:B------:R-:W-:-:S04]  /*4ab50*/  PRMT R0, RZ, 0x7610, R0 ;  /* 0x00007610ff007816 */ /* 0x000fc80000000000 */
[----:B------:R0:W2:Y:S01]  /*4ab60*/  @!P0 LDG.E.U8 R6, desc[UR10][R8.64] ;  /* 0x0000000a08068981 */ /* 0x0000a2000c1e1100 */
[----:B------:R-:W-:Y:S01]  /*4ab70*/  PRMT R252, RZ, 0x7610, R252 ;  /* 0x00007610fffc7816 */ /* 0x000fe200000000fc */
[----:B0-----:R-:W-:Y:S02]  /*4ab80*/  @!P0 IMAD.MOV.U32 R8, RZ, RZ, R11 ;  /* 0x000000ffff088224 */ /* 0x001fe400078e000b */
[----:B------:R-:W-:Y:S01]  /*4ab90*/  @!P0 IMAD.MOV.U32 R9, RZ, RZ, R17 ;  /* 0x000000ffff098224 */ /* 0x000fe200078e0011 */
[----:B------:R-:W-:Y:S01]  /*4aba0*/  PRMT R251, RZ, 0x7610, R251 ;  /* 0x00007610fffb7816 */ /* 0x000fe200000000fb */
[----:B------:R-:W2:Y:S04]  /*4abb0*/  LDL R11, [R1+0x205c] ;  /* 0x00205c00010b7983 */ /* 0x000ea80000100800 */
[----:B------:R0:W2:Y:S02]  /*4abc0*/  @!P0 LDG.E.U8 R0, desc[UR10][R8.64] ;  /* 0x0000000a08008981 */ /* 0x0000a4000c1e1100 */
[----:B0-----:R-:W-:-:S02]  /*4abd0*/  @!P0 IMAD.MOV.U32 R8, RZ, RZ, R2 ;  /* 0x000000ffff088224 */ /* 0x001fc400078e0002 */
[----:B------:R-:W-:Y:S01]  /*4abe0*/  @!P0 IMAD.MOV.U32 R9, RZ, RZ, R10 ;  /* 0x000000ffff098224 */ /* 0x000fe200078e000a */
[----:B------:R-:W-:Y:S01]  /*4abf0*/  PRMT R250, RZ, 0x7610, R250 ;  /* 0x00007610fffa7816 */ /* 0x000fe200000000fa */
[----:B------:R-:W2:Y:S04]  /*4ac00*/  LDL.LU R10, [R1+0xfb0] ;  /* 0x000fb000010a7983 */ /* 0x000ea80000300800 */
[----:B------:R4:W2:Y:S04]  /*4ac10*/  @!P0 LDG.E.U8 R252, desc[UR10][R8.64] ;  /* 0x0000000a08fc8981 */ /* 0x0008a8000c1e1100 */
[----:B------:R-:W2:Y:S04]  /*4ac20*/  LDL.LU R2, [R1+0xfa8] ;  /* 0x000fa80001027983 */ /* 0x000ea80000300800 */
[----:B------:R-:W2:Y:S04]  /*4ac30*/  LDL.LU R17, [R1+0xfa0] ;  /* 0x000fa00001117983 */ /* 0x000ea80000300800 */
[----:B------:R-:W2:Y:S01]  /*4ac40*/  LDL.LU R18, [R1+0xf98] ;  /* 0x000f980001127983 */ /* 0x000ea20000300800 */
[----:B----4-:R-:W-:-:S03]  /*4ac50*/  @!P0 IMAD.MOV.U32 R8, RZ, RZ, R15 ;  /* 0x000000ffff088224 */ /* 0x010fc600078e000f */
[----:B------:R-:W4:Y:S01]  /*4ac60*/  LDL.LU R15, [R1+0xf70] ;  /* 0x000f7000010f7983 */ /* 0x000f220000300800 */
[----:B---3--:R-:W-:-:S03]  /*4ac70*/  @!P0 IMAD.MOV.U32 R9, RZ, RZ, R16 ;  /* 0x000000ffff098224 */ /* 0x008fc600078e0010 */
[----:B------:R-:W3:Y:S04]  /*4ac80*/  LDL.LU R16, [R1+0xf64] ;  /* 0x000f640001107983 */ /* 0x000ee80000300800 */
[----:B------:R2:W4:Y:S02]  /*4ac90*/  @!P0 LDG.E.U8 R251, desc[UR10][R8.64] ;  /* 0x0000000a08fb8981 */ /* 0x000524000c1e1100 */
[----:B--2---:R-:W-:Y:S02]  /*4aca0*/  @!P0 IMAD.MOV.U32 R8, RZ, RZ, R13 ;  /* 0x000000ffff088224 */ /* 0x004fe400078e000d */
[----:B------:R-:W-:Y:S02]  /*4acb0*/  @!P0 IMAD.MOV.U32 R9, RZ, RZ, R14 ;  /* 0x000000ffff098224 */ /* 0x000fe400078e000e */
[----:B------:R-:W2:Y:S04]  /*4acc0*/  LDL.LU R14, [R1+0xf4c] ;  /* 0x000f4c00010e7983 */ /* 0x000ea80000300800 */
[----:B------:R-:W2:Y:S04]  /*4acd0*/  LDL.LU R13, [R1+0xf44] ;  /* 0x000f4400010d7983 */ /* 0x000ea80000300800 */
[----:B------:R0:W2:Y:S04]  /*4ace0*/  @!P0 LDG.E.U8 R250, desc[UR10][R8.64] ;  /* 0x0000000a08fa8981 */ /* 0x0000a8000c1e1100 */
[----:B------:R-:W0:Y:S04]  /*4acf0*/  LDL R8, [R1+0x2098] ;  /* 0x0020980001087983 */ /* 0x000e280000100800 */
[----:B------:R-:W0:Y:S01]  /*4ad00*/  LDL R9, [R1+0x209c] ;  /* 0x00209c0001097983 */ /* 0x000e220000100800 */
[----:B------:R-:W-:-:S02]  /*4ad10*/  PRMT R249, RZ, 0x7610, R249 ;  /* 0x00007610fff97816 */ /* 0x000fc400000000f9 */
[----:B0-----:R-:W-:-:S04]  /*4ad20*/  @!P0 LOP3.LUT R9, R9, R8, RZ, 0x3c, !PT ;  /* 0x0000000809098212 */ /* 0x001fc800078e3cff */
[----:B------:R-:W-:-:S04]  /*4ad30*/  @!P0 LOP3.LUT R8, R9, R8, RZ, 0x3c, !PT ;  /* 0x0000000809088212 */ /* 0x000fc800078e3cff */
[----:B------:R-:W-:-:S05]  /*4ad40*/  @!P0 LOP3.LUT R9, R9, R8, RZ, 0x3c, !PT ;  /* 0x0000000809098212 */ /* 0x000fca00078e3cff */
[----:B------:R0:W2:Y:S04]  /*4ad50*/  @!P0 LDG.E.U8 R249, desc[UR10][R8.64] ;  /* 0x0000000a08f98981 */ /* 0x0000a8000c1e1100 */
[----:B------:R-:W3:Y:S01]  /*4ad60*/  LDL R9, [R1+0x2058] ;  /* 0x0020580001097983 */ /* 0x000ee20000100800 */
[----:B------:R-:W-:Y:S01]  /*4ad70*/  PRMT R248, RZ, 0x7610, R248 ;  /* 0x00007610fff87816 */ /* 0x000fe200000000f8 */
[----:B0-----:R-:W-:Y:S02]  /*4ad80*/  @!P0 IMAD.MOV.U32 R8, RZ, RZ, R11 ;  /* 0x000000ffff088224 */ /* 0x001fe400078e000b */
[----:B------:R-:W2:Y:S04]  /*4ad90*/  LDL.LU R11, [R1+0xf28] ;  /* 0x000f2800010b7983 */ /* 0x000ea80000300800 */
[----:B---3--:R0:W3:Y:S04]  /*4ada0*/  @!P0 LDG.E.U8 R248, desc[UR10][R8.64] ;  /* 0x0000000a08f88981 */ /* 0x0080e8000c1e1100 */
[----:B------:R-:W0:Y:S04]  /*4adb0*/  LDL R8, [R1+0x2018] ;  /* 0x0020180001087983 */ /* 0x000e280000100800 */
[----:B------:R-:W0:Y:S01]  /*4adc0*/  LDL R9, [R1+0x201c] ;  /* 0x00201c0001097983 */ /* 0x000e220000100800 */
[----:B------:R-:W-:-:S02]  /*4add0*/  PRMT R247, RZ, 0x7610, R247 ;  /* 0x00007610fff77816 */ /* 0x000fc400000000f7 */
[----:B0-----:R-:W-:-:S04]  /*4ade0*/  @!P0 LOP3.LUT R9, R9, R8, RZ, 0x3c, !PT ;  /* 0x0000000809098212 */ /* 0x001fc800078e3cff */
[----:B------:R-:W-:-:S04]  /*4adf0*/  @!P0 LOP3.LUT R8, R9, R8, RZ, 0x3c, !PT ;  /* 0x0000000809088212 */ /* 0x000fc800078e3cff */
[----:B------:R-:W-:-:S05]  /*4ae00*/  @!P0 LOP3.LUT R9, R9, R8, RZ, 0x3c, !PT ;  /* 0x0000000809098212 */ /* 0x000fca00078e3cff */
[----:B------:R0:W3:Y:S04]  /*4ae10*/  @!P0 LDG.E.U8 R247, desc[UR10][R8.64] ;  /* 0x0000000a08f78981 */ /* 0x0000e8000c1e1100 */
[----:B------:R-:W0:Y:S04]  /*4ae20*/  LDL R8, [R1+0x1fd8] ;  /* 0x001fd80001087983 */ /* 0x000e280000100800 */
[----:B------:R-:W0:Y:S01]  /*4ae30*/  LDL R9, [R1+0x1fdc] ;  /* 0x001fdc0001097983 */ /* 0x000e220000100800 */
[----:B------:R-:W-:Y:S02]  /*4ae40*/  PRMT R246, RZ, 0x7610, R246 ;  /* 0x00007610fff67816 */ /* 0x000fe400000000f6 */
[----:B0-----:R-:W-:-:S04]  /*4ae50*/  @!P0 LOP3.LUT R9, R9, R8, RZ, 0x3c, !PT ;  /* 0x0000000809098212 */ /* 0x001fc800078e3cff */
[----:B------:R-:W-:-:S04]  /*4ae60*/  @!P0 LOP3.LUT R8, R9, R8, RZ, 0x3c, !PT ;  /* 0x0000000809088212 */ /* 0x000fc800078e3cff */
[----:B------:R-:W-:-:S05]  /*4ae70*/  @!P0 LOP3.LUT R9, R9, R8, RZ, 0x3c, !PT ;  /* 0x0000000809098212 */ /* 0x000fca00078e3cff */
[----:B------:R0:W3:Y:S04]  /*4ae80*/  @!P0 LDG.E.U8 R246, desc[UR10][R8.64] ;  /* 0x0000000a08f68981 */ /* 0x0000e8000c1e1100 */
[----:B------:R-:W0:Y:S04]  /*4ae90*/  LDL R8, [R1+0x1f98] ;  /* 0x001f980001087983 */ /* 0x000e280000100800 */
[----:B------:R-:W0:Y:S01]  /*4aea0*/  LDL R9, [R1+0x1f9c] ;  /* 0x001f9c0001097983 */ /* 0x000e220000100800 */
[----:B------:R-:W-:Y:S02]  /*4aeb0*/  PRMT R245, RZ, 0x7610, R245 ;  /* 0x00007610fff57816 */ /* 0x000fe400000000f5 */
[----:B------:R-:W-:-:S02]  /*4aec0*/  LOP3.LUT R10, R10, 0xffff, RZ, 0xc0, !PT ;  /* 0x0000ffff0a0a7812 */ /* 0x000fc400078ec0ff */
[----:B0-----:R-:W-:-:S04]  /*4aed0*/  @!P0 LOP3.LUT R9, R9, R8, RZ, 0x3c, !PT ;  /* 0x0000000809098212 */ /* 0x001fc800078e3cff */
[----:B------:R-:W-:-:S04]  /*4aee0*/  @!P0 LOP3.LUT R8, R9, R8, RZ, 0x3c, !PT ;  /* 0x0000000809088212 */ /* 0x000fc800078e3cff */
[----:B------:R-:W-:-:S05]  /*4aef0*/  @!P0 LOP3.LUT R9, R9, R8, RZ, 0x3c, !PT ;  /* 0x0000000809098212 */ /* 0x000fca00078e3cff */
[----:B------:R0:W3:Y:S02]  /*4af00*/  @!P0 LDG.E.U8 R245, desc[UR10][R8.64] ;  /* 0x0000000a08f58981 */ /* 0x0000e4000c1e1100 */
[----:B0-----:R-:W-:Y:S02]  /*4af10*/  LOP3.LUT R9, R2, 0xffff, RZ, 0xc0, !PT ;  /* 0x0000ffff02097812 */ /* 0x001fe400078ec0ff */
[----:B------:R-:W-:Y:S02]  /*4af20*/  LOP3.LUT R2, R18, 0xffff, RZ, 0xc0, !PT ;  /* 0x0000ffff12027812 */ /* 0x000fe400078ec0ff */
[----:B------:R-:W-:Y:S02]  /*4af30*/  PRMT R18, R10, 0x3340, R9 ;  /* 0x000033400a127816 */ /* 0x000fe40000000009 */
[----:B------:R-:W4:Y:S04]  /*4af40*/  LDL.LU R10, [R1+0xf8c] ;  /* 0x000f8c00010a7983 */ /* 0x000f280000300800 */
[----:B------:R-:W2:Y:S01]  /*4af50*/  LDL.LU R9, [R1+0xf80] ;  /* 0x000f800001097983 */ /* 0x000ea20000300800 */
[----:B------:R-:W-:-:S04]  /*4af60*/  LOP3.LUT R8, R17, 0xffff, RZ, 0xc0, !PT ;  /* 0x0000ffff11087812 */ /* 0x000fc800078ec0ff */
[----:B------:R-:W-:Y:S02]  /*4af70*/  PRMT R17, R8, 0x3340, R2 ;  /* 0x0000334008117816 */ /* 0x000fe40000000002 */
[----:B------:R-:W-:Y:S02]  /*4af80*/  LOP3.LUT R2, R16, 0xffff, RZ, 0xc0, !PT ;  /* 0x0000ffff10027812 */ /* 0x000fe400078ec0ff */
[----:B----4-:R-:W-:Y:S02]  /*4af90*/  LOP3.LUT R10, R10, 0xffff, RZ, 0xc0, !PT ;  /* 0x0000ffff0a0a7812 */ /* 0x010fe400078ec0ff */
[----:B--2---:R-:W-:-:S04]  /*4afa0*/  LOP3.LUT R9, R9, 0xffff, RZ, 0xc0, !PT ;  /* 0x0000ffff09097812 */ /* 0x004fc800078ec0ff */
[----:B------:R-:W-:Y:S02]  /*4afb0*/  PRMT R16, R10, 0x3340, R9 ;  /* 0x000033400a107816 */ /* 0x000fe40000000009 */
[----:B------:R-:W2:Y:S04]  /*4afc0*/  LDL.LU R10, [R1+0xf5c] ;  /* 0x000f5c00010a7983 */ /* 0x000ea80000300800 */
[----:B------:R-:W4:Y:S01]  /*4afd0*/  LDL.LU R9, [R1+0xf54] ;  /* 0x000f540001097983 */ /* 0x000f220000300800 */
[----:B------:R-:W-:-:S04]  /*4afe0*/  LOP3.LUT R8, R15, 0xffff, RZ, 0xc0, !PT ;  /* 0x0000ffff0f087812 */ /* 0x000fc800078ec0ff */
[----:B------:R-:W-:Y:S02]  /*4aff0*/  PRMT R15, R8, 0x3340, R2 ;  /* 0x00003340080f7816 */ /* 0x000fe40000000002 */
[----:B------:R-:W-:Y:S02]  /*4b000*/  LOP3.LUT R2, R13, 0xffff, RZ, 0xc0, !PT ;  /* 0x0000ffff0d027812 */ /* 0x000fe400078ec0ff */
[----:B------:R-:W-:-:S04]  /*4b010*/  LOP3.LUT R8, R14, 0xffff, RZ, 0xc0, !PT ;  /* 0x0000ffff0e087812 */ /* 0x000fc800078ec0ff */
[----:B------:R-:W-:Y:S02]  /*4b020*/  PRMT R13, R8, 0x3340, R2 ;  /* 0x00003340080d7816 */ /* 0x000fe40000000002 */
[----:B--2---:R-:W-:Y:S02]  /*4b030*/  LOP3.LUT R10, R10, 0xffff, RZ, 0xc0, !PT ;  /* 0x0000ffff0a0a7812 */ /* 0x004fe400078ec0ff */
[----:B----4-:R-:W-:-:S04]  /*4b040*/  LOP3.LUT R9, R9, 0xffff, RZ, 0xc0, !PT ;  /* 0x0000ffff09097812 */ /* 0x010fc800078ec0ff */
[----:B------:R-:W-:Y:S02]  /*4b050*/  PRMT R14, R10, 0x3340, R9 ;  /* 0x000033400a0e7816 */ /* 0x000fe40000000009 */
[----:B------:R-:W2:Y:S04]  /*4b060*/  LDL.LU R10, [R1+0xf3c] ;  /* 0x000f3c00010a7983 */ /* 0x000ea80000300800 */
[----:B------:R-:W4:Y:S04]  /*4b070*/  LDL.LU R9, [R1+0xf34] ;  /* 0x000f340001097983 */ /* 0x000f280000300800 */
[----:B------:R-:W3:Y:S01]  /*4b080*/  LDL.LU R2, [R1+0xf2c] ;  /* 0x000f2c0001027983 */ /* 0x000ee20000300800 */
[----:B--2---:R-:W-:-:S02]  /*4b090*/  LOP3.LUT R10, R10, 0xffff, RZ, 0xc0, !PT ;  /* 0x0000ffff0a0a7812 */ /* 0x004fc400078ec0ff */
[----:B----4-:R-:W-:Y:S02]  /*4b0a0*/  LOP3.LUT R9, R9, 0xffff, RZ, 0xc0, !PT ;  /* 0x0000ffff09097812 */ /* 0x010fe400078ec0ff */
[----:B---3--:R-:W-:Y:S02]  /*4b0b0*/  LOP3.LUT R8, R2, 0xffff, RZ, 0xc0, !PT ;  /* 0x0000ffff02087812 */ /* 0x008fe400078ec0ff */
[----:B------:R-:W-:Y:S02]  /*4b0c0*/  LOP3.LUT R2, R11, 0xffff, RZ, 0xc0, !PT ;  /* 0x0000ffff0b027812 */ /* 0x000fe400078ec0ff */
[----:B------:R-:W-:Y:S02]  /*4b0d0*/  PRMT R11, R10, 0x3340, R9 ;  /* 0x000033400a0b7816 */ /* 0x000fe40000000009 */
[----:B------:R-:W-:Y:S02]  /*4b0e0*/  PRMT R9, R16, 0x5410, R15 ;  /* 0x0000541010097816 */ /* 0x000fe4000000000f */
[----:B------:R-:W-:Y:S01]  /*4b0f0*/  PRMT R10, R14, 0x5410, R13 ;  /* 0x000054100e0a7816 */ /* 0x000fe2000000000d */
[----:B------:R-:W2:Y:S04]  /*4b100*/  LDL R15, [R1+0x1f5c] ;  /* 0x001f5c00010f7983 */ /* 0x000ea80000100800 */
[----:B------:R-:W3:Y:S01]  /*4b110*/  LDL R13, [R1+0x1f58] ;  /* 0x001f5800010d7983 */ /* 0x000ee20000100800 */
[----:B------:R-:W-:-:S02]  /*4b120*/  PRMT R2, R8, 0x3340, R2 ;  /* 0x0000334008027816 */ /* 0x000fc40000000002 */
[----:B------:R-:W-:Y:S01]  /*4b130*/  PRMT R8, R18, 0x5410, R17 ;  /* 0x0000541012087816 */ /* 0x000fe20000000011 */
[----:B------:R-:W4:Y:S04]  /*4b140*/  LDL R16, [R1+0x1ed8] ;  /* 0x001ed80001107983 */ /* 0x000f280000100800 */
[----:B------:R-:W4:Y:S01]  /*4b150*/  LDL R17, [R1+0x1f1c] ;  /* 0x001f1c0001117983 */ /* 0x000f220000100800 */
[----:B------:R-:W-:-:S03]  /*4b160*/  PRMT R11, R11, 0x5410, R2 ;  /* 0x000054100b0b7816 */ /* 0x000fc60000000002 */
[----:B------:R-:W4:Y:S04]  /*4b170*/  LDL R2, [R1+0x1f18] ;  /* 0x001f180001027983 */ /* 0x000f280000100800 */
[----:B------:R-:W4:Y:S04]  /*4b180*/  LDL R18, [R1+0x1edc] ;  /* 0x001edc0001127983 */ /* 0x000f280000100800 */
[----:B------:R0:W-:Y:S01]  /*4b190*/  STS.128 [R146+UR4+0x14000], R8 ;  /* 0x0140000892007988 */ /* 0x0001e20008000c04 */
[----:B--2---:R-:W-:Y:S02]  /*4b1a0*/  @!P0 IMAD.MOV.U32 R14, RZ, RZ, R15 ;  /* 0x000000ffff0e8224 */ /* 0x004fe400078e000f */
[----:B---3--:R-:W-:-:S02]  /*4b1b0*/  @!P0 IMAD.MOV.U32 R15, RZ, RZ, R13 ;  /* 0x000000ffff0f8224 */ /* 0x008fc400078e000d */
[----:B------:R-:W2:Y:S04]  /*4b1c0*/  LDL R13, [R1+0x1e9c] ;  /* 0x001e9c00010d7983 */ /* 0x000ea80000100800 */
[----:B0-----:R-:W3:Y:S04]  /*4b1d0*/  LDL.LU R146, [R1+0x37a4] ;  /* 0x0037a40001927983 */ /* 0x001ee80000300800 */
[----:B------:R-:W3:Y:S01]  /*4b1e0*/  LDL R11, [R1+0x1e98] ;  /* 0x001e9800010b7983 */ /* 0x000ee20000100800 */
[----:B------:R-:W-:Y:S01]  /*4b1f0*/  PRMT R243, RZ, 0x7610, R243 ;  /* 0x00007610fff37816 */ /* 0x000fe200000000f3 */
[----:B----4-:R-:W-:-:S02]  /*4b200*/  @!P0 IMAD.MOV.U32 R8, RZ, RZ, R17 ;  /* 0x000000ffff088224 */ /* 0x010fc400078e0011 */
[----:B------:R-:W-:Y:S01]  /*4b210*/  @!P0 IMAD.MOV.U32 R9, RZ, RZ, R2 ;  /* 0x000000ffff098224 */ /* 0x000fe200078e0002 */
[----:B------:R-:W-:Y:S02]  /*4b220*/  PRMT R242, RZ, 0x7610, R242 ;  /* 0x00007610fff27816 */ /* 0x000fe400000000f2 */
[----:B------:R-:W-:Y:S01]  /*4b230*/  PRMT R241, RZ, 0x7610, R241 ;  /* 0x00007610fff17816 */ /* 0x000fe200000000f1 */
[----:B------:R-:W4:Y:S04]  /*4b240*/  LDL R17, [R1+0x1e5c] ;  /* 0x001e5c0001117983 */ /* 0x000f280000100800 */
[----:B------:R0:W4:Y:S04]  /*4b250*/  @!P0 LDG.E.U8 R243, desc[UR10][R8.64] ;  /* 0x0000000a08f38981 */ /* 0x000128000c1e1100 */
[----:B------:R-:W4:Y:S04]  /*4b260*/  LDL R10, [R1+0x1e18] ;  /* 0x001e1800010a7983 */ /* 0x000f280000100800 */
[----:B------:R-:W4:Y:S01]  /*4b270*/  LDL R2, [R1+0x1e1c] ;  /* 0x001e1c0001027983 */ /* 0x000f220000100800 */
[----:B0-----:R-:W-:-:S02]  /*4b280*/  @!P0 IMAD.MOV.U32 R8, RZ, RZ, R18 ;  /* 0x000000ffff088224 */ /* 0x001fc400078e0012 */
[----:B------:R-:W-:Y:S01]  /*4b290*/  @!P0 IMAD.MOV.U32 R9, RZ, RZ, R16 ;  /* 0x000000ffff098224 */ /* 0x000fe200078e0010 */
[----:B------:R-:W-:Y:S01]  /*4b2a0*/  PRMT R244, RZ, 0x7610, R244 ;  /* 0x00007610fff47816 */ /* 0x000fe200000000f4 */
[----:B------:R-:W4:Y:S04]  /*4b2b0*/  LDL R18, [R1+0x1dd8] ;  /* 0x001dd80001127983 */ /* 0x000f280000100800 */
[----:B------:R2:W4:Y:S04]  /*4b2c0*/  @!P0 LDG.E.U8 R242, desc[UR10][R8.64] ;  /* 0x0000000a08f28981 */ /* 0x000528000c1e1100 */
[----:B------:R-:W4:Y:S04]  /*4b2d0*/  LDL R16, [R1+0x1ddc] ;  /* 0x001ddc0001107983 */ /* 0x000f280000100800 */
[----:B------:R-:W4:Y:S01]  /*4b2e0*/  @!P0 LDG.E.U8 R244, desc[UR10][R14.64] ;  /* 0x0000000a0ef48981 */ /* 0x000f22000c1e1100 */
[----:B------:R-:W-:-:S03]  /*4b2f0*/  PRMT R240, RZ, 0x7610, R240 ;  /* 0x00007610fff07816 */ /* 0x000fc600000000f0 */
[----:B------:R-:W4:Y:S04]  /*4b300*/  LDL R15, [R1+0x1d98] ;  /* 0x001d9800010f7983 */ /* 0x000f280000100800 */
[----:B------:R-:W4:Y:S01]  /*4b310*/  LDL R14, [R1+0x1d9c] ;  /* 0x001d9c00010e7983 */ /* 0x000f220000100800 */
[----:B--2---:R-:W-:Y:S02]  /*4b320*/  @!P0 IMAD.MOV.U32 R8, RZ, RZ, R13 ;  /* 0x000000ffff088224 */ /* 0x004fe400078e000d */
[----:B---3--:R-:W-:Y:S01]  /*4b330*/  @!P0 IMAD.MOV.U32 R9, RZ, RZ, R11 ;  /* 0x000000ffff098224 */ /* 0x008fe200078e000b */
[----:B------:R-:W2:Y:S04]  /*4b340*/  LDL R13, [R1+0x1d58] ;  /* 0x001d5800010d7983 */ /* 0x000ea80000100800 */
[----:B------:R-:W3:Y:S04]  /*4b350*/  LDL R11, [R1+0x1d5c] ;  /* 0x001d5c00010b7983 */ /* 0x000ee80000100800 */
[----:B------:R4:W2:Y:S04]  /*4b360*/  @!P0 LDG.E.U8 R241, desc[UR10][R8.64] ;  /* 0x0000000a08f18981 */ /* 0x0008a8000c1e1100 */
[----:B------:R-:W3:Y:S01]  /*4b370*/  LDL R9, [R1+0x1e58] ;  /* 0x001e580001097983 */ /* 0x000ee20000100800 */
[----:B----4-:R-:W-:Y:S01]  /*4b380*/  @!P0 IMAD.MOV.U32 R8, RZ, RZ, R17 ;  /* 0x000000ffff088224 */ /* 0x010fe200078e0011 */
[----:B------:R-:W-:-:S02]  /*4b390*/  PRMT R232, RZ, 0x7610, R232 ;  /* 0x00007610ffe87816 */ /* 0x000fc400000000e8 */
[----:B------:R-:W-:Y:S02]  /*4b3a0*/  PRMT R231, RZ, 0x7610, R231 ;  /* 0x00007610ffe77816 */ /* 0x000fe400000000e7 */
[----:B------:R-:W-:Y:S02]  /*4b3b0*/  PRMT R230, RZ, 0x7610, R230 ;  /* 0x00007610ffe67816 */ /* 0x000fe400000000e6 */
[----:B------:R-:W-:Y:S01]  /*4b3c0*/  PRMT R229, RZ, 0x7610, R229 ;  /* 0x00007610ffe57816 */ /* 0x000fe200000000e5 */
[----:B---3--:R0:W3:Y:S02]  /*4b3d0*/  @!P0 LDG.E.U8 R240, desc[UR10][R8.64] ;  /* 0x0000000a08f08981 */ /* 0x0080e4000c1e1100 */
[----:B0-----:R-:W-:Y:S02]  /*4b3e0*/  @!P0 IMAD.MOV.U32 R8, RZ, RZ, R2 ;  /* 0x000000ffff088224 */ /* 0x001fe400078e0002 */
[----:B------:R-:W-:Y:S01]  /*4b3f0*/  @!P0 IMAD.MOV.U32 R9, RZ, RZ, R10 ;  /* 0x000000ffff098224 */ /* 0x000fe200078e000a */
[----:B------:R-:W4:Y:S04]  /*4b400*/  LDL R2, [R1+0x1d1c] ;  /* 0x001d1c0001027983 */ /* 0x000f280000100800 */
[----:B------:R-:W3:Y:S04]  /*4b410*/  LDL R10, [R1+0x1d18] ;  /* 0x001d1800010a7983 */ /* 0x000ee80000100800 */
[----:B------:R0:W3:Y:S01]  /*4b420*/  @!P0 LDG.E.U8 R232, desc[UR10][R8.64] ;  /* 0x0000000a08e88981 */ /* 0x0000e2000c1e1100 */
[----:B------:R-:W-:-:S03]  /*4b430*/  PRMT R228, RZ, 0x7610, R228 ;  /* 0x00007610ffe47816 */ /* 0x000fc600000000e4 */
[----:B------:R-:W3:Y:S01]  /*4b440*/  LDL.LU R17, [R1+0xfb8] ;  /* 0x000fb80001117983 */ /* 0x000ee20000300800 */
[----:B0-----:R-:W-:Y:S02]  /*4b450*/  @!P0 IMAD.MOV.U32 R8, RZ, RZ, R16 ;  /* 0x000000ffff088224 */ /* 0x001fe400078e0010 */
[----:B------:R-:W-:Y:S01]  /*4b460*/  @!P0 IMAD.MOV.U32 R9, RZ, RZ, R18 ;  /* 0x000000ffff098224 */ /* 0x000fe200078e0012 */
[----:B------:R-:W-:Y:S01]  /*4b470*/  PRMT R227, RZ, 0x7610, R227 ;  /* 0x00007610ffe37816 */ /* 0x000fe200000000e3 */
[----:B------:R-:W3:Y:S04]  /*4b480*/  LDL R18, [R1+0x1c58] ;  /* 0x001c580001127983 */ /* 0x000ee80000100800 */
[----:B------:R0:W3:Y:S04]  /*4b490*/  @!P0 LDG.E.U8 R231, desc[UR10][R8.64] ;  /* 0x0000000a08e78981 */ /* 0x0000e8000c1e1100 */
[----:B------:R-:W3:Y:S01]  /*4b4a0*/  LDL R16, [R1+0x1c5c] ;  /* 0x001c5c0001107983 */ /* 0x000ee20000100800 */
[----:B0-----:R-:W-:-:S02]  /*4b4b0*/  @!P0 IMAD.MOV.U32 R8, RZ, RZ, R14 ;  /* 0x000000ffff088224 */ /* 0x001fc400078e000e */
[----:B------:R-:W-:Y:S01]  /*4b4c0*/  @!P0 IMAD.MOV.U32 R9, RZ, RZ, R15 ;  /* 0x000000ffff098224 */ /* 0x000fe200078e000f */
[----:B------:R-:W3:Y:S04]  /*4b4d0*/  LDL R14, [R1+0x1c1c] ;  /* 0x001c1c00010e7983 */ /* 0x000ee80000100800 */
[----:B------:R-:W3:Y:S04]  /*4b4e0*/  LDL R15, [R1+0x1c18] ;  /* 0x001c1800010f7983 */ /* 0x000ee80000100800 */
[----:B------:R0:W3:Y:S02]  /*4b4f0*/  @!P0 LDG.E.U8 R230, desc[UR10][R8.64] ;  /* 0x0000000a08e68981 */ /* 0x0000e4000c1e1100 */
[----:B0-----:R-:W-:-:S02]  /*4b500*/  @!P0 IMAD.MOV.U32 R8, RZ, RZ, R11 ;  /* 0x000000ffff088224 */ /* 0x001fc400078e000b */
[----:B--2---:R-:W-:Y:S01]  /*4b510*/  @!P0 IMAD.MOV.U32 R9, RZ, RZ, R13 ;  /* 0x000000ffff098224 */ /* 0x004fe200078e000d */
[----:B------:R-:W2:Y:S04]  /*4b520*/  LDL R11, [R1+0x1bdc] ;  /* 0x001bdc00010b7983 */ /* 0x000ea80000100800 */
[----:B------:R-:W2:Y:S04]  /*4b530*/  LDL R13, [R1+0x1bd8] ;  /* 0x001bd800010d7983 */ /* 0x000ea80000100800 */
[----:B------:R4:W2:Y:S02]  /*4b540*/  @!P0 LDG.E.U8 R229, desc[UR10][R8.64] ;  /* 0x0000000a08e58981 */ /* 0x0008a4000c1e1100 */
[----:B----4-:R-:W-:-:S02]  /*4b550*/  @!P0 IMAD.MOV.U32 R8, RZ, RZ, R2 ;  /* 0x000000ffff088224 */ /* 0x010fc400078e0002 */
[----:B---3--:R-:W-:Y:S01]  /*4b560*/  @!P0 IMAD.MOV.U32 R9, RZ, RZ, R10 ;  /* 0x000000ffff098224 */ /* 0x008fe200078e000a */
[----:B------:R-:W3:Y:S04]  /*4b570*/  LDL R2, [R1+0x1b9c] ;  /* 0x001b9c0001027983 */ /* 0x000ee80000100800 */
[----:B------:R-:W4:Y:S04]  /*4b580*/  LDL R10, [R1+0x1b98] ;  /* 0x001b9800010a7983 */ /* 0x000f280000100800 */
[----:B------:R0:W4:Y:S04]  /*4b590*/  @!P0 LDG.E.U8 R228, desc[UR10][R8.64] ;  /* 0x0000000a08e48981 */ /* 0x000128000c1e1100 */
[----:B------:R-:W0:Y:S04]  /*4b5a0*/  LDL R8, [R1+0x1cd8] ;  /* 0x001cd80001087983 */ /* 0x000e280000100800 */
[----:B------:R-:W0:Y:S02]  /*4b5b0*/  LDL R9, [R1+0x1cdc] ;  /* 0x001cdc0001097983 */ /* 0x000e240000100800 */
[----:B0-----:R-:W-:-:S04]  /*4b5c0*/  @!P0 LOP3.LUT R9, R9, R8, RZ, 0x3c, !PT ;  /* 0x0000000809098212 */ /* 0x001fc800078e3cff */
[----:B------:R-:W-:-:S04]  /*4b5d0*/  @!P0 LOP3.LUT R8, R9, R8, RZ, 0x3c, !PT ;  /* 0x0000000809088212 */ /* 0x000fc800078e3cff */
[----:B------:R-:W-:-:S05]  /*4b5e0*/  @!P0 LOP3.LUT R9, R9, R8, RZ, 0x3c, !PT ;  /* 0x0000000809098212 */ /* 0x000fca00078e3cff */
[----:B------:R0:W4:Y:S04]  /*4b5f0*/  @!P0 LDG.E.U8 R227, desc[UR10][R8.64] ;  /* 0x0000000a08e38981 */ /* 0x000128000c1e1100 */
[----:B------:R-:W0:Y:S04]  /*4b600*/  LDL R8, [R1+0x1c98] ;  /* 0x001c980001087983 */ /* 0x000e280000100800 */
[----:B------:R-:W0:Y:S01]  /*4b610*/  LDL R9, [R1+0x1c9c] ;  /* 0x001c9c0001097983 */ /* 0x000e220000100800 */
[----:B------:R-:W-:Y:S02]  /*4b620*/  PRMT R226, RZ, 0x7610, R226 ;  /* 0x00007610ffe27816 */ /* 0x000fe400000000e2 */
[----:B------:R-:W-:-:S02]  /*4b630*/  PRMT R225, RZ, 0x7610, R225 ;  /* 0x00007610ffe17816 */ /* 0x000fc400000000e1 */
[----:B------:R-:W-:Y:S02]  /*4b640*/  PRMT R224, RZ, 0x7610, R224 ;  /* 0x00007610ffe07816 */ /* 0x000fe400000000e0 */
[----:B------:R-:W-:Y:S02]  /*4b650*/  PRMT R223, RZ, 0x7610, R223 ;  /* 0x00007610ffdf7816 */ /* 0x000fe400000000df */
[----:B------:R-:W-:Y:S02]  /*4b660*/  PRMT R222, RZ, 0x7610, R222 ;  /* 0x00007610ffde7816 */ /* 0x000fe400000000de */
[----:B0-----:R-:W-:-:S04]  /*4b670*/  @!P0 LOP3.LUT R9, R9, R8, RZ, 0x3c, !PT ;  /* 0x0000000809098212 */ /* 0x001fc800078e3cff */
[----:B------:R-:W-:-:S04]  /*4b680*/  @!P0 LOP3.LUT R8, R9, R8, RZ, 0x3c, !PT ;  /* 0x0000000809088212 */ /* 0x000fc800078e3cff */
[----:B------:R-:W-:-:S05]  /*4b690*/  @!P0 LOP3.LUT R9, R9, R8, RZ, 0x3c, !PT ;  /* 0x0000000809098212 */ /* 0x000fca00078e3cff */
[----:B------:R0:W4:Y:S02]  /*4b6a0*/  @!P0 LDG.E.U8 R226, desc[UR10][R8.64] ;  /* 0x0000000a08e28981 */ /* 0x000124000c1e1100 */
[----:B0-----:R-:W-:Y:S02]  /*4b6b0*/  @!P0 IMAD.MOV.U32 R8, RZ, RZ, R16 ;  /* 0x000000ffff088224 */ /* 0x001fe400078e0010 */
[----:B------:R-:W-:-:S05]  /*4b6c0*/  @!P0 IMAD.MOV.U32 R9, RZ, RZ, R18 ;  /* 0x000000ffff098224 */ /* 0x000fca00078e0012 */
[----:B------:R0:W4:Y:S02]  /*4b6d0*/  @!P0 LDG.E.U8 R225, desc[UR10][R8.64] ;  /* 0x0000000a08e18981 */ /* 0x000124000c1e1100 */
[----:B0-----:R-:W-:Y:S02]  /*4b6e0*/  @!P0 IMAD.MOV.U32 R8, RZ, RZ, R14 ;  /* 0x000000ffff088224 */ /* 0x001fe400078e000e */
[----:B------:R-:W-:-:S05]  /*4b6f0*/  @!P0 IMAD.MOV.U32 R9, RZ, RZ, R15 ;  /* 0x000000ffff098224 */ /* 0x000fca00078e000f */
[----:B------:R2:W4:Y:S02]  /*4b700*/  @!P0 LDG.E.U8 R224, desc[UR10][R8.64] ;  /* 0x0000000a08e08981 */ /* 0x000524000c1e1100 */
[----:B--2---:R-:W-:Y:S02]  /*4b710*/  @!P0 IMAD.MOV.U32 R8, RZ, RZ, R11 ;  /* 0x000000ffff088224 */ /* 0x004fe400078e000b */
[----:B------:R-:W-:-:S05]  /*4b720*/  @!P0 IMAD.MOV.U32 R9, RZ, RZ, R13 ;  /* 0x000000ffff098224 */ /* 0x000fca00078e000d */
[----:B------:R3:W2:Y:S02]  /*4b730*/  @!P0 LDG.E.U8 R223, desc[UR10][R8.64] ;  /* 0x0000000a08df8981 */ /* 0x0006a4000c1e1100 */
[----:B---3--:R-:W-:Y:S02]  /*4b740*/  @!P0 IMAD.MOV.U32 R8, RZ, RZ, R2 ;  /* 0x000000ffff088224 */ /* 0x008fe400078e0002 */
[----:B----4-:R-:W-:Y:S01]  /*4b750*/  @!P0 IMAD.MOV.U32 R9, RZ, RZ, R10 ;  /* 0x000000ffff098224 */ /* 0x010fe200078e000a */
[----:B------:R-:W-:Y:S02]  /*4b760*/  LOP3.LUT R10, R17, 0xffff, RZ, 0xc0, !PT ;  /* 0x0000ffff110a7812 */ /* 0x000fe400078ec0ff */
[----:B------:R-:W-:Y:S02]  /*4b770*/  LOP3.LUT R2, R149, 0xffff, RZ, 0xc0, !PT ;  /* 0x0000ffff95027812 */ /* 0x000fe400078ec0ff */
[----:B------:R0:W3:Y:S02]  /*4b780*/  @!P0 LDG.E.U8 R222, desc[UR10][R8.64] ;  /* 0x0000000a08de8981 */ /* 0x0000e4000c1e1100 */
[----:B0-----:R-:W-:-:S02]  /*4b790*/  LOP3.LUT R9, R146, 0xffff, RZ, 0xc0, !PT ;  /* 0x0000ffff92097812 */ /* 0x001fc400078ec0ff */
[----:B------:R-:W-:Y:S01]  /*4b7a0*/  LOP3.LUT R8, R46, 0xffff, RZ, 0xc0, !PT ;  /* 0x0000ffff2e087812 */ /* 0x000fe200078ec0ff */
[----:B------:R-:W4:Y:S04]  /*4b7b0*/  LDL.LU R146, [R1+0x37a0] ;  /* 0x0037a00001927983 */ /* 0x000f280000300800 */
[----:B------:R-:W3:Y:S01]  /*4b7c0*/  LDL.LU R46, [R1+0x379c] ;  /* 0x00379c00012e7983 */ /* 0x000ee20000300800 */
[----:B------:R-:W-:Y:S02]  /*4b7d0*/  PRMT R18, R10, 0x3340, R9 ;  /* 0x000033400a127816 */ /* 0x000fe40000000009 */
[----:B------:R-:W-:Y:S02]  /*4b7e0*/  PRMT R17, R8, 0x3340, R2 ;  /* 0x0000334008117816 */ /* 0x000fe40000000002 */
[----:B------:R-:W-:-:S02]  /*4b7f0*/  LOP3.LUT R10, R3, 0xffff, RZ, 0xc0, !PT ;  /* 0x0000ffff030a7812 */ /* 0x000fc400078ec0ff */
[----:B------:R-:W-:Y:S01]  /*4b800*/  LOP3.LUT R9, R150, 0xffff, RZ, 0xc0, !PT ;  /* 0x0000ffff96097812 */ /* 0x000fe200078ec0ff */
[----:B------:R-:W3:Y:S01]  /*4b810*/  LDL.LU R149, [R1+0x3798] ;  /* 0x0037980001957983 */ /* 0x000ee20000300800 */
[----:B------:R-:W-:Y:S02]  /*4b820*/  LOP3.LUT R8, R5, 0xffff, RZ, 0xc0, !PT ;  /* 0x0000ffff05087812 */ /* 0x000fe400078ec0ff */
[----:B------:R-:W-:Y:S01]  /*4b830*/  LOP3.LUT R2, R12, 0xffff, RZ, 0xc0, !PT ;  /* 0x0000ffff0c027812 */ /* 0x000fe200078ec0ff */
[----:B------:R-:W3:Y:S04]  /*4b840*/  LDL.LU R3, [R1+0x3794] ;  /* 0x0037940001037983 */ /* 0x000ee80000300800 */
[----:B------:R-:W3:Y:S04]  /*4b850*/  LDL.LU R150, [R1+0x3790] ;  /* 0x0037900001967983 */ /* 0x000ee80000300800 */
[----:B------:R-:W3:Y:S01]  /*4b860*/  LDL.LU R5, [R1+0x378c] ;  /* 0x00378c0001057983 */ /* 0x000ee20000300800 */
[----:B------:R-:W-:-:S03]  /*4b870*/  PRMT R16, R10, 0x3340, R9 ;  /* 0x000033400a107816 */ /* 0x000fc60000000009 */
[----:B------:R-:W2:Y:S01]  /*4b880*/  LDL.LU R12, [R1+0x3788] ;  /* 0x00378800010c7983 */ /* 0x000ea20000300800 */
[----:B------:R-:W-:Y:S02]  /*4b890*/  PRMT R15, R8, 0x3340, R2 ;  /* 0x00003340080f7816 */ /* 0x000fe40000000002 */
[----:B------:R-:W-:Y:S02]  /*4b8a0*/  LOP3.LUT R10, R4, 0xffff, RZ, 0xc0, !PT ;  /* 0x0000ffff040a7812 */ /* 0x000fe400078ec0ff */
[----:B------:R-:W-:Y:S01]  /*4b8b0*/  LOP3.LUT R2, R45, 0xffff, RZ, 0xc0, !PT ;  /* 0x0000ffff2d027812 */ /* 0x000fe200078ec0ff */
[----:B------:R-:W3:Y:S04]  /*4b8c0*/  LDL.LU R4, [R1+0x3784] ;  /* 0x0037840001047983 */ /* 0x000ee80000300800 */
[----:B------:R-:W4:Y:S01]  /*4b8d0*/  LDL R45, [R1+0x2974] ;  /* 0x00297400012d7983 */ /* 0x000f220000100800 */
[----:B------:R-:W-:-:S02]  /*4b8e0*/  LOP3.LUT R9, R43, 0xffff, RZ, 0xc0, !PT ;  /* 0x0000ffff2b097812 */ /* 0x000fc400078ec0ff */
[----:B------:R-:W-:Y:S01]  /*4b8f0*/  LOP3.LUT R8, R38, 0xffff, RZ, 0xc0, !PT ;  /* 0x0000ffff26087812 */ /* 0x000fe200078ec0ff */
[----:B------:R-:W2:Y:S04]  /*4b900*/  LDL R43, [R1+0x1b58] ;  /* 0x001b5800012b7983 */ /* 0x000ea80000100800 */
[----:B------:R-:W3:Y:S01]  /*4b910*/  LDL R38, [R1+0x1b5c] ;  /* 0x001b5c0001267983 */ /* 0x000ee20000100800 */
[----:B------:R-:W-:Y:S02]  /*4b920*/  PRMT R14, R10, 0x3340, R9 ;  /* 0x000033400a0e7816 */ /* 0x000fe40000000009 */
[----:B------:R-:W-:Y:S02]  /*4b930*/  PRMT R13, R8, 0x3340, R2 ;  /* 0x00003340080d7816 */ /* 0x000fe40000000002 */
[----:B------:R-:W-:-:S02]  /*4b940*/  LOP3.LUT R10, R151, 0xffff, RZ, 0xc0, !PT ;  /* 0x0000ffff970a7812 */ /* 0x000fc400078ec0ff */
[----:B------:R-:W-:Y:S02]  /*4b950*/  LOP3.LUT R9, R145, 0xffff, RZ, 0xc0, !PT ;  /* 0x0000ffff91097812 */ /* 0x000fe400078ec0ff */
[----:B------:R-:W-:Y:S02]  /*4b960*/  LOP3.LUT R8, R50, 0xffff, RZ, 0xc0, !PT ;  /* 0x0000ffff32087812 */ /* 0x000fe400078ec0ff */
[----:B------:R-:W-:Y:S01]  /*4b970*/  LOP3.LUT R2, R7, 0xffff, RZ, 0xc0, !PT ;  /* 0x0000ffff07027812 */ /* 0x000fe200078ec0ff */
[----:B------:R-:W2:Y:S01]  /*4b980*/  LDL.LU R151, [R1+0x3780] ;  /* 0x0037800001977983 */ /* 0x000ea20000300800 */
[----:B------:R-:W-:Y:S02]  /*4b990*/  PRMT R11, R10, 0x3340, R9 ;  /* 0x000033400a0b7816 */ /* 0x000fe40000000009 */
[----:B------:R-:W-:Y:S02]  /*4b9a0*/  PRMT R2, R8, 0x3340, R2 ;  /* 0x0000334008027816 */ /* 0x000fe40000000002 */
[----:B------:R-:W-:-:S02]  /*4b9b0*/  PRMT R8, R18, 0x5410, R17 ;  /* 0x0000541012087816 */ /* 0x000fc40000000011 */
[----:B------:R-:W-:Y:S02]  /*4b9c0*/  PRMT R9, R16, 0x5410, R15 ;  /* 0x0000541010097816 */ /* 0x000fe4000000000f */
[----:B------:R-:W-:Y:S02]  /*4b9d0*/  PRMT R10, R14, 0x5410, R13 ;  /* 0x000054100e0a7816 */ /* 0x000fe4000000000d */
[----:B------:R-:W-:Y:S01]  /*4b9e0*/  PRMT R11, R11, 0x5410, R2 ;  /* 0x000054100b0b7816 */ /* 0x000fe20000000002 */
[----:B------:R-:W2:Y:S04]  /*4b9f0*/  LDL.LU R145, [R1+0x377c] ;  /* 0x00377c0001917983 */ /* 0x000ea80000300800 */
[----:B------:R-:W2:Y:S01]  /*4ba00*/  LDL.LU R7, [R1+0x11f0] ;  /* 0x0011f00001077983 */ /* 0x000ea20000300800 */
[----:B------:R-:W-:-:S02]  /*4ba10*/  PRMT R220, RZ, 0x7610, R220 ;  /* 0x00007610ffdc7816 */ /* 0x000fc400000000dc */
[----:B------:R-:W-:Y:S02]  /*4ba20*/  PRMT R219, RZ, 0x7610, R219 ;  /* 0x00007610ffdb7816 */ /* 0x000fe400000000db */
[----:B------:R-:W-:Y:S02]  /*4ba30*/  PRMT R218, RZ, 0x7610, R218 ;  /* 0x00007610ffda7816 */ /* 0x000fe400000000da */
[----:B------:R-:W-:Y:S01]  /*4ba40*/  PRMT R217, RZ, 0x7610, R217 ;  /* 0x00007610ffd97816 */ /* 0x000fe200000000d9 */
[----:B------:R-:W2:Y:S04]  /*4ba50*/  LDL R50, [R1+0x1a1c] ;  /* 0x001a1c0001327983 */ /* 0x000ea80000100800 */
[----:B----4-:R0:W-:Y:S04]  /*4ba60*/  STS.128 [R45+UR4+0x10000], R8 ;  /* 0x010000082d007988 */ /* 0x0101e80008000c04 */
[----:B0-----:R-:W4:Y:S04]  /*4ba70*/  LDL R8, [R1+0x1b18] ;  /* 0x001b180001087983 */ /* 0x001f280000100800 */
[----:B------:R-:W4:Y:S04]  /*4ba80*/  LDL R9, [R1+0x1b1c] ;  /* 0x001b1c0001097983 */ /* 0x000f280000100800 */
[----:B------:R-:W4:Y:S04]  /*4ba90*/  LDL R10, [R1+0x1ad8] ;  /* 0x001ad800010a7983 */ /* 0x000f280000100800 */
[----:B------:R-:W4:Y:S01]  /*4baa0*/  LDL R11, [R1+0x1adc] ;  /* 0x001adc00010b7983 */ /* 0x000f220000100800 */
[----:B---3--:R-:W-:-:S02]  /*4bab0*/  @!P0 IMAD.MOV.U32 R14, RZ, RZ, R38 ;  /* 0x000000ffff0e8224 */ /* 0x008fc400078e0026 */
[----:B--2---:R-:W-:Y:S01]  /*4bac0*/  @!P0 IMAD.MOV.U32 R15, RZ, RZ, R43 ;  /* 0x000000ffff0f8224 */ /* 0x004fe200078e002b */
[----:B------:R-:W2:Y:S04]  /*4bad0*/  LDL R38, [R1+0x1a5c] ;  /* 0x001a5c0001267983 */ /* 0x000ea80000100800 */
[----:B------:R-:W3:Y:S01]  /*4bae0*/  LDL R43, [R1+0x1a58] ;  /* 0x001a5800012b7983 */ /* 0x000ee20000100800 */
[----:B----4-:R-:W-:-:S04]  /*4baf0*/  @!P0 LOP3.LUT R9, R9, R8, RZ, 0x3c, !PT ;  /* 0x0000000809098212 */ /* 0x010fc800078e3cff */
[----:B------:R-:W-:-:S04]  /*4bb00*/  @!P0 LOP3.LUT R8, R9, R8, RZ, 0x3c, !PT ;  /* 0x0000000809088212 */ /* 0x000fc800078e3cff */
[----:B------:R-:W-:-:S05]  /*4bb10*/  @!P0 LOP3.LUT R9, R9, R8, RZ, 0x3c, !PT ;  /* 0x0000000809098212 */ /* 0x000fca00078e3cff */
[----:B------:R0:W4:Y:S02]  /*4bb20*/  @!P0 LDG.E.U8 R220, desc[UR10][R8.64] ;  /* 0x0000000a08dc8981 */ /* 0x000124000c1e1100 */
[----:B0-----:R-:W-:Y:S02]  /*4bb30*/  @!P0 IMAD.MOV.U32 R8, RZ, RZ, R11 ;  /* 0x000000ffff088224 */ /* 0x001fe400078e000b */
[----:B------:R-:W-:Y:S01]  /*4bb40*/  @!P0 IMAD.MOV.U32 R9, RZ, RZ, R10 ;  /* 0x000000ffff098224 */ /* 0x000fe200078e000a */
[----:B------:R-:W-:Y:S01]  /*4bb50*/  PRMT R216, RZ, 0x7610, R216 ;  /* 0x00007610ffd87816 */ /* 0x000fe200000000d8 */
        /* <DEDUP_REMOVED lines=8> */
[----:B------:R2:W4:Y:S02]  /*4bbe0*/  @!P0 LDG.E.U8 R218, desc[UR10][R8.64] ;  /* 0x0000000a08da8981 */ /* 0x000524000c1e1100 */
[----:B--2---:R-:W-:Y:S02]  /*4bbf0*/  @!P0 IMAD.MOV.U32 R8, RZ, RZ, R38 ;  /* 0x000000ffff088224 */ /* 0x004fe400078e0026 */
[----:B---3--:R-:W-:Y:S01]  /*4bc00*/  @!P0 IMAD.MOV.U32 R9, RZ, RZ, R43 ;  /* 0x000000ffff098224 */ /* 0x008fe200078e002b */
[----:B------:R-:W-:Y:S02]  /*4bc10*/  PRMT R215, RZ, 0x7610, R215 ;  /* 0x00007610ffd77816 */ /* 0x000fe400000000d7 */
[----:B------:R-:W-:Y:S01]  /*4bc20*/  PRMT R214, RZ, 0x7610, R214 ;  /* 0x00007610ffd67816 */ /* 0x000fe200000000d6 */
[----:B------:R-:W2:Y:S04]  /*4bc30*/  LDL R43, [R1+0x1918] ;  /* 0x00191800012b7983 */ /* 0x000ea80000100800 */
[----:B------:R0:W3:Y:S04]  /*4bc40*/  @!P0 LDG.E.U8 R217, desc[UR10][R8.64] ;  /* 0x0000000a08d98981 */ /* 0x0000e8000c1e1100 */
[----:B------:R-:W2:Y:S04]  /*4bc50*/  LDL R38, [R1+0x191c] ;  /* 0x00191c0001267983 */ /* 0x000ea80000100800 */
[----:B------:R-:W4:Y:S01]  /*4bc60*/  LDL R9, [R1+0x1a18] ;  /* 0x001a180001097983 */ /* 0x000f220000100800 */
[----:B0-----:R-:W-:Y:S01]  /*4bc70*/  @!P0 IMAD.MOV.U32 R8, RZ, RZ, R50 ;  /* 0x000000ffff088224 */ /* 0x001fe200078e0032 */
[----:B------:R-:W-:-:S02]  /*4bc80*/  PRMT R213, RZ, 0x7610, R213 ;  /* 0x00007610ffd57816 */ /* 0x000fc400000000d5 */
[----:B------:R-:W-:Y:S01]  /*4bc90*/  PRMT R212, RZ, 0x7610, R212 ;  /* 0x00007610ffd47816 */ /* 0x000fe200000000d4 */
[----:B------:R-:W3:Y:S04]  /*4bca0*/  LDL R50, [R1+0x18dc] ;  /* 0x0018dc0001327983 */ /* 0x000ee80000100800 */
[----:B----4-:R0:W4:Y:S04]  /*4bcb0*/  @!P0 LDG.E.U8 R216, desc[UR10][R8.64] ;  /* 0x0000000a08d88981 */ /* 0x010128000c1e1100 */
[----:B------:R-:W0:Y:S04]  /*4bcc0*/  LDL R8, [R1+0x19d8] ;  /* 0x0019d80001087983 */ /* 0x000e280000100800 */
[----:B------:R-:W0:Y:S02]  /*4bcd0*/  LDL R9, [R1+0x19dc] ;  /* 0x0019dc0001097983 */ /* 0x000e240000100800 */
[----:B0-----:R-:W-:-:S04]  /*4bce0*/  @!P0 LOP3.LUT R9, R9, R8, RZ, 0x3c, !PT ;  /* 0x0000000809098212 */ /* 0x001fc800078e3cff */
        /* <DEDUP_REMOVED lines=16> */
[----:B------:R-:W-:Y:S01]  /*4bdf0*/  @!P0 IMAD.MOV.U32 R9, RZ, RZ, R43 ;  /* 0x000000ffff098224 */ /* 0x000fe200078e002b */
[----:B------:R-:W-:Y:S02]  /*4be00*/  PRMT R210, RZ, 0x7610, R210 ;  /* 0x00007610ffd27816 */ /* 0x000fe400000000d2 */
[----:B------:R-:W-:Y:S01]  /*4be10*/  PRMT R209, RZ, 0x7610, R209 ;  /* 0x00007610ffd17816 */ /* 0x000fe200000000d1 */
[----:B------:R-:W2:Y:S04]  /*4be20*/  LDL R43, [R1+0x14ac] ;  /* 0x0014ac00012b7983 */ /* 0x000ea80000100800 */
[----:B------:R3:W2:Y:S04]  /*4be30*/  @!P0 LDG.E.U8 R212, desc[UR10][R8.64] ;  /* 0x0000000a08d48981 */ /* 0x0006a8000c1e1100 */
[----:B------:R-:W2:Y:S04]  /*4be40*/  LDL R38, [R1+0x14b0] ;  /* 0x0014b00001267983 */ /* 0x000ea80000100800 */
[----:B------:R-:W4:Y:S01]  /*4be50*/  LDL R9, [R1+0x18d8] ;  /* 0x0018d80001097983 */ /* 0x000f220000100800 */
[----:B---3--:R-:W-:Y:S01]  /*4be60*/  @!P0 IMAD.MOV.U32 R8, RZ, RZ, R50 ;  /* 0x000000ffff088224 */ /* 0x008fe200078e0032 */
        /* <DEDUP_REMOVED lines=55> */
[----:B------:R-:W2:Y:S04]  /*4c1e0*/  LDL R38, [R1+0x1230] ;  /* 0x0012300001267983 */ /* 0x000ea80000100800 */
[----:B------:R-:W2:Y:S04]  /*4c1f0*/  LDL R43, [R1+0x122c] ;  /* 0x00122c00012b7983 */ /* 0x000ea80000100800 */
[----:B------:R3:W2:Y:S04]  /*4c200*/  @!P0 LDG.E.U8 R202, desc[UR10][R8.64] ;  /* 0x0000000a08ca8981 */ /* 0x0006a8000c1e1100 */
[----:B------:R-:W4:Y:S01]  /*4c210*/  LDL R9, [R1+0x132c] ;  /* 0x00132c0001097983 */ /* 0x000f220000100800 */
[----:B---3--:R-:W-:-:S03]  /*4c220*/  @!P0 IMAD.MOV.U32 R8, RZ, RZ, R50 ;  /* 0x000000ffff088224 */ /* 0x008fc600078e0032 */
[----:B------:R-:W3:Y:S04]  /*4c230*/  LDL.LU R50, [R1+0x11ec] ;  /* 0x0011ec0001327983 */ /* 0x000ee80000300800 */
[----:B----4-:R0:W4:Y:S04]  /*4c240*/  @!P0 LDG.E.U8 R201, desc[UR10][R8.64] ;  /* 0x0000000a08c98981 */ /* 0x010128000c1e1100 */
[----:B------:R-:W0:Y:S04]  /*4c250*/  LDL R8, [R1+0x12ec] ;  /* 0x0012ec0001087983 */ /* 0x000e280000100800 */
[----:B------:R-:W0:Y:S01]  /*4c260*/  LDL R9, [R1+0x12f0] ;  /* 0x0012f00001097983 */ /* 0x000e220000100800 */
[----:B------:R-:W-:-:S02]  /*4c270*/  PRMT R200, RZ, 0x7610, R200 ;  /* 0x00007610ffc87816 */ /* 0x000fc400000000c8 */
[----:B------:R-:W-:Y:S02]  /*4c280*/  PRMT R199, RZ, 0x7610, R199 ;  /* 0x00007610ffc77816 */ /* 0x000fe400000000c7 */
[----:B0-----:R-:W-:-:S04]  /*4c290*/  @!P0 LOP3.LUT R9, R9, R8, RZ, 0x3c, !PT ;  /* 0x0000000809098212 */ /* 0x001fc800078e3cff */
[----:B------:R-:W-:-:S04]  /*4c2a0*/  @!P0 LOP3.LUT R8, R9, R8, RZ, 0x3c, !PT ;  /* 0x0000000809088212 */ /* 0x000fc800078e3cff */
[----:B------:R-:W-:-:S05]  /*4c2b0*/  @!P0 LOP3.LUT R9, R9, R8, RZ, 0x3c, !PT ;  /* 0x0000000809098212 */ /* 0x000fca00078e3cff */
[----:B------:R0:W4:Y:S02]  /*4c2c0*/  @!P0 LDG.E.U8 R200, desc[UR10][R8.64] ;  /* 0x0000000a08c88981 */ /* 0x000124000c1e1100 */
[----:B0-----:R-:W-:Y:S02]  /*4c2d0*/  @!P0 IMAD.MOV.U32 R8, RZ, RZ, R10 ;  /* 0x000000ffff088224 */ /* 0x001fe400078e000a */
[----:B------:R-:W-:Y:S01]  /*4c2e0*/  @!P0 IMAD.MOV.U32 R9, RZ, RZ, R11 ;  /* 0x000000ffff098224 */ /* 0x000fe200078e000b */
[----:B------:R-:W-:Y:S02]  /*4c2f0*/  PRMT R198, RZ, 0x7610, R198 ;  /* 0x00007610ffc67816 */ /* 0x000fe400000000c6 */
[----:B------:R-:W-:Y:S01]  /*4c300*/  PRMT R197, RZ, 0x7610, R197 ;  /* 0x00007610ffc57816 */ /* 0x000fe200000000c5 */
[----:B------:R-:W4:Y:S04]  /*4c310*/  LDL R11, [R1+0x2450] ;  /* 0x00245000010b7983 */ /* 0x000f280000100800 */
[----:B------:R0:W4:Y:S04]  /*4c320*/  @!P0 LDG.E.U8 R199, desc[UR10][R8.64] ;  /* 0x0000000a08c78981 */ /* 0x000128000c1e1100 */
[----:B------:R-:W4:Y:S04]  /*4c330*/  LDL R10, [R1+0x2454] ;  /* 0x00245400010a7983 */ /* 0x000f280000100800 */
[----:B------:R-:W0:Y:S04]  /*4c340*/  LDL R8, [R1+0x126c] ;  /* 0x00126c0001087983 */ /* 0x000e280000100800 */
[----:B------:R-:W0:Y:S01]  /*4c350*/  LDL R9, [R1+0x1270] ;  /* 0x0012700001097983 */ /* 0x000e220000100800 */
[----:B------:R-:W-:-:S02]  /*4c360*/  PRMT R196, RZ, 0x7610, R196 ;  /* 0x00007610ffc47816 */ /* 0x000fc400000000c4 */
[----:B0-----:R-:W-:-:S04]  /*4c370*/  @!P0 LOP3.LUT R9, R9, R8, RZ, 0x3c, !PT ;  /* 0x0000000809098212 */ /* 0x001fc800078e3cff */
[----:B------:R-:W-:-:S04]  /*4c380*/  @!P0 LOP3.LUT R8, R9, R8, RZ, 0x3c, !PT ;  /* 0x0000000809088212 */ /* 0x000fc800078e3cff */
[----:B------:R-:W-:-:S05]  /*4c390*/  @!P0 LOP3.LUT R9, R9, R8, RZ, 0x3c, !PT ;  /* 0x0000000809098212 */ /* 0x000fca00078e3cff */
[----:B------:R2:W4:Y:S02]  /*4c3a0*/  @!P0 LDG.E.U8 R198, desc[UR10][R8.64] ;  /* 0x0000000a08c68981 */ /* 0x000524000c1e1100 */
[----:B--2---:R-:W-:Y:S02]  /*4c3b0*/  @!P0 IMAD.MOV.U32 R8, RZ, RZ, R38 ;  /* 0x000000ffff088224 */ /* 0x004fe400078e0026 */
[----:B------:R-:W-:Y:S02]  /*4c3c0*/  @!P0 IMAD.MOV.U32 R9, RZ, RZ, R43 ;  /* 0x000000ffff098224 */ /* 0x000fe400078e002b */
[----:B------:R-:W2:Y:S04]  /*4c3d0*/  LDL.LU R43, [R1+0x11ac] ;  /* 0x0011ac00012b7983 */ /* 0x000ea80000300800 */
[----:B------:R-:W2:Y:S04]  /*4c3e0*/  LDL.LU R38, [R1+0x11b0] ;  /* 0x0011b00001267983 */ /* 0x000ea80000300800 */
[----:B------:R0:W2:Y:S04]  /*4c3f0*/  @!P0 LDG.E.U8 R197, desc[UR10][R8.64] ;  /* 0x0000000a08c58981 */ /* 0x0000a8000c1e1100 */
[----:B------:R1:W-:Y:S01]  /*4c400*/  STL [R1+0x2b40], R7 ;  /* 0x002b400701007387 */ /* 0x0003e20000100800 */
[----:B0-----:R-:W-:-:S02]  /*4c410*/  @!P0 IMAD.MOV.U32 R8, RZ, RZ, R7 ;  /* 0x000000ffff088224 */ /* 0x001fc400078e0007 */
[----:B---3--:R-:W-:Y:S01]  /*4c420*/  @!P0 IMAD.MOV.U32 R9, RZ, RZ, R50 ;  /* 0x000000ffff098224 */ /* 0x008fe200078e0032 */
[----:B-1----:R-:W3:Y:S04]  /*4c430*/  LDL R7, [R1+0x2488] ;  /* 0x0024880001077983 */ /* 0x002ee80000100800 */
[----:B------:R3:W2:Y:S04]  /*4c440*/  @!P0 LDG.E.U8 R196, desc[UR10][R8.64] ;  /* 0x0000000a08c48981 */ /* 0x0006a8000c1e1100 */
[----:B------:R-:W4:Y:S01]  /*4c450*/  LDL R9, [R1+0x1868] ;  /* 0x0018680001097983 */ /* 0x000f220000100800 */
[----:B------:R-:W-:-:S02]  /*4c460*/  PRMT R195, RZ, 0x7610, R195 ;  /* 0x00007610ffc37816 */ /* 0x000fc400000000c3 */
[----:B------:R-:W-:Y:S01]  /*4c470*/  PRMT R194, RZ, 0x7610, R194 ;  /* 0x00007610ffc27816 */ /* 0x000fe200000000c2 */
[----:B---3--:R-:W-:Y:S01]  /*4c480*/  @!P0 IMAD.MOV.U32 R8, RZ, RZ, R7 ;  /* 0x000000ffff088224 */ /* 0x008fe200078e0007 */
[----:B------:R-:W-:Y:S02]  /*4c490*/  PRMT R193, RZ, 0x7610, R193 ;  /* 0x00007610ffc17816 */ /* 0x000fe400000000c1 */
[----:B------:R-:W-:Y:S02]  /*4c4a0*/  PRMT R192, RZ, 0x7610, R192 ;  /* 0x00007610ffc07816 */ /* 0x000fe400000000c0 */
[----:B------:R-:W-:Y:S02]  /*4c4b0*/  PRMT R191, RZ, 0x7610, R191 ;  /* 0x00007610ffbf7816 */ /* 0x000fe400000000bf */
[----:B------:R-:W-:Y:S01]  /*4c4c0*/  PRMT R190, RZ, 0x7610, R190 ;  /* 0x00007610ffbe7816 */ /* 0x000fe200000000be */
[----:B------:R-:W3:Y:S04]  /*4c4d0*/  LDL R7, [R1+0x2314] ;  /* 0x0023140001077983 */ /* 0x000ee80000100800 */
[----:B----4-:R0:W4:Y:S02]  /*4c4e0*/  @!P0 LDG.E.U8 R195, desc[UR10][R8.64] ;  /* 0x0000000a08c38981 */ /* 0x010124000c1e1100 */
[----:B0-----:R-:W-:-:S02]  /*4c4f0*/  @!P0 IMAD.MOV.U32 R8, RZ, RZ, R10 ;  /* 0x000000ffff088224 */ /* 0x001fc400078e000a */
[----:B------:R-:W-:Y:S01]  /*4c500*/  @!P0 IMAD.MOV.U32 R9, RZ, RZ, R11 ;  /* 0x000000ffff098224 */ /* 0x000fe200078e000b */
[----:B------:R-:W4:Y:S04]  /*4c510*/  LDL R10, [R1+0x2310] ;  /* 0x00231000010a7983 */ /* 0x000f280000100800 */
[----:B------:R-:W3:Y:S04]  /*4c520*/  LDL R11, [R1+0x2354] ;  /* 0x00235400010b7983 */ /* 0x000ee80000100800 */
        /* <DEDUP_REMOVED lines=8> */
[----:B------:R-:W0:Y:S02]  /*4c5b0*/  LDL R9, [R1+0x23d4] ;  /* 0x0023d40001097983 */ /* 0x000e240000100800 */
[----:B0-----:R-:W-:-:S04]  /*4c5c0*/  @!P0 LOP3.LUT R9, R9, R8, RZ, 0x3c, !PT ;  /* 0x0000000809098212 */ /* 0x001fc800078e3cff */
[----:B------:R-:W-:-:S04]  /*4c5d0*/  @!P0 LOP3.LUT R8, R9, R8, RZ, 0x3c, !PT ;  /* 0x0000000809088212 */ /* 0x000fc800078e3cff */
[----:B------:R-:W-:-:S05]  /*4c5e0*/  @!P0 LOP3.LUT R9, R9, R8, RZ, 0x3c, !PT ;  /* 0x0000000809098212 */ /* 0x000fca00078e3cff */
[----:B------:R2:W4:Y:S02]  /*4c5f0*/  @!P0 LDG.E.U8 R192, desc[UR10][R8.64] ;  /* 0x0000000a08c08981 */ /* 0x000524000c1e1100 */
[----:B--2---:R-:W-:Y:S02]  /*4c600*/  @!P0 IMAD.MOV.U32 R8, RZ, RZ, R38 ;  /* 0x000000ffff088224 */ /* 0x004fe400078e0026 */
[----:B------:R-:W-:-:S05]  /*4c610*/  @!P0 IMAD.MOV.U32 R9, RZ, RZ, R43 ;  /* 0x000000ffff098224 */ /* 0x000fca00078e002b */
[----:B------:R0:W2:Y:S04]  /*4c620*/  @!P0 LDG.E.U8 R191, desc[UR10][R8.64] ;  /* 0x0000000a08bf8981 */ /* 0x0000a8000c1e1100 */
[----:B------:R-:W0:Y:S04]  /*4c630*/  LDL R8, [R1+0x2390] ;  /* 0x0023900001087983 */ /* 0x000e280000100800 */
[----:B------:R-:W0:Y:S02]  /*4c640*/  LDL R9, [R1+0x2394] ;  /* 0x0023940001097983 */ /* 0x000e240000100800 */
[----:B0-----:R-:W-:-:S04]  /*4c650*/  @!P0 LOP3.LUT R9, R9, R8, RZ, 0x3c, !PT ;  /* 0x0000000809098212 */ /* 0x001fc800078e3cff */
[----:B------:R-:W-:-:S04]  /*4c660*/  @!P0 LOP3.LUT R8, R9, R8, RZ, 0x3c, !PT ;  /* 0x0000000809088212 */ /* 0x000fc800078e3cff */
[----:B------:R-:W-:-:S05]  /*4c670*/  @!P0 LOP3.LUT R9, R9, R8, RZ, 0x3c, !PT ;  /* 0x0000000809098212 */ /* 0x000fca00078e3cff */
[----:B------:R3:W2:Y:S04]  /*4c680*/  @!P0 LDG.E.U8 R190, desc[UR10][R8.64] ;  /* 0x0000000a08be8981 */ /* 0x0006a8000c1e1100 */
[----:B------:R-:W4:Y:S01]  /*4c690*/  LDL R9, [R1+0x2350] ;  /* 0x0023500001097983 */ /* 0x000f220000100800 */
[----:B------:R-:W-:Y:S01]  /*4c6a0*/  PRMT R189, RZ, 0x7610, R189 ;  /* 0x00007610ffbd7816 */ /* 0x000fe200000000bd */
[----:B---3--:R-:W-:Y:S01]  /*4c6b0*/  @!P0 IMAD.MOV.U32 R8, RZ, RZ, R11 ;  /* 0x000000ffff088224 */ /* 0x008fe200078e000b */
[----:B------:R-:W-:Y:S02]  /*4c6c0*/  PRMT R188, RZ, 0x7610, R188 ;  /* 0x00007610ffbc7816 */ /* 0x000fe400000000bc */
[----:B------:R-:W-:Y:S02]  /*4c6d0*/  PRMT R187, RZ, 0x7610, R187 ;  /* 0x00007610ffbb7816 */ /* 0x000fe400000000bb */
[----:B------:R-:W-:-:S02]  /*4c6e0*/  PRMT R186, RZ, 0x7610, R186 ;  /* 0x00007610ffba7816 */ /* 0x000fc400000000ba */
[----:B------:R-:W-:Y:S02]  /*4c6f0*/  PRMT R185, RZ, 0x7610, R185 ;  /* 0x00007610ffb97816 */ /* 0x000fe400000000b9 */
[----:B------:R-:W-:Y:S01]  /*4c700*/  PRMT R184, RZ, 0x7610, R184 ;  /* 0x00007610ffb87816 */ /* 0x000fe200000000b8 */
[----:B------:R-:W3:Y:S04]  /*4c710*/  LDL R11, [R1+0x21d4] ;  /* 0x0021d400010b7983 */ /* 0x000ee80000100800 */
[----:B----4-:R0:W4:Y:S02]  /*4c720*/  @!P0 LDG.E.U8 R189, desc[UR10][R8.64] ;  /* 0x0000000a08bd8981 */ /* 0x010124000c1e1100 */
[----:B0-----:R-:W-:Y:S02]  /*4c730*/  @!P0 IMAD.MOV.U32 R8, RZ, RZ, R7 ;  /* 0x000000ffff088224 */ /* 0x001fe400078e0007 */
[----:B------:R-:W-:Y:S01]  /*4c740*/  @!P0 IMAD.MOV.U32 R9, RZ, RZ, R10 ;  /* 0x000000ffff098224 */ /* 0x000fe200078e000a */
[----:B------:R-:W2:Y:S04]  /*4c750*/  LDL R7, [R1+0x2194] ;  /* 0x0021940001077983 */ /* 0x000ea80000100800 */
        /* <DEDUP_REMOVED lines=26> */
[----:B------:R-:W2:Y:S01]  /*4c900*/  LDL R9, [R1+0x21d0] ;  /* 0x0021d00001097983 */ /* 0x000ea20000100800 */
        /* <DEDUP_REMOVED lines=8> */
[----:B--2---:R0:W2:Y:S02]  /*4c990*/  @!P0 LDG.E.U8 R183, desc[UR10][R8.64] ;  /* 0x0000000a08b78981 */ /* 0x0040a4000c1e1100 */
[----:B0-----:R-:W-:Y:S02]  /*4c9a0*/  @!P0 IMAD.MOV.U32 R8, RZ, RZ, R7 ;  /* 0x000000ffff088224 */ /* 0x001fe400078e0007 */
[----:B----4-:R-:W-:Y:S01]  /*4c9b0*/  @!P0 IMAD.MOV.U32 R9, RZ, RZ, R10 ;  /* 0x000000ffff098224 */ /* 0x010fe200078e000a */
[----:B------:R-:W4:Y:S04]  /*4c9c0*/  LDL R7, [R1+0x2014] ;  /* 0x0020140001077983 */ /* 0x000f280000100800 */
        /* <DEDUP_REMOVED lines=37> */
[----:B--2---:R-:W-:Y:S01]  /*4cc20*/  @!P0 IMAD.MOV.U32 R9, RZ, RZ, R10 ;  /* 0x000000ffff098224 */ /* 0x004fe200078e000a */
        /* <DEDUP_REMOVED lines=189> */
[----:B------:R-:W-:Y:S01]  /*4d800*/  PRMT R221, RZ, 0x7610, R221 ;  /* 0x00007610ffdd7816 */ /* 0x000fe200000000dd */
[----:B------:R-:W3:Y:S05]  /*4d810*/  LDL R11, [R1+0x1428] ;  /* 0x00142800010b7983 */ /* 0x000eea0000100800 */
[----:B------:R-:W3:Y:S04]  /*4d820*/  @!P0 LDG.E.U8 R221, desc[UR10][R14.64] ;  /* 0x0000000a0edd8981 */ /* 0x000ee8000c1e1100 */
[----:B--2---:R0:W2:Y:S02]  /*4d830*/  @!P0 LDG.E.U8 R19, desc[UR10][R8.64] ;  /* 0x0000000a08138981 */ /* 0x0040a4000c1e1100 */
[----:B0-----:R-:W-:-:S02]  /*4d840*/  @!P0 IMAD.MOV.U32 R8, RZ, RZ, R7 ;  /* 0x000000ffff088224 */ /* 0x001fc400078e0007 */
[----:B----4-:R-:W-:Y:S01]  /*4d850*/  @!P0 IMAD.MOV.U32 R9, RZ, RZ, R10 ;  /* 0x000000ffff098224 */ /* 0x010fe200078e000a */
[----:B------:R-:W-:Y:S02]  /*4d860*/  PRMT R15, RZ, 0x7610, R15 ;  /* 0x00007610ff0f7816 */ /* 0x000fe4000000000f */
[----:B------:R-:W-:Y:S01]  /*4d870*/  PRMT R14, RZ, 0x7610, R14 ;  /* 0x00007610ff0e7816 */ /* 0x000fe2000000000e */
[----:B------:R-:W4:Y:S04]  /*4d880*/  LDL R10, [R1+0x13e4] ;  /* 0x0013e400010a7983 */ /* 0x000f280000100800 */
[----:B------:R0:W2:Y:S04]  /*4d890*/  @!P0 LDG.E.U8 R18, desc[UR10][R8.64] ;  /* 0x0000000a08128981 */ /* 0x0000a8000c1e1100 */
[----:B------:R-:W4:Y:S04]  /*4d8a0*/  LDL R7, [R1+0x13e8] ;  /* 0x0013e80001077983 */ /* 0x000f280000100800 */
        /* <DEDUP_REMOVED lines=28> */
[----:B------:R-:W-:Y:S02]  /*4da70*/  LOP3.LUT R11, R146, 0xffff, RZ, 0xc0, !PT ;  /* 0x0000ffff920b7812 */ /* 0x000fe400078ec0ff */
[----:B------:R-:W3:Y:S04]  /*4da80*/  LDL.LU R146, [R1+0x3778] ;  /* 0x0037780001927983 */ /* 0x000ee80000300800 */
[----:B----4-:R0:W4:Y:S02]  /*4da90*/  @!P0 LDG.E.U8 R13, desc[UR10][R8.64] ;  /* 0x0000000a080d8981 */ /* 0x010124000c1e1100 */
[----:B0-----:R-:W-:-:S02]  /*4daa0*/  @!P0 IMAD.MOV.U32 R8, RZ, RZ, R7 ;  /* 0x000000ffff088224 */ /* 0x001fc400078e0007 */
[----:B------:R-:W-:Y:S01]  /*4dab0*/  @!P0 IMAD.MOV.U32 R9, RZ, RZ, R10 ;  /* 0x000000ffff098224 */ /* 0x000fe200078e000a */
[----:B------:R-:W-:Y:S02]  /*4dac0*/  LOP3.LUT R10, R147, 0xffff, RZ, 0xc0, !PT ;  /* 0x0000ffff930a7812 */ /* 0x000fe400078ec0ff */
[----:B------:R-:W3:Y:S04]  /*4dad0*/  LDL.LU R147, [R1+0x3774] ;  /* 0x0037740001937983 */ /* 0x000ee80000300800 */
[----:B------:R0:W3:Y:S02]  /*4dae0*/  @!P0 LDG.E.U8 R2, desc[UR10][R8.64] ;  /* 0x0000000a08028981 */ /* 0x0000e4000c1e1100 */
[----:B0-----:R-:W-:Y:S02]  /*4daf0*/  LOP3.LUT R9, R36, 0xffff, RZ, 0xc0, !PT ;  /* 0x0000ffff24097812 */ /* 0x001fe400078ec0ff */
[----:B------:R-:W-:-:S02]  /*4db00*/  LOP3.LUT R8, R35, 0xffff, RZ, 0xc0, !PT ;  /* 0x0000ffff23087812 */ /* 0x000fc400078ec0ff */
[----:B------:R-:W-:Y:S02]  /*4db10*/  PRMT R36, R11, 0x3340, R10 ;  /* 0x000033400b247816 */ /* 0x000fe4000000000a */
[----:B------:R-:W-:Y:S02]  /*4db20*/  LOP3.LUT R11, R148, 0xffff, RZ, 0xc0, !PT ;  /* 0x0000ffff940b7812 */ /* 0x000fe400078ec0ff */
[----:B------:R-:W-:Y:S02]  /*4db30*/  LOP3.LUT R10, R25, 0xffff, RZ, 0xc0, !PT ;  /* 0x0000ffff190a7812 */ /* 0x000fe400078ec0ff */
[----:B------:R-:W-:Y:S02]  /*4db40*/  PRMT R35, R9, 0x3340, R8 ;  /* 0x0000334009237816 */ /* 0x000fe40000000008 */
        /* <DEDUP_REMOVED lines=14> */
[----:B------:R-:W-:Y:S01]  /*4dc30*/  PRMT R7, R11, 0x3340, R10 ;  /* 0x000033400b077816 */ /* 0x000fe2000000000a */
[----:B------:R-:W3:Y:S04]  /*4dc40*/  LDL.LU R148, [R1+0x3770] ;  /* 0x0037700001947983 */ /* 0x000ee80000300800 */
[----:B------:R-:W2:Y:S01]  /*4dc50*/  LDL.LU R25, [R1+0x376c] ;  /* 0x00376c0001197983 */ /* 0x000ea20000300800 */
[----:B------:R-:W-:-:S03]  /*4dc60*/  PRMT R11, R9, 0x3340, R8 ;  /* 0x00003340090b7816 */ /* 0x000fc60000000008 */
[----:B------:R-:W3:Y:S01]  /*4dc70*/  LDL.LU R28, [R1+0x3768] ;  /* 0x00376800011c7983 */ /* 0x000ee20000300800 */
[----:B------:R-:W-:Y:S02]  /*4dc80*/  PRMT R8, R36, 0x5410, R35 ;  /* 0x0000541024087816 */ /* 0x000fe40000000023 */
[----:B------:R-:W-:Y:S02]  /*4dc90*/  PRMT R9, R39, 0x5410, R37 ;  /* 0x0000541027097816 */ /* 0x000fe40000000025 */
[----:B------:R-:W-:Y:S02]  /*4dca0*/  PRMT R10, R44, 0x5410, R41 ;  /* 0x000054102c0a7816 */ /* 0x000fe40000000029 */
[----:B------:R-:W-:Y:S01]  /*4dcb0*/  PRMT R11, R7, 0x5410, R11 ;  /* 0x00005410070b7816 */ /* 0x000fe2000000000b */
[----:B------:R-:W3:Y:S04]  /*4dcc0*/  LDL.LU R30, [R1+0x3764] ;  /* 0x00376400011e7983 */ /* 0x000ee80000300800 */
[----:B------:R-:W3:Y:S04]  /*4dcd0*/  LDL.LU R31, [R1+0x3760] ;  /* 0x00376000011f7983 */ /* 0x000ee80000300800 */
[----:B------:R-:W3:Y:S04]  /*4dce0*/  LDL.LU R32, [R1+0x375c] ;  /* 0x00375c0001207983 */ /* 0x000ee80000300800 */
[----:B------:R-:W3:Y:S04]  /*4dcf0*/  LDL.LU R33, [R1+0x3758] ;  /* 0x0037580001217983 */ /* 0x000ee80000300800 */
[----:B------:R-:W3:Y:S04]  /*4dd00*/  LDL.LU R34, [R1+0x3754] ;  /* 0x0037540001227983 */ /* 0x000ee80000300800 */
[----:B------:R0:W-:Y:S04]  /*4dd10*/  STS.128 [R45+UR4+0x14000], R8 ;  /* 0x014000082d007988 */ /* 0x0001e80008000c04 */
[----:B------:R-:W3:Y:S04]  /*4dd20*/  LDL.LU R35, [R1+0x3750] ;  /* 0x0037500001237983 */ /* 0x000ee80000300800 */
[----:B------:R-:W3:Y:S04]  /*4dd30*/  LDL.LU R36, [R1+0x374c] ;  /* 0x00374c0001247983 */ /* 0x000ee80000300800 */
[----:B------:R-:W3:Y:S04]  /*4dd40*/  LDL.LU R37, [R1+0x3748] ;  /* 0x0037480001257983 */ /* 0x000ee80000300800 */
[----:B------:R-:W3:Y:S04]  /*4dd50*/  LDL.LU R39, [R1+0x3744] ;  /* 0x0037440001277983 */ /* 0x000ee80000300800 */
[----:B------:R-:W3:Y:S04]  /*4dd60*/  LDL.LU R41, [R1+0x3740] ;  /* 0x0037400001297983 */ /* 0x000ee80000300800 */
[----:B------:R-:W3:Y:S01]  /*4dd70*/  LDL.LU R44, [R1+0x373c] ;  /* 0x00373c00012c7983 */ /* 0x000ee20000300800 */
[----:B0-----:R-:W-:-:S02]  /*4dd80*/  LOP3.LUT R11, R47, 0xffff, RZ, 0xc0, !PT ;  /* 0x0000ffff2f0b7812 */ /* 0x001fc400078ec0ff */
[----:B------:R-:W-:Y:S02]  /*4dd90*/  LOP3.LUT R10, R48, 0xffff, RZ, 0xc0, !PT ;  /* 0x0000ffff300a7812 */ /* 0x000fe400078ec0ff */
[----:B------:R-:W-:Y:S02]  /*4dda0*/  LOP3.LUT R9, R58, 0xffff, RZ, 0xc0, !PT ;  /* 0x0000ffff3a097812 */ /* 0x000fe400078ec0ff */
[----:B------:R-:W-:Y:S01]  /*4ddb0*/  LOP3.LUT R8, R57, 0xffff, RZ, 0xc0, !PT ;  /* 0x0000ffff39087812 */ /* 0x000fe200078ec0ff */
[----:B------:R-:W3:Y:S01]  /*4ddc0*/  LDL.LU R45, [R1+0x3738] ;  /* 0x00373800012d7983 */ /* 0x000ee20000300800 */
[----:B------:R-:W-:Y:S02]  /*4ddd0*/  PRMT R58, R11, 0x3340, R10 ;  /* 0x000033400b3a7816 */ /* 0x000fe4000000000a */
[----:B------:R-:W-:Y:S02]  /*4dde0*/  LOP3.LUT R11, R49, 0xffff, RZ, 0xc0, !PT ;  /* 0x0000ffff310b7812 */ /* 0x000fe400078ec0ff */
[----:B------:R-:W-:Y:S01]  /*4ddf0*/  LOP3.LUT R10, R51, 0xffff, RZ, 0xc0, !PT ;  /* 0x0000ffff330a7812 */ /* 0x000fe200078ec0ff */
[----:B------:R-:W3:Y:S01]  /*4de00*/  LDL.LU R47, [R1+0x3734] ;  /* 0x00373400012f7983 */ /* 0x000ee20000300800 */
[----:B------:R-:W-:-:S03]  /*4de10*/  PRMT R57, R9, 0x3340, R8 ;  /* 0x0000334009397816 */ /* 0x000fc60000000008 */
[----:B------:R-:W3:Y:S01]  /*4de20*/  LDL.LU R48, [R1+0x3730] ;  /* 0x0037300001307983 */ /* 0x000ee20000300800 */
[----:B------:R-:W-:-:S03]  /*4de30*/  LOP3.LUT R9, R60, 0xffff, RZ, 0xc0, !PT ;  /* 0x0000ffff3c097812 */ /* 0x000fc600078ec0ff */
[----:B------:R-:W3:Y:S01]  /*4de40*/  LDL.LU R49, [R1+0x372c] ;  /* 0x00372c0001317983 */ /* 0x000ee20000300800 */
[----:B------:R-:W-:-:S03]  /*4de50*/  PRMT R60, R11, 0x3340, R10 ;  /* 0x000033400b3c7816 */ /* 0x000fc6000000000a */
[----:B------:R-:W3:Y:S01]  /*4de60*/  LDL.LU R51, [R1+0x3728] ;  /* 0x0037280001337983 */ /* 0x000ee20000300800 */
[----:B------:R-:W-:-:S03]  /*4de70*/  LOP3.LUT R11, R78, 0xffff, RZ, 0xc0, !PT ;  /* 0x0000ffff4e0b7812 */ /* 0x000fc600078ec0ff */
[----:B------:R-:W4:Y:S01]  /*4de80*/  LDL R78, [R1+0x2970] ;  /* 0x00297000014e7983 */ /* 0x000f220000100800 */
[----:B------:R-:W-:Y:S02]  /*4de90*/  LOP3.LUT R8, R59, 0xffff, RZ, 0xc0, !PT ;  /* 0x0000ffff3b087812 */ /* 0x000fe400078ec0ff */
[----:B------:R-:W-:Y:S02]  /*4dea0*/  LOP3.LUT R10, R52, 0xffff, RZ, 0xc0, !PT ;  /* 0x0000ffff340a7812 */ /* 0x000fe400078ec0ff */
[----:B------:R-:W3:Y:S01]  /*4deb0*/  LDL.LU R52, [R1+0x3724] ;  /* 0x0037240001347983 */ /* 0x000ee20000300800 */
        /* <DEDUP_REMOVED lines=10> */
[----:B------:R-:W3:Y:S01]  /*4df60*/  LDL.LU R53, [R1+0x3720] ;  /* 0x0037200001357983 */ /* 0x000ee20000300800 */
[----:B------:R-:W-:Y:S02]  /*4df70*/  PRMT R11, R9, 0x3340, R8 ;  /* 0x00003340090b7816 */ /* 0x000fe40000000008 */
        /* <DEDUP_REMOVED lines=13> */
[----:B----4-:R0:W-:Y:S02]  /*4e050*/  STS.128 [R78+UR4+0x10000], R8 ;  /* 0x010000084e007988 */ /* 0x0101e40008000c04 */
[----:B0-----:R-:W-:-:S02]  /*4e060*/  LOP3.LUT R11, R63, 0xffff, RZ, 0xc0, !PT ;  /* 0x0000ffff3f0b7812 */ /* 0x001fc400078ec0ff */
[----:B------:R-:W-:Y:S02]  /*4e070*/  LOP3.LUT R10, R64, 0xffff, RZ, 0xc0, !PT ;  /* 0x0000ffff400a7812 */ /* 0x000fe400078ec0ff */
[----:B------:R-:W-:Y:S02]  /*4e080*/  LOP3.LUT R9, R73, 0xffff, RZ, 0xc0, !PT ;  /* 0x0000ffff49097812 */ /* 0x000fe400078ec0ff */
[----:B------:R-:W-:Y:S01]  /*4e090*/  LOP3.LUT R8, R72, 0xffff, RZ, 0xc0, !PT ;  /* 0x0000ffff48087812 */ /* 0x000fe200078ec0ff */
[----:B------:R-:W4:Y:S01]  /*4e0a0*/  LDL.LU R63, [R1+0x36f8] ;  /* 0x0036f800013f7983 */ /* 0x000f220000300800 */
[----:B------:R-:W-:Y:S02]  /*4e0b0*/  PRMT R73, R11, 0x3340, R10 ;  /* 0x000033400b497816 */ /* 0x000fe4000000000a */
[----:B------:R-:W-:Y:S02]  /*4e0c0*/  LOP3.LUT R11, R65, 0xffff, RZ, 0xc0, !PT ;  /* 0x0000ffff410b7812 */ /* 0x000fe400078ec0ff */
[----:B------:R-:W-:-:S02]  /*4e0d0*/  PRMT R72, R9, 0x3340, R8 ;  /* 0x0000334009487816 */ /* 0x000fc40000000008 */
        /* <DEDUP_REMOVED lines=17> */
[----:B------:R-:W4:Y:S04]  /*4e1f0*/  LDL.LU R66, [R1+0x36ec] ;  /* 0x0036ec0001427983 */ /* 0x000f280000300800 */
[----:B------:R-:W4:Y:S04]  /*4e200*/  LDL.LU R67, [R1+0x36e8] ;  /* 0x0036e80001437983 */ /* 0x000f280000300800 */
[----:B------:R-:W2:Y:S01]  /*4e210*/  LDL.LU R42, [R1+0x1180] ;  /* 0x00118000012a7983 */ /* 0x000ea20000300800 */
[----:B------:R-:W-:-:S03]  /*4e220*/  PRMT R7, R11, 0x3340, R10 ;  /* 0x000033400b077816 */ /* 0x000fc6000000000a */
[----:B------:R-:W4:Y:S01]  /*4e230*/  LDL.LU R68, [R1+0x36e4] ;  /* 0x0036e40001447983 */ /* 0x000f220000300800 */
[----:B------:R-:W-:-:S03]  /*4e240*/  PRMT R11, R9, 0x3340, R8 ;  /* 0x00003340090b7816 */ /* 0x000fc60000000008 */
[----:B------:R-:W4:Y:S04]  /*4e250*/  LDL.LU R69, [R1+0x36e0] ;  /* 0x0036e00001457983 */ /* 0x000f280000300800 */
[----:B------:R-:W4:Y:S04]  /*4e260*/  LDL.LU R70, [R1+0x36dc] ;  /* 0x0036dc0001467983 */ /* 0x000f280000300800 */
[----:B------:R-:W4:Y:S01]  /*4e270*/  LDL.LU R71, [R1+0x36d8] ;  /* 0x0036d80001477983 */ /* 0x000f220000300800 */
[----:B------:R-:W-:-:S03]  /*4e280*/  PRMT R8, R73, 0x5410, R72 ;  /* 0x0000541049087816 */ /* 0x000fc60000000048 */
[----:B------:R-:W4:Y:S01]  /*4e290*/  LDL.LU R72, [R1+0x36d4] ;  /* 0x0036d40001487983 */ /* 0x000f220000300800 */
[----:B------:R-:W-:Y:S02]  /*4e2a0*/  PRMT R9, R75, 0x5410, R74 ;  /* 0x000054104b097816 */ /* 0x000fe4000000004a */
[----:B------:R-:W-:Y:S02]  /*4e2b0*/  PRMT R10, R77, 0x5410, R76 ;  /* 0x000054104d0a7816 */ /* 0x000fe4000000004c */
[----:B------:R-:W-:Y:S01]  /*4e2c0*/  PRMT R11, R7, 0x5410, R11 ;  /* 0x00005410070b7816 */ /* 0x000fe2000000000b */
[----:B------:R-:W4:Y:S04]  /*4e2d0*/  LDL.LU R73, [R1+0x36d0] ;  /* 0x0036d00001497983 */ /* 0x000f280000300800 */
[----:B------:R-:W4:Y:S04]  /*4e2e0*/  LDL.LU R74, [R1+0x36cc] ;  /* 0x0036cc00014a7983 */ /* 0x000f280000300800 */
[----:B------:R-:W4:Y:S04]  /*4e2f0*/  LDL.LU R75, [R1+0x36c8] ;  /* 0x0036c800014b7983 */ /* 0x000f280000300800 */
[----:B------:R-:W4:Y:S04]  /*4e300*/  LDL.LU R76, [R1+0x36c4] ;  /* 0x0036c400014c7983 */ /* 0x000f280000300800 */
[----:B------:R-:W4:Y:S04]  /*4e310*/  LDL.LU R77, [R1+0x36c0] ;  /* 0x0036c000014d7983 */ /* 0x000f280000300800 */
[----:B------:R0:W-:Y:S04]  /*4e320*/  STS.128 [R78+UR4+0x14000], R8 ;  /* 0x014000084e007988 */ /* 0x0001e80008000c04 */
[----:B0-----:R-:W4:Y:S04]  /*4e330*/  LDL.LU R78, [R1+0x36bc] ;  /* 0x0036bc00014e7983 */ /* 0x001f280000300800 */
[----:B------:R-:W3:Y:S01]  /*4e340*/  LDL R9, [R1+0x117c] ;  /* 0x00117c0001097983 */ /* 0x000ee20000100800 */
[----:B------:R-:W-:Y:S01]  /*4e350*/  PRMT R12, RZ, 0x7610, R12 ;  /* 0x00007610ff0c7816 */ /* 0x000fe2000000000c */
[----:B--2---:R-:W-:-:S05]  /*4e360*/  @!P0 IMAD.MOV.U32 R8, RZ, RZ, R42 ;  /* 0x000000ffff088224 */ /* 0x004fca00078e002a */
[----:B---3--:R-:W2:Y:S01]  /*4e370*/  @!P0 LDG.E.U8 R12, desc[UR10][R8.64] ;  /* 0x0000000a080c8981 */ /* 0x008ea2000c1e1100 */
[----:B------:R-:W0:Y:S02]  /*4e380*/  S2R R7, SR_TID.X ;  /* 0x0000000000077919 */ /* 0x000e240000002100 */
[----:B0-----:R-:W-:-:S05]  /*4e390*/  LOP3.LUT R7, R7, 0x7f, RZ, 0xc0, !PT ;  /* 0x0000007f07077812 */ /* 0x001fca00078ec0ff */
[----:B------:R0:W-:Y:S04]  /*4e3a0*/  STS.U8 [R7+UR4], R79 ;  /* 0x0000004f07007988 */ /* 0x0001e80008000004 */
[----:B------:R1:W-:Y:S04]  /*4e3b0*/  STS.U8 [R7+UR4+0x400], R80 ;  /* 0x0004005007007988 */ /* 0x0003e80008000004 */
        /* <DEDUP_REMOVED lines=57> */
[----:B--2---:R-:W-:Y:S04]  /*4e750*/  STL [R1+0x340c], R12 ;  /* 0x00340c0c01007387 */ /* 0x004fe80000100800 */
[----:B0-----:R-:W2:Y:S04]  /*4e760*/  LDL.LU R79, [R1+0x36b8] ;  /* 0x0036b800014f7983 */ /* 0x001ea80000300800 */
[----:B-1----:R-:W2:Y:S04]  /*4e770*/  LDL.LU R80, [R1+0x36b4] ;  /* 0x0036b40001507983 */ /* 0x002ea80000300800 */
[----:B---3--:R-:W3:Y:S04]  /*4e780*/  LDL.LU R81, [R1+0x36b0] ;  /* 0x0036b00001517983 */ /* 0x008ee80000300800 */
[----:B----4-:R-:W4:Y:S04]  /*4e790*/  LDL.LU R82, [R1+0x36ac] ;  /* 0x0036ac0001527983 */ /* 0x010f280000300800 */
[----:B------:R-:W2:Y:S04]  /*4e7a0*/  LDL.LU R83, [R1+0x36a8] ;  /* 0x0036a80001537983 */ /* 0x000ea80000300800 */
[----:B------:R-:W3:Y:S04]  /*4e7b0*/  LDL.LU R84, [R1+0x36a4] ;  /* 0x0036a40001547983 */ /* 0x000ee80000300800 */
[----:B------:R-:W4:Y:S04]  /*4e7c0*/  LDL.LU R85, [R1+0x36a0] ;  /* 0x0036a00001557983 */ /* 0x000f280000300800 */
        /* <DEDUP_REMOVED lines=51> */
[----:B------:R-:W3:Y:S04]  /*4eb00*/  LDL.LU R239, [R1+0x35d0] ;  /* 0x0035d00001ef7983 */ /* 0x000ee80000300800 */
[----:B------:R0:W-:Y:S04]  /*4eb10*/  STS.U8 [R7+UR4+0xec00], R137 ;  /* 0x00ec008907007988 */ /* 0x0001e80008000004 */
[----:B------:R1:W-:Y:S04]  /*4eb20*/  STS.U8 [R7+UR4+0xf000], R138 ;  /* 0x00f0008a07007988 */ /* 0x0003e80008000004 */
[----:B------:R1:W-:Y:S04]  /*4eb30*/  STS.U8 [R7+UR4+0xf400], R139 ;  /* 0x00f4008b07007988 */ /* 0x0003e80008000004 */
[----:B------:R1:W-:Y:S04]  /*4eb40*/  STS.U8 [R7+UR4+0xf800], R140 ;  /* 0x00f8008c07007988 */ /* 0x0003e80008000004 */
[----:B------:R1:W-:Y:S04]  /*4eb50*/  STS.U8 [R7+UR4+0xfc00], R141 ;  /* 0x00fc008d07007988 */ /* 0x0003e80008000004 */
[----:B0-----:R-:W2:Y:S04]  /*4eb60*/  LDL.LU R137, [R1+0x35cc] ;  /* 0x0035cc0001897983 */ /* 0x001ea80000300800 */
[----:B-1----:R-:W4:Y:S04]  /*4eb70*/  LDL.LU R138, [R1+0x35c8] ;  /* 0x0035c800018a7983 */ /* 0x002f280000300800 */
[----:B------:R-:W2:Y:S04]  /*4eb80*/  LDL.LU R139, [R1+0x35c4] ;  /* 0x0035c400018b7983 */ /* 0x000ea80000300800 */
[----:B------:R-:W2:Y:S04]  /*4eb90*/  LDL.LU R140, [R1+0x35c0] ;  /* 0x0035c000018c7983 */ /* 0x000ea80000300800 */
[----:B------:R-:W2:Y:S04]  /*4eba0*/  LDL.LU R141, [R1+0x35bc] ;  /* 0x0035bc00018d7983 */ /* 0x000ea80000300800 */
[----:B---3--:R0:W-:Y:S04]  /*4ebb0*/  STS.U8 [R239+UR4+0x80], R142 ;  /* 0x0000808eef007988 */ /* 0x0081e80008000004 */
[----:B------:R1:W-:Y:S04]  /*4ebc0*/  STS.U8 [R239+UR4+0x480], R143 ;  /* 0x0004808fef007988 */ /* 0x0003e80008000004 */
[----:B------:R3:W-:Y:S04]  /*4ebd0*/  STS.U8 [R239+UR4+0x880], R144 ;  /* 0x00088090ef007988 */ /* 0x0007e80008000004 */
[----:B------:R3:W-:Y:S04]  /*4ebe0*/  STS.U8 [R239+UR4+0xc80], R235 ;  /* 0x000c80ebef007988 */ /* 0x0007e80008000004 */
[----:B------:R4:W-:Y:S04]  /*4ebf0*/  STS.U8 [R239+UR4+0x1080], R236 ;  /* 0x001080ecef007988 */ /* 0x0009e80008000004 */
[----:B------:R4:W-:Y:S04]  /*4ec00*/  STS.U8 [R239+UR4+0x1480], R233 ;  /* 0x001480e9ef007988 */ /* 0x0009e80008000004 */
[----:B0-----:R-:W2:Y:S04]  /*4ec10*/  LDL.LU R142, [R1+0x35b8] ;  /* 0x0035b800018e7983 */ /* 0x001ea80000300800 */
[----:B-1----:R-:W2:Y:S04]  /*4ec20*/  LDL.LU R143, [R1+0x35b4] ;  /* 0x0035b400018f7983 */ /* 0x002ea80000300800 */
[----:B---3--:R-:W3:Y:S04]  /*4ec30*/  LDL.LU R144, [R1+0x35b0] ;  /* 0x0035b00001907983 */ /* 0x008ee80000300800 */
[----:B------:R-:W3:Y:S04]  /*4ec40*/  LDL.LU R235, [R1+0x35ac] ;  /* 0x0035ac0001eb7983 */ /* 0x000ee80000300800 */
[----:B----4-:R-:W4:Y:S04]  /*4ec50*/  LDL.LU R236, [R1+0x35a8] ;  /* 0x0035a80001ec7983 */ /* 0x010f280000300800 */
[----:B------:R-:W3:Y:S04]  /*4ec60*/  LDL.LU R233, [R1+0x35a4] ;  /* 0x0035a40001e97983 */ /* 0x000ee80000300800 */
[----:B------:R0:W-:Y:S04]  /*4ec70*/  STS.U8 [R239+UR4+0x1880], R234 ;  /* 0x001880eaef007988 */ /* 0x0001e80008000004 */
[----:B------:R1:W-:Y:S04]  /*4ec80*/  STS.U8 [R239+UR4+0x1c80], R237 ;  /* 0x001c80edef007988 */ /* 0x0003e80008000004 */
[----:B0-----:R-:W2:Y:S04]  /*4ec90*/  LDL.LU R234, [R1+0x35a0] ;  /* 0x0035a00001ea7983 */ /* 0x001ea80000300800 */
[----:B-1----:R-:W4:Y:S04]  /*4eca0*/  LDL.LU R237, [R1+0x359c] ;  /* 0x00359c0001ed7983 */ /* 0x002f280000300800 */
[----:B------:R-:W3:Y:S04]  /*4ecb0*/  LDL R9, [R1+0x1864] ;  /* 0x0018640001097983 */ /* 0x000ee80000100800 */
[----:B------:R-:W3:Y:S01]  /*4ecc0*/  LDL R8, [R1+0x2484] ;  /* 0x0024840001087983 */ /* 0x000ee20000100800 */
[----:B----4-:R-:W-:-:S06]  /*4ecd0*/  PRMT R237, RZ, 0x7610, R237 ;  /* 0x00007610ffed7816 */ /* 0x010fcc00000000ed */
[----:B---3--:R-:W3:Y:S04]  /*4ece0*/  @!P0 LDG.E.U8 R237, desc[UR10][R8.64] ;  /* 0x0000000a08ed8981 */ /* 0x008ee8000c1e1100 */
[----:B------:R0:W-:Y:S04]  /*4ecf0*/  STS.U8 [R239+UR4+0x2480], R27 ;  /* 0x0024801bef007988 */ /* 0x0001e80008000004 */
[----:B------:R1:W-:Y:S04]  /*4ed00*/  STS.U8 [R239+UR4+0x2880], R26 ;  /* 0x0028801aef007988 */ /* 0x0003e80008000004 */
[----:B------:R4:W-:Y:S04]  /*4ed10*/  STS.U8 [R239+UR4+0x2c80], R6 ;  /* 0x002c8006ef007988 */ /* 0x0009e80008000004 */
[----:B------:R2:W-:Y:S04]  /*4ed20*/  STS.U8 [R239+UR4+0x3080], R0 ;  /* 0x00308000ef007988 */ /* 0x0005e80008000004 */
[----:B------:R-:W-:Y:S04]  /*4ed30*/  STS.U8 [R239+UR4+0x2080], R238 ;  /* 0x002080eeef007988 */ /* 0x000fe80008000004 */
[----:B------:R-:W-:Y:S04]  /*4ed40*/  STS.U8 [R239+UR4+0x3480], R252 ;  /* 0x003480fcef007988 */ /* 0x000fe80008000004 */
[----:B------:R-:W-:Y:S04]  /*4ed50*/  STS.U8 [R239+UR4+0x3880], R251 ;  /* 0x003880fbef007988 */ /* 0x000fe80008000004 */
[----:B0-----:R-:W3:Y:S04]  /*4ed60*/  LDL R27, [R1+0x2468] ;  /* 0x00246800011b7983 */ /* 0x001ee80000100800 */
[----:B-1----:R-:W3:Y:S04]  /*4ed70*/  LDL R26, [R1+0x246c] ;  /* 0x00246c00011a7983 */ /* 0x002ee80000100800 */
[----:B------:R-:W3:Y:S04]  /*4ed80*/  LDL.LU R7, [R1+0x121c] ;  /* 0x00121c0001077983 */ /* 0x000ee80000300800 */
[----:B----4-:R-:W4:Y:S04]  /*4ed90*/  LDL.LU R6, [R1+0x1214] ;  /* 0x0012140001067983 */ /* 0x010f280000300800 */
[----:B--2---:R-:W2:Y:S04]  /*4eda0*/  LDL.LU R0, [R1+0x11e8] ;  /* 0x0011e80001007983 */ /* 0x004ea80000300800 */
[----:B------:R-:W-:Y:S04]  /*4edb0*/  STS.U8 [R239+UR4+0x3c80], R250 ;  /* 0x003c80faef007988 */ /* 0x000fe80008000004 */
        /* <DEDUP_REMOVED lines=48> */
[----:B------:R0:W-:Y:S04]  /*4f0c0*/  STL [R1+0x2b44], R239 ;  /* 0x002b44ef01007387 */ /* 0x0001e80000100800 */
[----:B0-----:R-:W4:Y:S04]  /*4f0d0*/  LDL.LU R239, [R1+0x1224] ;  /* 0x0012240001ef7983 */ /* 0x001f280000300800 */
[----:B---3--:R0:W-:Y:S04]  /*4f0e0*/  STL [R1+0x116c], R237 ;  /* 0x00116ced01007387 */ /* 0x0081e80000100800 */
[----:B0-----:R-:W3:Y:S04]  /*4f0f0*/  LDL.LU R237, [R1+0x3598] ;  /* 0x0035980001ed7983 */ /* 0x001ee80000300800 */
[----:B------:R-:W2:Y:S04]  /*4f100*/  LDL R8, [R1+0x1544] ;  /* 0x0015440001087983 */ /* 0x000ea80000100800 */
[----:B------:R-:W2:Y:S01]  /*4f110*/  LDL R9, [R1+0x2480] ;  /* 0x0024800001097983 */ /* 0x000ea20000100800 */
[----:B------:R-:W-:-:S02]  /*4f120*/  PRMT R234, RZ, 0x7610, R234 ;  /* 0x00007610ffea7816 */ /* 0x000fc400000000ea */
[----:B--2---:R-:W-:-:S04]  /*4f130*/  @!P0 LOP3.LUT R9, R9, R8, RZ, 0x3c, !PT ;  /* 0x0000000809098212 */ /* 0x004fc800078e3cff */
[----:B------:R-:W-:-:S04]  /*4f140*/  @!P0 LOP3.LUT R8, R9, R8, RZ, 0x3c, !PT ;  /* 0x0000000809088212 */ /* 0x000fc800078e3cff */
[----:B------:R-:W-:-:S05]  /*4f150*/  @!P0 LOP3.LUT R9, R9, R8, RZ, 0x3c, !PT ;  /* 0x0000000809098212 */ /* 0x000fca00078e3cff */
[----:B------:R-:W2:Y:S04]  /*4f160*/  @!P0 LDG.E.U8 R234, desc[UR10][R8.64] ;  /* 0x0000000a08ea8981 */ /* 0x000ea8000c1e1100 */
[----:B--2---:R0:W-:Y:S04]  /*4f170*/  STL [R1+0x1168], R234 ;  /* 0x001168ea01007387 */ /* 0x0041e80000100800 */
[----:B0-----:R-:W2:Y:S04]  /*4f180*/  LDL.LU R234, [R1+0x3594] ;  /* 0x0035940001ea7983 */ /* 0x001ea80000300800 */
[----:B------:R-:W4:Y:S04]  /*4f190*/  LDL R8, [R1+0x2478] ;  /* 0x0024780001087983 */ /* 0x000f280000100800 */
[----:B------:R-:W4:Y:S01]  /*4f1a0*/  LDL R9, [R1+0x247c] ;  /* 0x00247c0001097983 */ /* 0x000f220000100800 */
[----:B---3--:R-:W-:-:S02]  /*4f1b0*/  PRMT R237, RZ, 0x7610, R237 ;  /* 0x00007610ffed7816 */ /* 0x008fc400000000ed */
[----:B----4-:R-:W-:-:S04]  /*4f1c0*/  @!P0 LOP3.LUT R9, R9, R8, RZ, 0x3c, !PT ;  /* 0x0000000809098212 */ /* 0x010fc800078e3cff */
[----:B------:R-:W-:-:S04]  /*4f1d0*/  @!P0 LOP3.LUT R8, R9, R8, RZ, 0x3c, !PT ;  /* 0x0000000809088212 */ /* 0x000fc800078e3cff */
[----:B------:R-:W-:-:S05]  /*4f1e0*/  @!P0 LOP3.LUT R9, R9, R8, RZ, 0x3c, !PT ;  /* 0x0000000809098212 */ /* 0x000fca00078e3cff */
[----:B------:R-:W3:Y:S04]  /*4f1f0*/  @!P0 LDG.E.U8 R237, desc[UR10][R8.64] ;  /* 0x0000000a08ed8981 */ /* 0x000ee8000c1e1100 */
[----:B---3--:R0:W-:Y:S04]  /*4f200*/  STL [R1+0x1164], R237 ;  /* 0x001164ed01007387 */ /* 0x0081e80000100800 */
[----:B0-----:R-:W3:Y:S04]  /*4f210*/  LDL.LU R237, [R1+0x3590] ;  /* 0x0035900001ed7983 */ /* 0x001ee80000300800 */
[----:B------:R-:W4:Y:S04]  /*4f220*/  LDL R8, [R1+0x2470] ;  /* 0x0024700001087983 */ /* 0x000f280000100800 */
[----:B------:R-:W4:Y:S01]  /*4f230*/  LDL R9, [R1+0x2474] ;  /* 0x0024740001097983 */ /* 0x000f220000100800 */
[----:B------:R-:W-:-:S02]  /*4f240*/  PRMT R138, RZ, 0x7610, R138 ;  /* 0x00007610ff8a7816 */ /* 0x000fc4000000008a */
[----:B----4-:R-:W-:-:S04]  /*4f250*/  @!P0 LOP3.LUT R9, R9, R8, RZ, 0x3c, !PT ;  /* 0x0000000809098212 */ /* 0x010fc800078e3cff */
[----:B------:R-:W-:-:S04]  /*4f260*/  @!P0 LOP3.LUT R8, R9, R8, RZ, 0x3c, !PT ;  /* 0x0000000809088212 */ /* 0x000fc800078e3cff */
[----:B------:R-:W-:-:S05]  /*4f270*/  @!P0 LOP3.LUT R9, R9, R8, RZ, 0x3c, !PT ;  /* 0x0000000809098212 */ /* 0x000fca00078e3cff */
[----:B------:R0:W4:Y:S01]  /*4f280*/  @!P0 LDG.E.U8 R138, desc[UR10][R8.64] ;  /* 0x0000000a088a8981 */ /* 0x000122000c1e1100 */
[----:B------:R-:W-:Y:S01]  /*4f290*/  PRMT R94, RZ, 0x7610, R94 ;  /* 0x00007610ff5e7816 */ /* 0x000fe2000000005e */
[----:B0-----:R-:W-:Y:S02]  /*4f2a0*/  @!P0 IMAD.MOV.U32 R8, RZ, RZ, R26 ;  /* 0x000000ffff088224 */ /* 0x001fe400078e001a */
[----:B------:R-:W-:-:S05]  /*4f2b0*/  @!P0 IMAD.MOV.U32 R9, RZ, RZ, R27 ;  /* 0x000000ffff098224 */ /* 0x000fca00078e001b */
[----:B------:R0:W2:Y:S04]  /*4f2c0*/  @!P0 LDG.E.U8 R94, desc[UR10][R8.64] ;  /* 0x0000000a085e8981 */ /* 0x0000a8000c1e1100 */
[----:B----4-:R-:W-:Y:S04]  /*4f2d0*/  STL [R1+0x3410], R138 ;  /* 0x0034108a01007387 */ /* 0x010fe80000100800 */
[----:B------:R-:W0:Y:S04]  /*4f2e0*/  LDL R8, [R1+0x2448] ;  /* 0x0024480001087983 */ /* 0x000e280000100800 */
[----:B------:R-:W0:Y:S01]  /*4f2f0*/  LDL R9, [R1+0x244c] ;  /* 0x00244c0001097983 */ /* 0x000e220000100800 */
[----:B---3--:R-:W-:-:S03]  /*4f300*/  PRMT R237, RZ, 0x7610, R237 ;  /* 0x00007610ffed7816 */ /* 0x008fc600000000ed */
[----:B------:R-:W3:Y:S04]  /*4f310*/  LDL R27, [R1+0x2428] ;  /* 0x00242800011b7983 */ /* 0x000ee80000100800 */
[----:B------:R-:W4:Y:S01]  /*4f320*/  LDL R26, [R1+0x242c] ;  /* 0x00242c00011a7983 */ /* 0x000f220000100800 */
[----:B0-----:R-:W-:-:S04]  /*4f330*/  @!P0 LOP3.LUT R9, R9, R8, RZ, 0x3c, !PT ;  /* 0x0000000809098212 */ /* 0x001fc800078e3cff */
[----:B------:R-:W-:-:S04]  /*4f340*/  @!P0 LOP3.LUT R8, R9, R8, RZ, 0x3c, !PT ;  /* 0x0000000809088212 */ /* 0x000fc800078e3cff */
[----:B------:R-:W-:-:S05]  /*4f350*/  @!P0 LOP3.LUT R9, R9, R8, RZ, 0x3c, !PT ;  /* 0x0000000809098212 */ /* 0x000fca00078e3cff */
[----:B------:R-:W3:Y:S04]  /*4f360*/  @!P0 LDG.E.U8 R237, desc[UR10][R8.64] ;  /* 0x0000000a08ed8981 */ /* 0x000ee8000c1e1100 */
[----:B--2---:R-:W-:Y:S04]  /*4f370*/  STL [R1+0x3414], R94 ;  /* 0x0034145e01007387 */ /* 0x004fe80000100800 */
[----:B---3--:R0:W-:Y:S04]  /*4f380*/  STL [R1+0x1158], R237 ;  /* 0x001158ed01007387 */ /* 0x0081e80000100800 */
[----:B0-----:R-:W2:Y:S04]  /*4f390*/  LDL.LU R237, [R1+0x358c] ;  /* 0x00358c0001ed7983 */ /* 0x001ea80000300800 */
[----:B------:R-:W3:Y:S04]  /*4f3a0*/  LDL R8, [R1+0x2440] ;  /* 0x0024400001087983 */ /* 0x000ee80000100800 */
[----:B------:R-:W3:Y:S01]  /*4f3b0*/  LDL R9, [R1+0x2444] ;  /* 0x0024440001097983 */ /* 0x000ee20000100800 */
[----:B------:R-:W-:-:S02]  /*4f3c0*/  PRMT R234, RZ, 0x7610, R234 ;  /* 0x00007610ffea7816 */ /* 0x000fc400000000ea */
[----:B---3--:R-:W-:-:S04]  /*4f3d0*/  @!P0 LOP3.LUT R9, R9, R8, RZ, 0x3c, !PT ;  /* 0x0000000809098212 */ /* 0x008fc800078e3cff */
[----:B------:R-:W-:-:S04]  /*4f3e0*/  @!P0 LOP3.LUT R8, R9, R8, RZ, 0x3c, !PT ;  /* 0x0000000809088212 */ /* 0x000fc800078e3cff */
[----:B------:R-:W-:-:S05]  /*4f3f0*/  @!P0 LOP3.LUT R9, R9, R8, RZ, 0x3c, !PT ;  /* 0x0000000809098212 */ /* 0x000fca00078e3cff */
[----:B------:R-:W3:Y:S04]  /*4f400*/  @!P0 LDG.E.U8 R234, desc[UR10][R8.64] ;  /* 0x0000000a08ea8981 */ /* 0x000ee8000c1e1100 */
[----:B---3--:R0:W-:Y:S04]  /*4f410*/  STL [R1+0x1154], R234 ;  /* 0x001154ea01007387 */ /* 0x0081e80000100800 */
[----:B0-----:R-:W3:Y:S04]  /*4f420*/  LDL.LU R234, [R1+0x3588] ;  /* 0x0035880001ea7983 */ /* 0x001ee80000300800 */
[----:B------:R-:W4:Y:S04]  /*4f430*/  LDL R8, [R1+0x2438] ;  /* 0x0024380001087983 */ /* 0x000f280000100800 */
[----:B------:R-:W4:Y:S01]  /*4f440*/  LDL R9, [R1+0x243c] ;  /* 0x00243c0001097983 */ /* 0x000f220000100800 */
[----:B--2---:R-:W-:-:S02]  /*4f450*/  PRMT R237, RZ, 0x7610, R237 ;  /* 0x00007610ffed7816 */ /* 0x004fc400000000ed */
[----:B----4-:R-:W-:-:S04]  /*4f460*/  @!P0 LOP3.LUT R9, R9, R8, RZ, 0x3c, !PT ;  /* 0x0000000809098212 */ /* 0x010fc800078e3cff */
[----:B------:R-:W-:-:S04]  /*4f470*/  @!P0 LOP3.LUT R8, R9, R8, RZ, 0x3c, !PT ;  /* 0x0000000809088212 */ /* 0x000fc800078e3cff */
[----:B------:R-:W-:-:S05]  /*4f480*/  @!P0 LOP3.LUT R9, R9, R8, RZ, 0x3c, !PT ;  /* 0x0000000809098212 */ /* 0x000fca00078e3cff */
[----:B------:R-:W2:Y:S04]  /*4f490*/  @!P0 LDG.E.U8 R237, desc[UR10][R8.64] ;  /* 0x0000000a08ed8981 */ /* 0x000ea8000c1e1100 */
[----:B--2---:R0:W-:Y:S04]  /*4f4a0*/  STL [R1+0x1150], R237 ;  /* 0x001150ed01007387 */ /* 0x0041e80000100800 */
[----:B0-----:R-:W2:Y:S04]  /*4f4b0*/  LDL.LU R237, [R1+0x3584] ;  /* 0x0035840001ed7983 */ /* 0x001ea80000300800 */
        /* <DEDUP_REMOVED lines=10> */
[----:B------:R0:W3:Y:S04]  /*4f560*/  @!P0 LDG.E.U8 R93, desc[UR10][R8.64] ;  /* 0x0000000a085d8981 */ /* 0x0000e8000c1e1100 */
[----:B----4-:R-:W-:Y:S04]  /*4f570*/  STL [R1+0x3418], R137 ;  /* 0x0034188901007387 */ /* 0x010fe80000100800 */
[----:B------:R-:W0:Y:S04]  /*4f580*/  LDL R8, [R1+0x2408] ;  /* 0x0024080001087983 */ /* 0x000e280000100800 */
[----:B------:R-:W0:Y:S01]  /*4f590*/  LDL R9, [R1+0x240c] ;  /* 0x00240c0001097983 */ /* 0x000e220000100800 */
[----:B--2---:R-:W-:-:S03]  /*4f5a0*/  PRMT R237, RZ, 0x7610, R237 ;  /* 0x00007610ffed7816 */ /* 0x004fc600000000ed */
[----:B------:R-:W2:Y:S04]  /*4f5b0*/  LDL R27, [R1+0x23e8] ;  /* 0x0023e800011b7983 */ /* 0x000ea80000100800 */
[----:B------:R-:W4:Y:S01]  /*4f5c0*/  LDL R26, [R1+0x23ec] ;  /* 0x0023ec00011a7983 */ /* 0x000f220000100800 */
[----:B0-----:R-:W-:-:S04]  /*4f5d0*/  @!P0 LOP3.LUT R9, R9, R8, RZ, 0x3c, !PT ;  /* 0x0000000809098212 */ /* 0x001fc800078e3cff */
[----:B------:R-:W-:-:S04]  /*4f5e0*/  @!P0 LOP3.LUT R8, R9, R8, RZ, 0x3c, !PT ;  /* 0x0000000809088212 */ /* 0x000fc800078e3cff */
[----:B------:R-:W-:-:S05]  /*4f5f0*/  @!P0 LOP3.LUT R9, R9, R8, RZ, 0x3c, !PT ;  /* 0x0000000809098212 */ /* 0x000fca00078e3cff */
[----:B------:R-:W2:Y:S04]  /*4f600*/  @!P0 LDG.E.U8 R237, desc[UR10][R8.64] ;  /* 0x0000000a08ed8981 */ /* 0x000ea8000c1e1100 */
[----:B---3--:R-:W-:Y:S04]  /*4f610*/  STL [R1+0x341c], R93 ;  /* 0x00341c5d01007387 */ /* 0x008fe80000100800 */
[----:B--2---:R0:W-:Y:S04]  /*4f620*/  STL [R1+0x1144], R237 ;  /* 0x001144ed01007387 */ /* 0x0041e80000100800 */
        /* <DEDUP_REMOVED lines=350> */
[----:B------:R-:W4:Y:S04]  /*50c10*/  @!P0 LDG.E.U8 R234, desc[UR10][R8.64] ;  /* 0x0000000a08ea8981 */ /* 0x000f28000c1e1100 */
[----:B---3--:R0:W-:Y:S04]  /*50c20*/  STL [R1+0x10a0], R25 ;  /* 0x0010a01901007387 */ /* 0x0081e80000100800 */
[----:B0-----:R-:W3:Y:S04]  /*50c30*/  LDL R25, [R1+0x21c4] ;  /* 0x0021c40001197983 */ /* 0x001ee80000100800 */
[----:B----4-:R0:W-:Y:S04]  /*50c40*/  STL [R1+0x109c], R234 ;  /* 0x00109cea01007387 */ /* 0x0101e80000100800 */
[----:B0-----:R-:W4:Y:S04]  /*50c50*/  LDL.LU R234, [R1+0x351c] ;  /* 0x00351c0001ea7983 */ /* 0x001f280000300800 */
[----:B------:R-:W2:Y:S04]  /*50c60*/  LDL R8, [R1+0x21f0] ;  /* 0x0021f00001087983 */ /* 0x000ea80000100800 */
[----:B------:R-:W2:Y:S01]  /*50c70*/  LDL R9, [R1+0x21f4] ;  /* 0x0021f40001097983 */ /* 0x000ea20000100800 */
[----:B------:R-:W-:-:S02]  /*50c80*/  PRMT R128, RZ, 0x7610, R128 ;  /* 0x00007610ff807816 */ /* 0x000fc40000000080 */
[----:B--2---:R-:W-:-:S04]  /*50c90*/  @!P0 LOP3.LUT R9, R9, R8, RZ, 0x3c, !PT ;  /* 0x0000000809098212 */ /* 0x004fc800078e3cff */
[----:B------:R-:W-:-:S04]  /*50ca0*/  @!P0 LOP3.LUT R8, R9, R8, RZ, 0x3c, !PT ;  /* 0x0000000809088212 */ /* 0x000fc800078e3cff */
[----:B------:R-:W-:-:S05]  /*50cb0*/  @!P0 LOP3.LUT R9, R9, R8, RZ, 0x3c, !PT ;  /* 0x0000000809098212 */ /* 0x000fca00078e3cff */
[----:B------:R0:W2:Y:S01]  /*50cc0*/  @!P0 LDG.E.U8 R128, desc[UR10][R8.64] ;  /* 0x0000000a08808981 */ /* 0x0000a2000c1e1100 */
[----:B------:R-:W-:Y:S01]  /*50cd0*/  PRMT R84, RZ, 0x7610, R84 ;  /* 0x00007610ff547816 */ /* 0x000fe20000000054 */
[----:B0-----:R-:W-:Y:S02]  /*50ce0*/  @!P0 IMAD.MOV.U32 R8, RZ, RZ, R26 ;  /* 0x000000ffff088224 */ /* 0x001fe400078e001a */
[----:B------:R-:W-:-:S05]  /*50cf0*/  @!P0 IMAD.MOV.U32 R9, RZ, RZ, R27 ;  /* 0x000000ffff098224 */ /* 0x000fca00078e001b */
[----:B------:R0:W3:Y:S04]  /*50d00*/  @!P0 LDG.E.U8 R84, desc[UR10][R8.64] ;  /* 0x0000000a08548981 */ /* 0x0000e8000c1e1100 */
[----:B--2---:R-:W-:Y:S04]  /*50d10*/  STL [R1+0x3460], R128 ;  /* 0x0034608001007387 */ /* 0x004fe80000100800 */
[----:B------:R-:W0:Y:S04]  /*50d20*/  LDL R8, [R1+0x21c8] ;  /* 0x0021c80001087983 */ /* 0x000e280000100800 */
[----:B------:R-:W0:Y:S01]  /*50d30*/  LDL R9, [R1+0x21cc] ;  /* 0x0021cc0001097983 */ /* 0x000e220000100800 */
[----:B------:R-:W-:-:S03]  /*50d40*/  PRMT R233, RZ, 0x7610, R233 ;  /* 0x00007610ffe97816 */ /* 0x000fc600000000e9 */
[----:B------:R-:W2:Y:S04]  /*50d50*/  LDL R27, [R1+0x21a8] ;  /* 0x0021a800011b7983 */ /* 0x000ea80000100800 */
[----:B------:R-:W4:Y:S01]  /*50d60*/  LDL R26, [R1+0x21ac] ;  /* 0x0021ac00011a7983 */ /* 0x000f220000100800 */
[----:B0-----:R-:W-:-:S04]  /*50d70*/  @!P0 LOP3.LUT R9, R9, R8, RZ, 0x3c, !PT ;  /* 0x0000000809098212 */ /* 0x001fc800078e3cff */
[----:B------:R-:W-:-:S04]  /*50d80*/  @!P0 LOP3.LUT R8, R9, R8, RZ, 0x3c, !PT ;  /* 0x0000000809088212 */ /* 0x000fc800078e3cff */
[----:B------:R-:W-:-:S05]  /*50d90*/  @!P0 LOP3.LUT R9, R9, R8, RZ, 0x3c, !PT ;  /* 0x0000000809098212 */ /* 0x000fca00078e3cff */
[----:B------:R-:W2:Y:S04]  /*50da0*/  @!P0 LDG.E.U8 R233, desc[UR10][R8.64] ;  /* 0x0000000a08e98981 */ /* 0x000ea8000c1e1100 */
[----:B---3--:R-:W-:Y:S01]  /*50db0*/  STL [R1+0x3464], R84 ;  /* 0x0034645401007387 */ /* 0x008fe20000100800 */
[----:B------:R-:W-:-:S03]  /*50dc0*/  PRMT R5, RZ, 0x7610, R5 ;  /* 0x00007610ff057816 */ /* 0x000fc60000000005 */
[----:B--2---:R0:W-:Y:S04]  /*50dd0*/  STL [R1+0x1090], R233 ;  /* 0x001090e901007387 */ /* 0x0041e80000100800 */
[----:B0-----:R-:W2:Y:S04]  /*50de0*/  LDL.LU R233, [R1+0x3518] ;  /* 0x0035180001e97983 */ /* 0x001ea80000300800 */
[----:B------:R-:W3:Y:S01]  /*50df0*/  LDL R9, [R1+0x21c0] ;  /* 0x0021c00001097983 */ /* 0x000ee20000100800 */
[----:B------:R-:W-:Y:S01]  /*50e00*/  @!P0 IMAD.MOV.U32 R8, RZ, RZ, R25 ;  /* 0x000000ffff088224 */ /* 0x000fe200078e0019 */
[----:B------:R-:W-:-:S02]  /*50e10*/  PRMT R236, RZ, 0x7610, R236 ;  /* 0x00007610ffec7816 */ /* 0x000fc400000000ec */
[----:B------:R-:W2:Y:S04]  /*50e20*/  LDL R25, [R1+0x2180] ;  /* 0x0021800001197983 */ /* 0x000ea80000100800 */
[----:B---3--:R0:W3:Y:S04]  /*50e30*/  @!P0 LDG.E.U8 R5, desc[UR10][R8.64] ;  /* 0x0000000a08058981 */ /* 0x0080e8000c1e1100 */
[----:B------:R-:W0:Y:S04]  /*50e40*/  LDL R8, [R1+0x21b8] ;  /* 0x0021b80001087983 */ /* 0x000e280000100800 */
[----:B------:R-:W0:Y:S02]  /*50e50*/  LDL R9, [R1+0x21bc] ;  /* 0x0021bc0001097983 */ /* 0x000e240000100800 */
        /* <DEDUP_REMOVED lines=18> */
[----:B------:R0:W4:Y:S01]  /*50f80*/  @!P0 LDG.E.U8 R83, desc[UR10][R8.64] ;  /* 0x0000000a08538981 */ /* 0x000122000c1e1100 */
[----:B------:R-:W1:Y:S03]  /*50f90*/  S2R R238, SR_TID.X ;  /* 0x0000000000ee7919 */ /* 0x000e660000002100 */
[----:B--2---:R-:W-:Y:S04]  /*50fa0*/  STL [R1+0x3468], R127 ;  /* 0x0034687f01007387 */ /* 0x004fe80000100800 */
[----:B------:R-:W0:Y:S04]  /*50fb0*/  LDL R8, [R1+0x2188] ;  /* 0x0021880001087983 */ /* 0x000e280000100800 */
[----:B------:R-:W0:Y:S01]  /*50fc0*/  LDL R9, [R1+0x218c] ;  /* 0x00218c0001097983 */ /* 0x000e220000100800 */
[----:B-1----:R-:W-:-:S02]  /*50fd0*/  LOP3.LUT R238, R238, 0x7f, RZ, 0xc0, !PT ;  /* 0x0000007feeee7812 */ /* 0x002fc400078ec0ff */
[----:B------:R-:W-:Y:S01]  /*50fe0*/  PRMT R235, RZ, 0x7610, R235 ;  /* 0x00007610ffeb7816 */ /* 0x000fe200000000eb */
[----:B------:R-:W2:Y:S04]  /*50ff0*/  LDL R27, [R1+0x2168] ;  /* 0x00216800011b7983 */ /* 0x000ea80000100800 */
[----:B------:R-:W2:Y:S01]  /*51000*/  LDL R26, [R1+0x216c] ;  /* 0x00216c00011a7983 */ /* 0x000ea20000100800 */
[----:B------:R-:W-:-:S05]  /*51010*/  LOP3.LUT R238, R238, 0x20, RZ, 0x3c, !PT ;  /* 0x00000020eeee7812 */ /* 0x000fca00078e3cff */
        /* <DEDUP_REMOVED lines=54> */
[----:B------:R1:W-:Y:S02]  /*51380*/  STS.U8 [R238+UR4+0xd900], R2 ;  /* 0x00d90002ee007988 */ /* 0x0003e40008000004 */
[----:B-1----:R-:W-:-:S02]  /*51390*/  PRMT R238, RZ, 0x7610, R238 ;  /* 0x00007610ffee7816 */ /* 0x002fc400000000ee */
[----:B0-----:R-:W-:-:S04]  /*513a0*/  @!P0 LOP3.LUT R9, R9, R8, RZ, 0x3c, !PT ;  /* 0x0000000809098212 */ /* 0x001fc800078e3cff */
[----:B------:R-:W-:-:S04]  /*513b0*/  @!P0 LOP3.LUT R8, R9, R8, RZ, 0x3c, !PT ;  /* 0x0000000809088212 */ /* 0x000fc800078e3cff */
[----:B------:R-:W-:-:S05]  /*513c0*/  @!P0 LOP3.LUT R9, R9, R8, RZ, 0x3c, !PT ;  /* 0x0000000809098212 */ /* 0x000fca00078e3cff */
[----:B------:R3:W2:Y:S02]  /*513d0*/  @!P0 LDG.E.U8 R235, desc[UR10][R8.64] ;  /* 0x0000000a08eb8981 */ /* 0x0006a4000c1e1100 */
[----:B---3--:R-:W-:Y:S02]  /*513e0*/  @!P0 IMAD.MOV.U32 R8, RZ, RZ, R5 ;  /* 0x000000ffff088224 */ /* 0x008fe400078e0005 */
[----:B------:R-:W-:-:S05]  /*513f0*/  @!P0 IMAD.MOV.U32 R9, RZ, RZ, R25 ;  /* 0x000000ffff098224 */ /* 0x000fca00078e0019 */
[----:B------:R-:W3:Y:S04]  /*51400*/  @!P0 LDG.E.U8 R238, desc[UR10][R8.64] ;  /* 0x0000000a08ee8981 */ /* 0x000ee8000c1e1100 */
[----:B----4-:R-:W-:Y:S04]  /*51410*/  STL [R1+0x346c], R83 ;  /* 0x00346c5301007387 */ /* 0x010fe80000100800 */
[----:B--2---:R0:W-:Y:S04]  /*51420*/  STL [R1+0x107c], R235 ;  /* 0x00107ceb01007387 */ /* 0x0041e80000100800 */
[----:B0-----:R-:W2:Y:S04]  /*51430*/  LDL.LU R235, [R1+0x3510] ;  /* 0x0035100001eb7983 */ /* 0x001ea80000300800 */
[----:B------:R-:W4:Y:S04]  /*51440*/  LDL R25, [R1+0x2148] ;  /* 0x0021480001197983 */ /* 0x000f280000100800 */
[----:B------:R-:W2:Y:S04]  /*51450*/  LDL R5, [R1+0x214c] ;  /* 0x00214c0001057983 */ /* 0x000ea80000100800 */
[----:B---3--:R-:W-:Y:S04]  /*51460*/  STL [R1+0x1078], R238 ;  /* 0x001078ee01007387 */ /* 0x008fe80000100800 */
        /* <DEDUP_REMOVED lines=16> */
[----:B0-----:R-:W-:Y:S02]  /*51570*/  @!P0 IMAD.MOV.U32 R8, RZ, RZ, R26 ;  /* 0x000000ffff088224 */ /* 0x001fe400078e001a */
[----:B------:R-:W-:-:S05]  /*51580*/  @!P0 IMAD.MOV.U32 R9, RZ, RZ, R27 ;  /* 0x000000ffff098224 */ /* 0x000fca00078e001b */
[----:B------:R2:W3:Y:S02]  /*51590*/  @!P0 LDG.E.U8 R82, desc[UR10][R8.64] ;  /* 0x0000000a08528981 */ /* 0x0004e4000c1e1100 */
[----:B--2---:R-:W-:Y:S02]  /*515a0*/  @!P0 IMAD.MOV.U32 R8, RZ, RZ, R5 ;  /* 0x000000ffff088224 */ /* 0x004fe400078e0005 */
[----:B----4-:R-:W-:-:S05]  /*515b0*/  @!P0 IMAD.MOV.U32 R9, RZ, RZ, R25 ;  /* 0x000000ffff098224 */ /* 0x010fca00078e0019 */
[----:B------:R-:W2:Y:S04]  /*515c0*/  @!P0 LDG.E.U8 R237, desc[UR10][R8.64] ;  /* 0x0000000a08ed8981 */ /* 0x000ea8000c1e1100 */
[----:B---3--:R-:W-:Y:S04]  /*515d0*/  STL [R1+0x3470], R127 ;  /* 0x0034707f01007387 */ /* 0x008fe80000100800 */
[----:B------:R-:W-:Y:S04]  /*515e0*/  STL [R1+0x3474], R126 ;  /* 0x0034747e01007387 */ /* 0x000fe80000100800 */
[----:B------:R-:W3:Y:S04]  /*515f0*/  LDL R27, [R1+0x2130] ;  /* 0x00213000011b7983 */ /* 0x000ee80000100800 */
[----:B------:R-:W4:Y:S04]  /*51600*/  LDL R26, [R1+0x2134] ;  /* 0x00213400011a7983 */ /* 0x000f280000100800 */
[----:B------:R-:W-:Y:S04]  /*51610*/  STL [R1+0x3478], R82 ;  /* 0x0034785201007387 */ /* 0x000fe80000100800 */
[----:B------:R-:W3:Y:S04]  /*51620*/  LDL R25, [R1+0x2128] ;  /* 0x0021280001197983 */ /* 0x000ee80000100800 */
[----:B------:R-:W3:Y:S04]  /*51630*/  LDL R5, [R1+0x212c] ;  /* 0x00212c0001057983 */ /* 0x000ee80000100800 */
[----:B--2---:R-:W-:Y:S04]  /*51640*/  STL [R1+0x1068], R237 ;  /* 0x001068ed01007387 */ /* 0x004fe80000100800 */
[----:B------:R-:W2:Y:S04]  /*51650*/  LDL R8, [R1+0x2140] ;  /* 0x0021400001087983 */ /* 0x000ea80000100800 */
[----:B------:R-:W2:Y:S01]  /*51660*/  LDL R9, [R1+0x2144] ;  /* 0x0021440001097983 */ /* 0x000ea20000100800 */
[----:B------:R-:W-:-:S02]  /*51670*/  PRMT R4, RZ, 0x7610, R4 ;  /* 0x00007610ff047816 */ /* 0x000fc40000000004 */
[----:B--2---:R-:W-:-:S04]  /*51680*/  @!P0 LOP3.LUT R9, R9, R8, RZ, 0x3c, !PT ;  /* 0x0000000809098212 */ /* 0x004fc800078e3cff */
        /* <DEDUP_REMOVED lines=11> */
[----:B----4-:R-:W-:Y:S02]  /*51740*/  @!P0 IMAD.MOV.U32 R8, RZ, RZ, R26 ;  /* 0x000000ffff088224 */ /* 0x010fe400078e001a */
[----:B---3--:R-:W-:-:S05]  /*51750*/  @!P0 IMAD.MOV.U32 R9, RZ, RZ, R27 ;  /* 0x000000ffff098224 */ /* 0x008fca00078e001b */
[----:B------:R0:W3:Y:S01]  /*51760*/  @!P0 LDG.E.U8 R125, desc[UR10][R8.64] ;  /* 0x0000000a087d8981 */ /* 0x0000e2000c1e1100 */
[----:B------:R-:W-:-:S03]  /*51770*/  PRMT R81, RZ, 0x7610, R81 ;  /* 0x00007610ff517816 */ /* 0x000fc60000000051 */
[----:B--2---:R1:W-:Y:S01]  /*51780*/  STL [R1+0x1064], R4 ;  /* 0x0010640401007387 */ /* 0x0043e20000100800 */
[----:B0-----:R-:W-:Y:S02]  /*51790*/  @!P0 IMAD.MOV.U32 R8, RZ, RZ, R5 ;  /* 0x000000ffff088224 */ /* 0x001fe400078e0005 */
[----:B------:R-:W-:Y:S01]  /*517a0*/  @!P0 IMAD.MOV.U32 R9, RZ, RZ, R25 ;  /* 0x000000ffff098224 */ /* 0x000fe200078e0019 */
[----:B-1----:R-:W2:Y:S04]  /*517b0*/  LDL R4, [R1+0x210c] ;  /* 0x00210c0001047983 */ /* 0x002ea80000100800 */
[----:B------:R2:W4:Y:S04]  /*517c0*/  @!P0 LDG.E.U8 R81, desc[UR10][R8.64] ;  /* 0x0000000a08518981 */ /* 0x000528000c1e1100 */
[----:B------:R-:W-:Y:S04]  /*517d0*/  STL [R1+0x347c], R84 ;  /* 0x00347c5401007387 */ /* 0x000fe80000100800 */
[----:B------:R-:W4:Y:S04]  /*517e0*/  LDL R27, [R1+0x20f8] ;  /* 0x0020f800011b7983 */ /* 0x000f280000100800 */
[----:B------:R-:W4:Y:S04]  /*517f0*/  LDL R26, [R1+0x20fc] ;  /* 0x0020fc00011a7983 */ /* 0x000f280000100800 */
[----:B---3--:R-:W-:Y:S04]  /*51800*/  STL [R1+0x3480], R125 ;  /* 0x0034807d01007387 */ /* 0x008fe80000100800 */
[----:B------:R-:W3:Y:S01]  /*51810*/  LDL R9, [R1+0x2108] ;  /* 0x0021080001097983 */ /* 0x000ee20000100800 */
[----:B------:R-:W-:-:S03]  /*51820*/  PRMT R3, RZ, 0x7610, R3 ;  /* 0x00007610ff037816 */ /* 0x000fc60000000003 */
[----:B------:R-:W3:Y:S04]  /*51830*/  LDL R25, [R1+0x20f0] ;  /* 0x0020f00001197983 */ /* 0x000ee80000100800 */
[----:B------:R-:W3:Y:S01]  /*51840*/  LDL R5, [R1+0x20f4] ;  /* 0x0020f40001057983 */ /* 0x000ee20000100800 */
[----:B--2---:R-:W-:-:S03]  /*51850*/  @!P0 IMAD.MOV.U32 R8, RZ, RZ, R4 ;  /* 0x000000ffff088224 */ /* 0x004fc600078e0004 */
[----:B----4-:R-:W-:Y:S01]  /*51860*/  STL [R1+0x3484], R81 ;  /* 0x0034845101007387 */ /* 0x010fe20000100800 */
[----:B------:R-:W-:Y:S02]  /*51870*/  PRMT R49, RZ, 0x7610, R49 ;  /* 0x00007610ff317816 */ /* 0x000fe40000000031 */
[----:B------:R-:W-:Y:S01]  /*51880*/  PRMT R128, RZ, 0x7610, R128 ;  /* 0x00007610ff807816 */ /* 0x000fe20000000080 */
[----:B------:R-:W2:Y:S04]  /*51890*/  LDL R4, [R1+0x20e8] ;  /* 0x0020e80001047983 */ /* 0x000ea80000100800 */
[----:B---3--:R0:W3:Y:S04]  /*518a0*/  @!P0 LDG.E.U8 R3, desc[UR10][R8.64] ;  /* 0x0000000a08038981 */ /* 0x0080e8000c1e1100 */
[----:B------:R-:W0:Y:S04]  /*518b0*/  LDL R8, [R1+0x2100] ;  /* 0x0021000001087983 */ /* 0x000e280000100800 */
[----:B------:R-:W0:Y:S01]  /*518c0*/  LDL R9, [R1+0x2104] ;  /* 0x0021040001097983 */ /* 0x000e220000100800 */
[----:B------:R-:W-:-:S02]  /*518d0*/  PRMT R124, RZ, 0x7610, R124 ;  /* 0x00007610ff7c7816 */ /* 0x000fc4000000007c */
[----:B0-----:R-:W-:-:S04]  /*518e0*/  @!P0 LOP3.LUT R9, R9, R8, RZ, 0x3c, !PT ;  /* 0x0000000809098212 */ /* 0x001fc800078e3cff */
[----:B------:R-:W-:-:S04]  /*518f0*/  @!P0 LOP3.LUT R8, R9, R8, RZ, 0x3c, !PT ;  /* 0x0000000809088212 */ /* 0x000fc800078e3cff */
[----:B------:R-:W-:-:S05]  /*51900*/  @!P0 LOP3.LUT R9, R9, R8, RZ, 0x3c, !PT ;  /* 0x0000000809098212 */ /* 0x000fca00078e3cff */
[----:B------:R0:W4:Y:S04]  /*51910*/  @!P0 LDG.E.U8 R49, desc[UR10][R8.64] ;  /* 0x0000000a08318981 */ /* 0x000128000c1e1100 */
[----:B---3--:R1:W-:Y:S01]  /*51920*/  STL [R1+0x1054], R3 ;  /* 0x0010540301007387 */ /* 0x0083e20000100800 */
[----:B0-----:R-:W-:Y:S02]  /*51930*/  @!P0 IMAD.MOV.U32 R8, RZ, RZ, R26 ;  /* 0x000000ffff088224 */ /* 0x001fe400078e001a */
[----:B------:R-:W-:Y:S01]  /*51940*/  @!P0 IMAD.MOV.U32 R9, RZ, RZ, R27 ;  /* 0x000000ffff098224 */ /* 0x000fe200078e001b */
[----:B-1----:R-:W3:Y:S04]  /*51950*/  LDL R3, [R1+0x20ec] ;  /* 0x0020ec0001037983 */ /* 0x002ee80000100800 */
[----:B------:R0:W3:Y:S02]  /*51960*/  @!P0 LDG.E.U8 R128, desc[UR10][R8.64] ;  /* 0x0000000a08808981 */ /* 0x0000e4000c1e1100 */
[----:B0-----:R-:W-:-:S02]  /*51970*/  @!P0 IMAD.MOV.U32 R8, RZ, RZ, R5 ;  /* 0x000000ffff088224 */ /* 0x001fc400078e0005 */
[----:B------:R-:W-:-:S05]  /*51980*/  @!P0 IMAD.MOV.U32 R9, RZ, RZ, R25 ;  /* 0x000000ffff098224 */ /* 0x000fca00078e0019 */
[----:B------:R2:W3:Y:S01]  /*51990*/  @!P0 LDG.E.U8 R124, desc[UR10][R8.64] ;  /* 0x0000000a087c8981 */ /* 0x0004e2000c1e1100 */
[----:B------:R-:W-:Y:S01]  /*519a0*/  PRMT R80, RZ, 0x7610, R80 ;  /* 0x00007610ff507816 */ /* 0x000fe20000000050 */
[----:B--2---:R-:W-:Y:S02]  /*519b0*/  @!P0 IMAD.MOV.U32 R9, RZ, RZ, R4 ;  /* 0x000000ffff098224 */ /* 0x004fe400078e0004 */
[----:B----4-:R0:W-:Y:S04]  /*519c0*/  STL [R1+0x1050], R49 ;  /* 0x0010503101007387 */ /* 0x0101e80000100800 */
[----:B------:R-:W2:Y:S04]  /*519d0*/  LDL R27, [R1+0x20c0] ;  /* 0x0020c000011b7983 */ /* 0x000ea80000100800 */
[----:B------:R-:W4:Y:S04]  /*519e0*/  LDL R26, [R1+0x20c4] ;  /* 0x0020c400011a7983 */ /* 0x000f280000100800 */
[----:B0-----:R-:W2:Y:S01]  /*519f0*/  LDL R49, [R1+0x20cc] ;  /* 0x0020cc0001317983 */ /* 0x001ea20000100800 */
[----:B---3--:R-:W-:-:S03]  /*51a00*/  @!P0 IMAD.MOV.U32 R8, RZ, RZ, R3 ;  /* 0x000000ffff088224 */ /* 0x008fc600078e0003 */
[----:B------:R-:W-:Y:S04]  /*51a10*/  STL [R1+0x3488], R128 ;  /* 0x0034888001007387 */ /* 0x000fe80000100800 */
[----:B------:R-:W3:Y:S04]  /*51a20*/  LDL R25, [R1+0x20b8] ;  /* 0x0020b80001197983 */ /* 0x000ee80000100800 */
[----:B------:R-:W3:Y:S04]  /*51a30*/  LDL R5, [R1+0x20bc] ;  /* 0x0020bc0001057983 */ /* 0x000ee80000100800 */
[----:B------:R2:W3:Y:S04]  /*51a40*/  @!P0 LDG.E.U8 R80, desc[UR10][R8.64] ;  /* 0x0000000a08508981 */ /* 0x0004e8000c1e1100 */
[----:B------:R-:W-:Y:S04]  /*51a50*/  STL [R1+0x348c], R124 ;  /* 0x00348c7c01007387 */ /* 0x000fe80000100800 */
[----:B------:R-:W4:Y:S01]  /*51a60*/  LDL R9, [R1+0x20c8] ;  /* 0x0020c80001097983 */ /* 0x000f220000100800 */
[----:B------:R-:W-:-:S02]  /*51a70*/  PRMT R48, RZ, 0x7610, R48 ;  /* 0x00007610ff307816 */ /* 0x000fc40000000030 */
[----:B------:R-:W-:Y:S01]  /*51a80*/  PRMT R47, RZ, 0x7610, R47 ;  /* 0x00007610ff2f7816 */ /* 0x000fe2000000002f */
[----:B------:R-:W3:Y:S04]  /*51a90*/  LDL R4, [R1+0x20b0] ;  /* 0x0020b00001047983 */ /* 0x000ee80000100800 */
[----:B------:R-:W3:Y:S01]  /*51aa0*/  LDL R3, [R1+0x20b4] ;  /* 0x0020b40001037983 */ /* 0x000ee20000100800 */
[----:B------:R-:W-:Y:S01]  /*51ab0*/  PRMT R85, RZ, 0x7610, R85 ;  /* 0x00007610ff557816 */ /* 0x000fe20000000055 */
[----:B--2---:R-:W-:-:S05]  /*51ac0*/  @!P0 IMAD.MOV.U32 R8, RZ, RZ, R49 ;  /* 0x000000ffff088224 */ /* 0x004fca00078e0031 */
[----:B----4-:R0:W2:Y:S02]  /*51ad0*/  @!P0 LDG.E.U8 R48, desc[UR10][R8.64] ;  /* 0x0000000a08308981 */ /* 0x0100a4000c1e1100 */
[----:B0-----:R-:W-:Y:S02]  /*51ae0*/  @!P0 IMAD.MOV.U32 R8, RZ, RZ, R26 ;  /* 0x000000ffff088224 */ /* 0x001fe400078e001a */
[----:B------:R-:W-:-:S05]  /*51af0*/  @!P0 IMAD.MOV.U32 R9, RZ, RZ, R27 ;  /* 0x000000ffff098224 */ /* 0x000fca00078e001b */
[----:B------:R0:W4:Y:S04]  /*51b00*/  @!P0 LDG.E.U8 R47, desc[UR10][R8.64] ;  /* 0x0000000a082f8981 */ /* 0x000128000c1e1100 */
[----:B---3--:R-:W-:Y:S04]  /*51b10*/  STL [R1+0x3490], R80 ;  /* 0x0034905001007387 */ /* 0x008fe80000100800 */
[----:B------:R-:W3:Y:S04]  /*51b20*/  LDL R27, [R1+0x20a8] ;  /* 0x0020a800011b7983 */ /* 0x000ee80000100800 */
[----:B------:R-:W3:Y:S01]  /*51b30*/  LDL R26, [R1+0x20ac] ;  /* 0x0020ac00011a7983 */ /* 0x000ee20000100800 */
[----:B0-----:R-:W-:-:S02]  /*51b40*/  @!P0 IMAD.MOV.U32 R8, RZ, RZ, R5 ;  /* 0x000000ffff088224 */ /* 0x001fc400078e0005 */
[----:B------:R-:W-:-:S05]  /*51b50*/  @!P0 IMAD.MOV.U32 R9, RZ, RZ, R25 ;  /* 0x000000ffff098224 */ /* 0x000fca00078e0019 */
[----:B------:R0:W3:Y:S01]  /*51b60*/  @!P0 LDG.E.U8 R85, desc[UR10][R8.64] ;  /* 0x0000000a08558981 */ /* 0x0000e2000c1e1100 */
[----:B------:R-:W-:Y:S01]  /*51b70*/  PRMT R123, RZ, 0x7610, R123 ;  /* 0x00007610ff7b7816 */ /* 0x000fe2000000007b */
[----:B0-----:R-:W-:Y:S02]  /*51b80*/  @!P0 IMAD.MOV.U32 R8, RZ, RZ, R3 ;  /* 0x000000ffff088224 */ /* 0x001fe400078e0003 */
[----:B------:R-:W-:-:S05]  /*51b90*/  @!P0 IMAD.MOV.U32 R9, RZ, RZ, R4 ;  /* 0x000000ffff098224 */ /* 0x000fca00078e0004 */
[----:B------:R3:W3:Y:S01]  /*51ba0*/  @!P0 LDG.E.U8 R123, desc[UR10][R8.64] ;  /* 0x0000000a087b8981 */ /* 0x0006e2000c1e1100 */
[----:B------:R-:W-:-:S03]  /*51bb0*/  PRMT R79, RZ, 0x7610, R79 ;  /* 0x00007610ff4f7816 */ /* 0x000fc6000000004f */
[----:B--2---:R0:W-:Y:S04]  /*51bc0*/  STL [R1+0x1040], R48 ;  /* 0x0010403001007387 */ /* 0x0041e80000100800 */
[----:B0-----:R-:W2:Y:S04]  /*51bd0*/  LDL R48, [R1+0x2088] ;  /* 0x0020880001307983 */ /* 0x001ea80000100800 */
[----:B----4-:R0:W-:Y:S04]  /*51be0*/  STL [R1+0x103c], R47 ;  /* 0x00103c2f01007387 */ /* 0x0101e80000100800 */
[----:B------:R-:W4:Y:S04]  /*51bf0*/  LDL R25, [R1+0x2080] ;  /* 0x0020800001197983 */ /* 0x000f280000100800 */
[----:B------:R-:W4:Y:S04]  /*51c00*/  LDL R5, [R1+0x2084] ;  /* 0x0020840001057983 */ /* 0x000f280000100800 */
[----:B0-----:R-:W4:Y:S01]  /*51c10*/  LDL R47, [R1+0x208c] ;  /* 0x00208c00012f7983 */ /* 0x001f220000100800 */
[----:B---3--:R-:W-:-:S02]  /*51c20*/  @!P0 IMAD.MOV.U32 R8, RZ, RZ, R26 ;  /* 0x000000ffff088224 */ /* 0x008fc400078e001a */
[----:B------:R-:W-:Y:S01]  /*51c30*/  @!P0 IMAD.MOV.U32 R9, RZ, RZ, R27 ;  /* 0x000000ffff098224 */ /* 0x000fe200078e001b */
[----:B------:R-:W-:Y:S04]  /*51c40*/  STL [R1+0x3494], R85 ;  /* 0x0034945501007387 */ /* 0x000fe80000100800 */
[----:B------:R-:W3:Y:S04]  /*51c50*/  LDL R4, [R1+0x2078] ;  /* 0x0020780001047983 */ /* 0x000ee80000100800 */
[----:B------:R-:W3:Y:S04]  /*51c60*/  LDL R3, [R1+0x207c] ;  /* 0x00207c0001037983 */ /* 0x000ee80000100800 */
[----:B------:R2:W3:Y:S01]  /*51c70*/  @!P0 LDG.E.U8 R79, desc[UR10][R8.64] ;  /* 0x0000000a084f8981 */ /* 0x0004e2000c1e1100 */
[----:B------:R-:W-:-:S02]  /*51c80*/  PRMT R45, RZ, 0x7610, R45 ;  /* 0x00007610ff2d7816 */ /* 0x000fc4000000002d */
[----:B------:R-:W-:Y:S01]  /*51c90*/  PRMT R44, RZ, 0x7610, R44 ;  /* 0x00007610ff2c7816 */ /* 0x000fe2000000002c */
[----:B------:R-:W-:Y:S04]  /*51ca0*/  STL [R1+0x3498], R123 ;  /* 0x0034987b01007387 */ /* 0x000fe80000100800 */
[----:B------:R-:W3:Y:S04]  /*51cb0*/  LDL R27, [R1+0x2070] ;  /* 0x00207000011b7983 */ /* 0x000ee80000100800 */
[----:B------:R-:W3:Y:S01]  /*51cc0*/  LDL R26, [R1+0x2074] ;  /* 0x00207400011a7983 */ /* 0x000ee20000100800 */
[----:B------:R-:W-:Y:S01]  /*51cd0*/  PRMT R129, RZ, 0x7610, R129 ;  /* 0x00007610ff817816 */ /* 0x000fe20000000081 */
[----:B--2---:R-:W-:-:S02]  /*51ce0*/  @!P0 IMAD.MOV.U32 R9, RZ, RZ, R48 ;  /* 0x000000ffff098224 */ /* 0x004fc400078e0030 */
[----:B----4-:R-:W-:-:S05]  /*51cf0*/  @!P0 IMAD.MOV.U32 R8, RZ, RZ, R47 ;  /* 0x000000ffff088224 */ /* 0x010fca00078e002f */
[----:B------:R0:W2:Y:S02]  /*51d00*/  @!P0 LDG.E.U8 R45, desc[UR10][R8.64] ;  /* 0x0000000a082d8981 */ /* 0x0000a4000c1e1100 */
        /* <DEDUP_REMOVED lines=61> */
[----:B------:R-:W-:-:S03]  /*520e0*/  PRMT R37, RZ, 0x7610, R37 ;  /* 0x00007610ff257816 */ /* 0x000fc60000000025 */
[----:B------:R-:W-:Y:S04]  /*520f0*/  STL [R1+0x34b0], R121 ;  /* 0x0034b07901007387 */ /* 0x000fe80000100800 */
[----:B------:R-:W3:Y:S04]  /*52100*/  LDL R4, [R1+0x1ff0] ;  /* 0x001ff00001047983 */ /* 0x000ee80000100800 */
[----:B------:R-:W3:Y:S01]  /*52110*/  LDL R3, [R1+0x1ff4] ;  /* 0x001ff40001037983 */ /* 0x000ee20000100800 */
[----:B------:R-:W-:Y:S02]  /*52120*/  PRMT R36, RZ, 0x7610, R36 ;  /* 0x00007610ff247816 */ /* 0x000fe40000000024 */
        /* <DEDUP_REMOVED lines=29> */
[----:B------:R2:W3:Y:S04]  /*52300*/  @!P0 LDG.E.U8 R76, desc[UR10][R8.64] ;  /* 0x0000000a084c8981 */ /* 0x0004e8000c1e1100 */
[----:B------:R-:W-:Y:S04]  /*52310*/  STL [R1+0x34bc], R120 ;  /* 0x0034bc7801007387 */ /* 0x000fe80000100800 */
[----:B------:R-:W3:Y:S04]  /*52320*/  LDL R27, [R1+0x1fb0] ;  /* 0x001fb000011b7983 */ /* 0x000ee80000100800 */
[----:B------:R-:W3:Y:S01]  /*52330*/  LDL R26, [R1+0x1fb4] ;  /* 0x001fb400011a7983 */ /* 0x000ee20000100800 */
[----:B------:R-:W-:-:S02]  /*52340*/  PRMT R35, RZ, 0x7610, R35 ;  /* 0x00007610ff237816 */ /* 0x000fc40000000023 */
[----:B------:R-:W-:Y:S02]  /*52350*/  PRMT R30, RZ, 0x7610, R30 ;  /* 0x00007610ff1e7816 */ /* 0x000fe4000000001e */
[----:B------:R-:W-:Y:S01]  /*52360*/  PRMT R87, RZ, 0x7610, R87 ;  /* 0x00007610ff577816 */ /* 0x000fe20000000057 */
[----:B--2---:R-:W-:Y:S02]  /*52370*/  @!P0 IMAD.MOV.U32 R9, RZ, RZ, R37 ;  /* 0x000000ffff098224 */ /* 0x004fe400078e0025 */
        /* <DEDUP_REMOVED lines=20> */
[----:B------:R-:W4:Y:S01]  /*524c0*/  LDL R3, [R1+0x1f84] ;  /* 0x001f840001037983 */ /* 0x000f220000100800 */
[----:B---3--:R-:W-:-:S03]  /*524d0*/  @!P0 IMAD.MOV.U32 R8, RZ, RZ, R5 ;  /* 0x000000ffff088224 */ /* 0x008fc600078e0005 */
[----:B0-----:R-:W3:Y:S01]  /*524e0*/  LDL R30, [R1+0x1f8c] ;  /* 0x001f8c00011e7983 */ /* 0x001ee20000100800 */
[----:B------:R-:W-:-:S03]  /*524f0*/  @!P0 IMAD.MOV.U32 R9, RZ, RZ, R25 ;  /* 0x000000ffff098224 */ /* 0x000fc600078e0019 */
[----:B------:R0:W-:Y:S04]  /*52500*/  STL [R1+0x34c4], R87 ;  /* 0x0034c45701007387 */ /* 0x0001e80000100800 */
[----:B------:R-:W4:Y:S04]  /*52510*/  LDL R27, [R1+0x1f78] ;  /* 0x001f7800011b7983 */ /* 0x000f280000100800 */
[----:B------:R-:W4:Y:S04]  /*52520*/  LDL R26, [R1+0x1f7c] ;  /* 0x001f7c00011a7983 */ /* 0x000f280000100800 */
[----:B------:R2:W4:Y:S04]  /*52530*/  @!P0 LDG.E.U8 R75, desc[UR10][R8.64] ;  /* 0x0000000a084b8981 */ /* 0x000528000c1e1100 */
[----:B------:R-:W-:Y:S04]  /*52540*/  STL [R1+0x34c8], R119 ;  /* 0x0034c87701007387 */ /* 0x000fe80000100800 */
[----:B------:R-:W4:Y:S04]  /*52550*/  LDL R25, [R1+0x1f70] ;  /* 0x001f700001197983 */ /* 0x000f280000100800 */
[----:B------:R-:W4:Y:S01]  /*52560*/  LDL R5, [R1+0x1f74] ;  /* 0x001f740001057983 */ /* 0x000f220000100800 */
[----:B------:R-:W-:-:S02]  /*52570*/  PRMT R28, RZ, 0x7610, R28 ;  /* 0x00007610ff1c7816 */ /* 0x000fc4000000001c */
[----:B0-----:R-:W-:Y:S02]  /*52580*/  PRMT R87, RZ, 0x7610, R87 ;  /* 0x00007610ff577816 */ /* 0x001fe40000000057 */
[----:B------:R-:W-:Y:S01]  /*52590*/  PRMT R131, RZ, 0x7610, R131 ;  /* 0x00007610ff837816 */ /* 0x000fe20000000083 */
[----:B--2---:R-:W-:Y:S02]  /*525a0*/  @!P0 IMAD.MOV.U32 R9, RZ, RZ, R35 ;  /* 0x000000ffff098224 */ /* 0x004fe400078e0023 */
[----:B---3--:R-:W-:-:S05]  /*525b0*/  @!P0 IMAD.MOV.U32 R8, RZ, RZ, R30 ;  /* 0x000000ffff088224 */ /* 0x008fca00078e001e */
[----:B------:R0:W2:Y:S04]  /*525c0*/  @!P0 LDG.E.U8 R28, desc[UR10][R8.64] ;  /* 0x0000000a081c8981 */ /* 0x0000a8000c1e1100 */
[----:B----4-:R-:W-:Y:S01]  /*525d0*/  STL [R1+0x34cc], R75 ;  /* 0x0034cc4b01007387 */ /* 0x010fe20000100800 */
[----:B0-----:R-:W-:Y:S02]  /*525e0*/  @!P0 IMAD.MOV.U32 R8, RZ, RZ, R3 ;  /* 0x000000ffff088224 */ /* 0x001fe400078e0003 */
[----:B------:R-:W-:Y:S01]  /*525f0*/  @!P0 IMAD.MOV.U32 R9, RZ, RZ, R4 ;  /* 0x000000ffff098224 */ /* 0x000fe200078e0004 */
[----:B------:R-:W3:Y:S04]  /*52600*/  LDL R3, [R1+0x1f6c] ;  /* 0x001f6c0001037983 */ /* 0x000ee80000100800 */
[----:B------:R-:W4:Y:S04]  /*52610*/  LDL R4, [R1+0x1f68] ;  /* 0x001f680001047983 */ /* 0x000f280000100800 */
[----:B------:R0:W2:Y:S02]  /*52620*/  @!P0 LDG.E.U8 R87, desc[UR10][R8.64] ;  /* 0x0000000a08578981 */ /* 0x0000a4000c1e1100 */
[----:B0-----:R-:W-:-:S02]  /*52630*/  @!P0 IMAD.MOV.U32 R8, RZ, RZ, R26 ;  /* 0x000000ffff088224 */ /* 0x001fc400078e001a */
        /* <DEDUP_REMOVED lines=8> */
[----:B--2---:R-:W-:Y:S04]  /*526c0*/  STL [R1+0x34d0], R87 ;  /* 0x0034d05701007387 */ /* 0x004fe80000100800 */
[----:B------:R-:W2:Y:S04]  /*526d0*/  LDL R27, [R1+0x1f48] ;  /* 0x001f4800011b7983 */ /* 0x000ea80000100800 */
[----:B------:R-:W3:Y:S01]  /*526e0*/  LDL R26, [R1+0x1f4c] ;  /* 0x001f4c00011a7983 */ /* 0x000ee20000100800 */
[----:B----4-:R-:W-:-:S05]  /*526f0*/  @!P0 IMAD.MOV.U32 R9, RZ, RZ, R4 ;  /* 0x000000ffff098224 */ /* 0x010fca00078e0004 */
[----:B------:R2:W4:Y:S04]  /*52700*/  @!P0 LDG.E.U8 R74, desc[UR10][R8.64] ;  /* 0x0000000a084a8981 */ /* 0x000528000c1e1100 */
[----:B------:R-:W-:Y:S04]  /*52710*/  STL [R1+0x34d4], R131 ;  /* 0x0034d48301007387 */ /* 0x000fe80000100800 */
[----:B------:R-:W4:Y:S04]  /*52720*/  LDL R30, [R1+0x1f40] ;  /* 0x001f4000011e7983 */ /* 0x000f280000100800 */
[----:B------:R-:W4:Y:S04]  /*52730*/  LDL R5, [R1+0x1f44] ;  /* 0x001f440001057983 */ /* 0x000f280000100800 */
[----:B------:R0:W-:Y:S04]  /*52740*/  STL [R1+0xfdc], R28 ;  /* 0x000fdc1c01007387 */ /* 0x0001e80000100800 */
[----:B------:R-:W4:Y:S04]  /*52750*/  LDL R25, [R1+0x1f3c] ;  /* 0x001f3c0001197983 */ /* 0x000f280000100800 */
[----:B0-----:R-:W4:Y:S04]  /*52760*/  LDL R28, [R1+0x1f38] ;  /* 0x001f3800011c7983 */ /* 0x001f280000100800 */
[----:B------:R-:W-:Y:S04]  /*52770*/  STL [R1+0x34d8], R118 ;  /* 0x0034d87601007387 */ /* 0x000fe80000100800 */
[----:B------:R-:W4:Y:S04]  /*52780*/  LDL R4, [R1+0x1f30] ;  /* 0x001f300001047983 */ /* 0x000f280000100800 */
[----:B------:R-:W4:Y:S01]  /*52790*/  LDL R3, [R1+0x1f34] ;  /* 0x001f340001037983 */ /* 0x000f220000100800 */
[----:B------:R-:W-:-:S02]  /*527a0*/  PRMT R34, RZ, 0x7610, R34 ;  /* 0x00007610ff227816 */ /* 0x000fc40000000022 */
[----:B------:R-:W-:Y:S02]  /*527b0*/  PRMT R76, RZ, 0x7610, R76 ;  /* 0x00007610ff4c7816 */ /* 0x000fe4000000004c */
[----:B------:R-:W-:Y:S01]  /*527c0*/  PRMT R88, RZ, 0x7610, R88 ;  /* 0x00007610ff587816 */ /* 0x000fe20000000058 */
[----:B--2---:R-:W-:Y:S02]  /*527d0*/  @!P0 IMAD.MOV.U32 R9, RZ, RZ, R27 ;  /* 0x000000ffff098224 */ /* 0x004fe400078e001b */
[----:B---3--:R-:W-:-:S05]  /*527e0*/  @!P0 IMAD.MOV.U32 R8, RZ, RZ, R26 ;  /* 0x000000ffff088224 */ /* 0x008fca00078e001a */
[----:B------:R0:W2:Y:S04]  /*527f0*/  @!P0 LDG.E.U8 R34, desc[UR10][R8.64] ;  /* 0x0000000a08228981 */ /* 0x0000a8000c1e1100 */
[----:B----4-:R-:W-:Y:S04]  /*52800*/  STL [R1+0x34dc], R74 ;  /* 0x0034dc4a01007387 */ /* 0x010fe80000100800 */
[----:B------:R-:W3:Y:S04]  /*52810*/  LDL R27, [R1+0x1f28] ;  /* 0x001f2800011b7983 */ /* 0x000ee80000100800 */
[----:B------:R-:W4:Y:S01]  /*52820*/  LDL R26, [R1+0x1f2c] ;  /* 0x001f2c00011a7983 */ /* 0x000f220000100800 */
[----:B0-----:R-:W-:-:S02]  /*52830*/  @!P0 IMAD.MOV.U32 R9, RZ, RZ, R30 ;  /* 0x000000ffff098224 */ /* 0x001fc400078e001e */
[----:B------:R-:W-:Y:S01]  /*52840*/  @!P0 IMAD.MOV.U32 R8, RZ, RZ, R5 ;  /* 0x000000ffff088224 */ /* 0x000fe200078e0005 */
[----:B------:R-:W-:Y:S02]  /*52850*/  PRMT R117, RZ, 0x7610, R117 ;  /* 0x00007610ff757816 */ /* 0x000fe40000000075 */
[----:B------:R-:W-:Y:S01]  /*52860*/  PRMT R73, RZ, 0x7610, R73 ;  /* 0x00007610ff497816 */ /* 0x000fe20000000049 */
[----:B------:R-:W2:Y:S04]  /*52870*/  LDL R5, [R1+0x1f0c] ;  /* 0x001f0c0001057983 */ /* 0x000ea80000100800 */
[----:B------:R0:W2:Y:S02]  /*52880*/  @!P0 LDG.E.U8 R76, desc[UR10][R8.64] ;  /* 0x0000000a084c8981 */ /* 0x0000a4000c1e1100 */
[----:B0-----:R-:W-:-:S02]  /*52890*/  @!P0 IMAD.MOV.U32 R8, RZ, RZ, R25 ;  /* 0x000000ffff088224 */ /* 0x001fc400078e0019 */
[----:B------:R-:W-:-:S05]  /*528a0*/  @!P0 IMAD.MOV.U32 R9, RZ, RZ, R28 ;  /* 0x000000ffff098224 */ /* 0x000fca00078e001c */
[----:B------:R0:W2:Y:S02]  /*528b0*/  @!P0 LDG.E.U8 R88, desc[UR10][R8.64] ;  /* 0x0000000a08588981 */ /* 0x0000a4000c1e1100 */
[----:B0-----:R-:W-:Y:S02]  /*528c0*/  @!P0 IMAD.MOV.U32 R8, RZ, RZ, R3 ;  /* 0x000000ffff088224 */ /* 0x001fe400078e0003 */
[----:B------:R-:W-:-:S05]  /*528d0*/  @!P0 IMAD.MOV.U32 R9, RZ, RZ, R4 ;  /* 0x000000ffff098224 */ /* 0x000fca00078e0004 */
[----:B------:R3:W2:Y:S02]  /*528e0*/  @!P0 LDG.E.U8 R117, desc[UR10][R8.64] ;  /* 0x0000000a08758981 */ /* 0x0006a4000c1e1100 */
[----:B---3--:R-:W-:Y:S02]  /*528f0*/  @!P0 IMAD.MOV.U32 R9, RZ, RZ, R27 ;  /* 0x000000ffff098224 */ /* 0x008fe400078e001b */
[----:B----4-:R-:W-:-:S05]  /*52900*/  @!P0 IMAD.MOV.U32 R8, RZ, RZ, R26 ;  /* 0x000000ffff088224 */ /* 0x010fca00078e001a */
[----:B------:R0:W3:Y:S04]  /*52910*/  @!P0 LDG.E.U8 R73, desc[UR10][R8.64] ;  /* 0x0000000a08498981 */ /* 0x0000e8000c1e1100 */
[----:B--2---:R-:W-:Y:S04]  /*52920*/  STL [R1+0x34e0], R76 ;  /* 0x0034e04c01007387 */ /* 0x004fe80000100800 */
[----:B------:R-:W2:Y:S04]  /*52930*/  LDL R25, [R1+0x1f08] ;  /* 0x001f080001197983 */ /* 0x000ea80000100800 */
[----:B------:R-:W-:Y:S04]  /*52940*/  STL [R1+0x34e4], R88 ;  /* 0x0034e45801007387 */ /* 0x000fe80000100800 */
[----:B------:R-:W4:Y:S04]  /*52950*/  LDL R4, [R1+0x1f00] ;  /* 0x001f000001047983 */ /* 0x000f280000100800 */
[----:B------:R-:W4:Y:S04]  /*52960*/  LDL R3, [R1+0x1f04] ;  /* 0x001f040001037983 */ /* 0x000f280000100800 */
[----:B------:R-:W-:Y:S04]  /*52970*/  STL [R1+0x34e8], R117 ;  /* 0x0034e87501007387 */ /* 0x000fe80000100800 */
[----:B------:R-:W4:Y:S04]  /*52980*/  LDL R30, [R1+0x1ef8] ;  /* 0x001ef800011e7983 */ /* 0x000f280000100800 */
[----:B------:R-:W4:Y:S04]  /*52990*/  LDL R26, [R1+0x1efc] ;  /* 0x001efc00011a7983 */ /* 0x000f280000100800 */
[----:B------:R-:W4:Y:S04]  /*529a0*/  LDL R28, [R1+0x1ef0] ;  /* 0x001ef000011c7983 */ /* 0x000f280000100800 */
[----:B------:R-:W4:Y:S01]  /*529b0*/  LDL R27, [R1+0x1ef4] ;  /* 0x001ef400011b7983 */ /* 0x000f220000100800 */
[----:B0-----:R-:W-:Y:S01]  /*529c0*/  @!P0 IMAD.MOV.U32 R8, RZ, RZ, R5 ;  /* 0x000000ffff088224 */ /* 0x001fe200078e0005 */
[----:B------:R-:W-:-:S02]  /*529d0*/  PRMT R33, RZ, 0x7610, R33 ;  /* 0x00007610ff217816 */ /* 0x000fc40000000021 */
[----:B---3--:R-:W-:Y:S04]  /*529e0*/  STL [R1+0x34ec], R73 ;  /* 0x0034ec4901007387 */ /* 0x008fe80000100800 */
[----:B------:R-:W3:Y:S01]  /*529f0*/  LDL R5, [R1+0x1eec] ;  /* 0x001eec0001057983 */ /* 0x000ee20000100800 */
[----:B--2---:R-:W-:-:S03]  /*52a00*/  @!P0 IMAD.MOV.U32 R9, RZ, RZ, R25 ;  /* 0x000000ffff098224 */ /* 0x004fc600078e0019 */
[----:B------:R-:W2:Y:S01]  /*52a10*/  LDL R25, [R1+0x1ee8] ;  /* 0x001ee80001197983 */ /* 0x000ea20000100800 */
[----:B------:R-:W-:-:S03]  /*52a20*/  PRMT R120, RZ, 0x7610, R120 ;  /* 0x00007610ff787816 */ /* 0x000fc60000000078 */
[----:B------:R4:W2:Y:S01]  /*52a30*/  @!P0 LDG.E.U8 R33, desc[UR10][R8.64] ;  /* 0x0000000a08218981 */ /* 0x0008a2000c1e1100 */
[----:B------:R-:W-:Y:S01]  /*52a40*/  PRMT R132, RZ, 0x7610, R132 ;  /* 0x00007610ff847816 */ /* 0x000fe20000000084 */
[----:B----4-:R-:W-:Y:S02]  /*52a50*/  @!P0 IMAD.MOV.U32 R9, RZ, RZ, R4 ;  /* 0x000000ffff098224 */ /* 0x010fe400078e0004 */
[----:B------:R-:W-:-:S05]  /*52a60*/  @!P0 IMAD.MOV.U32 R8, RZ, RZ, R3 ;  /* 0x000000ffff088224 */ /* 0x000fca00078e0003 */
[----:B------:R0:W4:Y:S01]  /*52a70*/  @!P0 LDG.E.U8 R120, desc[UR10][R8.64] ;  /* 0x0000000a08788981 */ /* 0x000122000c1e1100 */
[----:B------:R-:W-:Y:S01]  /*52a80*/  PRMT R116, RZ, 0x7610, R116 ;  /* 0x00007610ff747816 */ /* 0x000fe20000000074 */
[----:B0-----:R-:W-:Y:S02]  /*52a90*/  @!P0 IMAD.MOV.U32 R9, RZ, RZ, R30 ;  /* 0x000000ffff098224 */ /* 0x001fe400078e001e */
[----:B------:R-:W-:-:S05]  /*52aa0*/  @!P0 IMAD.MOV.U32 R8, RZ, RZ, R26 ;  /* 0x000000ffff088224 */ /* 0x000fca00078e001a */
[----:B------:R0:W4:Y:S02]  /*52ab0*/  @!P0 LDG.E.U8 R132, desc[UR10][R8.64] ;  /* 0x0000000a08848981 */ /* 0x000124000c1e1100 */
[----:B0-----:R-:W-:Y:S02]  /*52ac0*/  @!P0 IMAD.MOV.U32 R8, RZ, RZ, R27 ;  /* 0x000000ffff088224 */ /* 0x001fe400078e001b */
[----:B------:R-:W-:-:S05]  /*52ad0*/  @!P0 IMAD.MOV.U32 R9, RZ, RZ, R28 ;  /* 0x000000ffff098224 */ /* 0x000fca00078e001c */
[----:B------:R3:W4:Y:S01]  /*52ae0*/  @!P0 LDG.E.U8 R116, desc[UR10][R8.64] ;  /* 0x0000000a08748981 */ /* 0x000722000c1e1100 */
[----:B------:R-:W-:Y:S01]  /*52af0*/  PRMT R72, RZ, 0x7610, R72 ;  /* 0x00007610ff487816 */ /* 0x000fe20000000048 */
[----:B---3--:R-:W-:Y:S02]  /*52b00*/  @!P0 IMAD.MOV.U32 R8, RZ, RZ, R5 ;  /* 0x000000ffff088224 */ /* 0x008fe400078e0005 */
[----:B--2---:R-:W-:-:S05]  /*52b10*/  @!P0 IMAD.MOV.U32 R9, RZ, RZ, R25 ;  /* 0x000000ffff098224 */ /* 0x004fca00078e0019 */
[----:B------:R-:W2:Y:S04]  /*52b20*/  @!P0 LDG.E.U8 R72, desc[UR10][R8.64] ;  /* 0x0000000a08488981 */ /* 0x000ea8000c1e1100 */
[----:B------:R-:W-:Y:S04]  /*52b30*/  STL [R1+0xfc8], R34 ;  /* 0x000fc82201007387 */ /* 0x000fe80000100800 */
[----:B------:R-:W3:Y:S04]  /*52b40*/  LDL R4, [R1+0x1ec8] ;  /* 0x001ec80001047983 */ /* 0x000ee80000100800 */
[----:B------:R-:W3:Y:S04]  /*52b50*/  LDL R3, [R1+0x1ecc] ;  /* 0x001ecc0001037983 */ /* 0x000ee80000100800 */
[----:B----4-:R-:W-:Y:S04]  /*52b60*/  STL [R1+0x34f0], R120 ;  /* 0x0034f07801007387 */ /* 0x010fe80000100800 */
[----:B------:R-:W4:Y:S04]  /*52b70*/  LDL R26, [R1+0x1ec4] ;  /* 0x001ec400011a7983 */ /* 0x000f280000100800 */
[----:B------:R-:W-:Y:S04]  /*52b80*/  STL [R1+0x34f4], R132 ;  /* 0x0034f48401007387 */ /* 0x000fe80000100800 */
[----:B------:R-:W4:Y:S04]  /*52b90*/  LDL R27, [R1+0x1ec0] ;  /* 0x001ec000011b7983 */ /* 0x000f280000100800 */
[----:B------:R-:W4:Y:S04]  /*52ba0*/  LDL R28, [R1+0x1ebc] ;  /* 0x001ebc00011c7983 */ /* 0x000f280000100800 */
[----:B------:R-:W-:Y:S04]  /*52bb0*/  STL [R1+0x34f8], R116 ;  /* 0x0034f87401007387 */ /* 0x000fe80000100800 */
[----:B------:R-:W4:Y:S04]  /*52bc0*/  LDL R30, [R1+0x1eb8] ;  /* 0x001eb800011e7983 */ /* 0x000f280000100800 */
[----:B------:R-:W4:Y:S04]  /*52bd0*/  LDL R5, [R1+0x1eb4] ;  /* 0x001eb40001057983 */ /* 0x000f280000100800 */
[----:B--2---:R-:W-:Y:S04]  /*52be0*/  STL [R1+0x34fc], R72 ;  /* 0x0034fc4801007387 */ /* 0x004fe80000100800 */
[----:B------:R-:W2:Y:S01]  /*52bf0*/  LDL R25, [R1+0x1eb0] ;  /* 0x001eb00001197983 */ /* 0x000ea20000100800 */
[----:B------:R-:W-:Y:S01]  /*52c00*/  PRMT R32, RZ, 0x7610, R32 ;  /* 0x00007610ff207816 */ /* 0x000fe20000000020 */
[----:B---3--:R-:W-:-:S02]  /*52c10*/  @!P0 IMAD.MOV.U32 R8, RZ, RZ, R3 ;  /* 0x000000ffff088224 */ /* 0x008fc400078e0003 */
[----:B------:R-:W-:Y:S01]  /*52c20*/  @!P0 IMAD.MOV.U32 R9, RZ, RZ, R4 ;  /* 0x000000ffff098224 */ /* 0x000fe200078e0004 */
[----:B------:R-:W3:Y:S04]  /*52c30*/  LDL R3, [R1+0x1eac] ;  /* 0x001eac0001037983 */ /* 0x000ee80000100800 */
[----:B------:R-:W3:Y:S01]  /*52c40*/  LDL R4, [R1+0x1ea8] ;  /* 0x001ea80001047983 */ /* 0x000ee20000100800 */
[----:B------:R-:W-:-:S03]  /*52c50*/  PRMT R130, RZ, 0x7610, R130 ;  /* 0x00007610ff827816 */ /* 0x000fc60000000082 */
[----:B------:R4:W3:Y:S01]  /*52c60*/  @!P0 LDG.E.U8 R32, desc[UR10][R8.64] ;  /* 0x0000000a08208981 */ /* 0x0008e2000c1e1100 */
[----:B------:R-:W-:Y:S01]  /*52c70*/  PRMT R89, RZ, 0x7610, R89 ;  /* 0x00007610ff597816 */ /* 0x000fe20000000059 */
[----:B----4-:R-:W-:Y:S02]  /*52c80*/  @!P0 IMAD.MOV.U32 R8, RZ, RZ, R26 ;  /* 0x000000ffff088224 */ /* 0x010fe400078e001a */
[----:B------:R-:W-:-:S05]  /*52c90*/  @!P0 IMAD.MOV.U32 R9, RZ, RZ, R27 ;  /* 0x000000ffff098224 */ /* 0x000fca00078e001b */
[----:B------:R0:W4:Y:S02]  /*52ca0*/  @!P0 LDG.E.U8 R130, desc[UR10][R8.64] ;  /* 0x0000000a08828981 */ /* 0x000124000c1e1100 */
[----:B0-----:R-:W-:Y:S02]  /*52cb0*/  @!P0 IMAD.MOV.U32 R8, RZ, RZ, R28 ;  /* 0x000000ffff088224 */ /* 0x001fe400078e001c */
[----:B------:R-:W-:-:S05]  /*52cc0*/  @!P0 IMAD.MOV.U32 R9, RZ, RZ, R30 ;  /* 0x000000ffff098224 */ /* 0x000fca00078e001e */
[----:B------:R0:W4:Y:S01]  /*52cd0*/  @!P0 LDG.E.U8 R89, desc[UR10][R8.64] ;  /* 0x0000000a08598981 */ /* 0x000122000c1e1100 */
[----:B------:R-:W-:Y:S01]  /*52ce0*/  PRMT R115, RZ, 0x7610, R115 ;  /* 0x00007610ff737816 */ /* 0x000fe20000000073 */
[----:B0-----:R-:W-:Y:S02]  /*52cf0*/  @!P0 IMAD.MOV.U32 R8, RZ, RZ, R5 ;  /* 0x000000ffff088224 */ /* 0x001fe400078e0005 */
[----:B--2---:R-:W-:-:S05]  /*52d00*/  @!P0 IMAD.MOV.U32 R9, RZ, RZ, R25 ;  /* 0x000000ffff098224 */ /* 0x004fca00078e0019 */
[----:B------:R3:W2:Y:S01]  /*52d10*/  @!P0 LDG.E.U8 R115, desc[UR10][R8.64] ;  /* 0x0000000a08738981 */ /* 0x0006a2000c1e1100 */
[----:B------:R-:W-:-:S03]  /*52d20*/  PRMT R71, RZ, 0x7610, R71 ;  /* 0x00007610ff477816 */ /* 0x000fc60000000047 */
[----:B------:R-:W-:Y:S04]  /*52d30*/  STL [R1+0xfb4], R33 ;  /* 0x000fb42101007387 */ /* 0x000fe80000100800 */
[----:B------:R-:W2:Y:S04]  /*52d40*/  LDL R27, [R1+0x1e88] ;  /* 0x001e8800011b7983 */ /* 0x000ea80000100800 */
[----:B------:R-:W2:Y:S01]  /*52d50*/  LDL R26, [R1+0x1e8c] ;  /* 0x001e8c00011a7983 */ /* 0x000ea20000100800 */
[----:B---3--:R-:W-:Y:S02]  /*52d60*/  @!P0 IMAD.MOV.U32 R8, RZ, RZ, R3 ;  /* 0x000000ffff088224 */ /* 0x008fe400078e0003 */
[----:B------:R-:W-:-:S05]  /*52d70*/  @!P0 IMAD.MOV.U32 R9, RZ, RZ, R4 ;  /* 0x000000ffff098224 */ /* 0x000fca00078e0004 */
[----:B------:R0:W3:Y:S04]  /*52d80*/  @!P0 LDG.E.U8 R71, desc[UR10][R8.64] ;  /* 0x0000000a08478981 */ /* 0x0000e8000c1e1100 */
[----:B----4-:R-:W-:Y:S04]  /*52d90*/  STL [R1+0x3500], R130 ;  /* 0x0035008201007387 */ /* 0x010fe80000100800 */
[----:B------:R-:W4:Y:S04]  /*52da0*/  LDL R30, [R1+0x1e80] ;  /* 0x001e8000011e7983 */ /* 0x000f280000100800 */
[----:B------:R-:W4:Y:S04]  /*52db0*/  LDL R28, [R1+0x1e84] ;  /* 0x001e8400011c7983 */ /* 0x000f280000100800 */
[----:B------:R-:W-:Y:S04]  /*52dc0*/  STL [R1+0x3504], R89 ;  /* 0x0035045901007387 */ /* 0x000fe80000100800 */
[----:B------:R-:W4:Y:S04]  /*52dd0*/  LDL R5, [R1+0x1e7c] ;  /* 0x001e7c0001057983 */ /* 0x000f280000100800 */
[----:B------:R-:W4:Y:S04]  /*52de0*/  LDL R25, [R1+0x1e78] ;  /* 0x001e780001197983 */ /* 0x000f280000100800 */
[----:B--2---:R-:W-:Y:S04]  /*52df0*/  STL [R1+0x3508], R115 ;  /* 0x0035087301007387 */ /* 0x004fe80000100800 */
[----:B------:R-:W2:Y:S04]  /*52e00*/  LDL R3, [R1+0x1e74] ;  /* 0x001e740001037983 */ /* 0x000ea80000100800 */
[----:B------:R-:W2:Y:S01]  /*52e10*/  LDL R4, [R1+0x1e70] ;  /* 0x001e700001047983 */ /* 0x000ea20000100800 */
[----:B------:R-:W-:Y:S01]  /*52e20*/  PRMT R31, RZ, 0x7610, R31 ;  /* 0x00007610ff1f7816 */ /* 0x000fe2000000001f */
[----:B0-----:R-:W-:-:S02]  /*52e30*/  @!P0 IMAD.MOV.U32 R8, RZ, RZ, R26 ;  /* 0x000000ffff088224 */ /* 0x001fc400078e001a */
[----:B------:R-:W-:Y:S01]  /*52e40*/  @!P0 IMAD.MOV.U32 R9, RZ, RZ, R27 ;  /* 0x000000ffff098224 */ /* 0x000fe200078e001b */
[----:B------:R-:W-:-:S04]  /*52e50*/  PRMT R77, RZ, 0x7610, R77 ;  /* 0x00007610ff4d7816 */ /* 0x000fc8000000004d */
[----:B------:R4:W2:Y:S04]  /*52e60*/  @!P0 LDG.E.U8 R31, desc[UR10][R8.64] ;  /* 0x0000000a081f8981 */ /* 0x0008a8000c1e1100 */
[----:B---3--:R0:W-:Y:S04]  /*52e70*/  STL [R1+0x350c], R71 ;  /* 0x00350c4701007387 */ /* 0x0081e80000100800 */
[----:B------:R-:W3:Y:S04]  /*52e80*/  LDL R27, [R1+0x1e68] ;  /* 0x001e6800011b7983 */ /* 0x000ee80000100800 */
[----:B------:R-:W3:Y:S04]  /*52e90*/  LDL R26, [R1+0x1e6c] ;  /* 0x001e6c00011a7983 */ /* 0x000ee80000100800 */
[----:B------:R1:W-:Y:S01]  /*52ea0*/  STL [R1+0xfa0], R32 ;  /* 0x000fa02001007387 */ /* 0x0003e20000100800 */
[----:B----4-:R-:W-:-:S02]  /*52eb0*/  @!P0 IMAD.MOV.U32 R9, RZ, RZ, R30 ;  /* 0x000000ffff098224 */ /* 0x010fc400078e001e */
[----:B------:R-:W-:Y:S01]  /*52ec0*/  @!P0 IMAD.MOV.U32 R8, RZ, RZ, R28 ;  /* 0x000000ffff088224 */ /* 0x000fe200078e001c */
[----:B------:R-:W4:Y:S04]  /*52ed0*/  LDL R30, [R1+0x1e48] ;  /* 0x001e4800011e7983 */ /* 0x000f280000100800 */
[----:B------:R-:W4:Y:S04]  /*52ee0*/  LDL R28, [R1+0x1e4c] ;  /* 0x001e4c00011c7983 */ /* 0x000f280000100800 */
[----:B------:R0:W4:Y:S02]  /*52ef0*/  @!P0 LDG.E.U8 R77, desc[UR10][R8.64] ;  /* 0x0000000a084d8981 */ /* 0x000124000c1e1100 */
[----:B0-----:R-:W-:-:S02]  /*52f00*/  @!P0 IMAD.MOV.U32 R8, RZ, RZ, R5 ;  /* 0x000000ffff088224 */ /* 0x001fc400078e0005 */
[----:B------:R-:W4:Y:S01]  /*52f10*/  LDL R5, [R1+0x1e44] ;  /* 0x001e440001057983 */ /* 0x000f220000100800 */
[----:B------:R-:W-:Y:S01]  /*52f20*/  PRMT R133, RZ, 0x7610, R133 ;  /* 0x00007610ff857816 */ /* 0x000fe20000000085 */
[----:B------:R-:W-:Y:S02]  /*52f30*/  @!P0 IMAD.MOV.U32 R9, RZ, RZ, R25 ;  /* 0x000000ffff098224 */ /* 0x000fe400078e0019 */
[----:B------:R-:W4:Y:S04]  /*52f40*/  LDL R25, [R1+0x1e40] ;  /* 0x001e400001197983 */ /* 0x000f280000100800 */
[----:B------:R2:W4:Y:S02]  /*52f50*/  @!P0 LDG.E.U8 R133, desc[UR10][R8.64] ;  /* 0x0000000a08858981 */ /* 0x000524000c1e1100 */
[----:B--2---:R-:W-:-:S02]  /*52f60*/  @!P0 IMAD.MOV.U32 R8, RZ, RZ, R3 ;  /* 0x000000ffff088224 */ /* 0x004fc400078e0003 */
[----:B------:R-:W2:Y:S01]  /*52f70*/  LDL R3, [R1+0x1e3c] ;  /* 0x001e3c0001037983 */ /* 0x000ea20000100800 */
[----:B------:R-:W-:Y:S01]  /*52f80*/  PRMT R114, RZ, 0x7610, R114 ;  /* 0x00007610ff727816 */ /* 0x000fe20000000072 */
[----:B------:R-:W-:Y:S02]  /*52f90*/  @!P0 IMAD.MOV.U32 R9, RZ, RZ, R4 ;  /* 0x000000ffff098224 */ /* 0x000fe400078e0004 */
[----:B------:R-:W2:Y:S01]  /*52fa0*/  LDL R4, [R1+0x1e38] ;  /* 0x001e380001047983 */ /* 0x000ea20000100800 */
[----:B------:R-:W-:-:S03]  /*52fb0*/  PRMT R70, RZ, 0x7610, R70 ;  /* 0x00007610ff467816 */ /* 0x000fc60000000046 */
[----:B------:R3:W2:Y:S01]  /*52fc0*/  @!P0 LDG.E.U8 R114, desc[UR10][R8.64] ;  /* 0x0000000a08728981 */ /* 0x0006a2000c1e1100 */
[----:B------:R-:W-:Y:S01]  /*52fd0*/  PRMT R71, RZ, 0x7610, R71 ;  /* 0x00007610ff477816 */ /* 0x000fe20000000047 */
[----:B---3--:R-:W-:Y:S02]  /*52fe0*/  @!P0 IMAD.MOV.U32 R8, RZ, RZ, R26 ;  /* 0x000000ffff088224 */ /* 0x008fe400078e001a */
[----:B------:R-:W-:Y:S01]  /*52ff0*/  @!P0 IMAD.MOV.U32 R9, RZ, RZ, R27 ;  /* 0x000000ffff098224 */ /* 0x000fe200078e001b */
[----:B------:R-:W3:Y:S04]  /*53000*/  LDL R26, [R1+0x1e34] ;  /* 0x001e3400011a7983 */ /* 0x000ee80000100800 */
[----:B------:R-:W3:Y:S04]  /*53010*/  LDL R27, [R1+0x1e30] ;  /* 0x001e3000011b7983 */ /* 0x000ee80000100800 */
[----:B------:R4:W3:Y:S02]  /*53020*/  @!P0 LDG.E.U8 R70, desc[UR10][R8.64] ;  /* 0x0000000a08468981 */ /* 0x0008e4000c1e1100 */
        /* <DEDUP_REMOVED lines=10> */
[----:B------:R2:W4:Y:S04]  /*530d0*/  @!P0 LDG.E.U8 R121, desc[UR10][R8.64] ;  /* 0x0000000a08798981 */ /* 0x000528000c1e1100 */
[----:B------:R0:W-:Y:S01]  /*530e0*/  STL [R1+0xf8c], R31 ;  /* 0x000f8c1f01007387 */ /* 0x0001e20000100800 */
[----:B------:R-:W-:-:S02]  /*530f0*/  PRMT R90, RZ, 0x7610, R90 ;  /* 0x00007610ff5a7816 */ /* 0x000fc4000000005a */
[----:B------:R-:W-:Y:S02]  /*53100*/  PRMT R113, RZ, 0x7610, R113 ;  /* 0x00007610ff717816 */ /* 0x000fe40000000071 */
[----:B------:R-:W-:Y:S02]  /*53110*/  PRMT R69, RZ, 0x7610, R69 ;  /* 0x00007610ff457816 */ /* 0x000fe40000000045 */
[----:B------:R-:W-:Y:S02]  /*53120*/  PRMT R115, RZ, 0x7610, R115 ;  /* 0x00007610ff737816 */ /* 0x000fe40000000073 */
[----:B------:R-:W-:Y:S02]  /*53130*/  PRMT R86, RZ, 0x7610, R86 ;  /* 0x00007610ff567816 */ /* 0x000fe40000000056 */
[----:B------:R-:W-:Y:S02]  /*53140*/  PRMT R134, RZ, 0x7610, R134 ;  /* 0x00007610ff867816 */ /* 0x000fe40000000086 */
        /* <DEDUP_REMOVED lines=132> */
[----:B------:R-:W-:Y:S01]  /*53990*/  PRMT R200, RZ, 0x7610, R200 ;  /* 0x00007610ffc87816 */ /* 0x000fe200000000c8 */
[----:B-1----:R-:W4:Y:S04]  /*539a0*/  LDL R32, [R1+0x13fc] ;  /* 0x0013fc0001207983 */ /* 0x002f280000100800 */
[----:B0-----:R-:W4:Y:S01]  /*539b0*/  LDL R31, [R1+0x1400] ;  /* 0x00140000011f7983 */ /* 0x001f220000100800 */
[----:B--2---:R-:W-:-:S03]  /*539c0*/  @!P0 IMAD.MOV.U32 R8, RZ, RZ, R3 ;  /* 0x000000ffff088224 */ /* 0x004fc600078e0003 */
[----:B------:R-:W2:Y:S01]  /*539d0*/  LDL R3, [R1+0x1e04] ;  /* 0x001e040001037983 */ /* 0x000ea20000100800 */
[----:B------:R-:W-:-:S03]  /*539e0*/  @!P0 IMAD.MOV.U32 R9, RZ, RZ, R4 ;  /* 0x000000ffff098224 */ /* 0x000fc600078e0004 */
[----:B------:R-:W2:Y:S04]  /*539f0*/  LDL R4, [R1+0x1e00] ;  /* 0x001e000001047983 */ /* 0x000ea80000100800 */
[----:B------:R3:W2:Y:S02]  /*53a00*/  @!P0 LDG.E.U8 R90, desc[UR10][R8.64] ;  /* 0x0000000a085a8981 */ /* 0x0006a4000c1e1100 */
        /* <DEDUP_REMOVED lines=12> */
[----:B------:R-:W-:-:S03]  /*53ad0*/  @!P0 IMAD.MOV.U32 R9, RZ, RZ, R25 ;  /* 0x000000ffff098224 */ /* 0x000fc600078e0019 */
[----:B------:R-:W4:Y:S04]  /*53ae0*/  LDL R25, [R1+0x1de8] ;  /* 0x001de80001197983 */ /* 0x000f280000100800 */
[----:B------:R2:W4:Y:S02]  /*53af0*/  @!P0 LDG.E.U8 R115, desc[UR10][R8.64] ;  /* 0x0000000a08738981 */ /* 0x000524000c1e1100 */
[----:B--2---:R-:W-:Y:S02]  /*53b00*/  @!P0 IMAD.MOV.U32 R8, RZ, RZ, R3 ;  /* 0x000000ffff088224 */ /* 0x004fe400078e0003 */
        /* <DEDUP_REMOVED lines=671> */
[----:B------:R-:W-:Y:S02]  /*56500*/  PRMT R199, RZ, 0x7610, R199 ;  /* 0x00007610ffc77816 */ /* 0x000fe400000000c7 */
[----:B------:R-:W-:Y:S02]  /*56510*/  PRMT R198, RZ, 0x7610, R198 ;  /* 0x00007610ffc67816 */ /* 0x000fe400000000c6 */
[----:B------:R-:W-:Y:S01]  /*56520*/  PRMT R197, RZ, 0x7610, R197 ;  /* 0x00007610ffc57816 */ /* 0x000fe200000000c5 */
[----:B------:R-:W4:Y:S04]  /*56530*/  LDL R30, [R1+0x1324] ;  /* 0x00132400011e7983 */ /* 0x000f280000100800 */
[----:B------:R0:W4:Y:S04]  /*56540*/  @!P0 LDG.E.U8 R200, desc[UR10][R8.64] ;  /* 0x0000000a08c88981 */ /* 0x000128000c1e1100 */
[----:B------:R-:W4:Y:S01]  /*56550*/  LDL R28, [R1+0x1328] ;  /* 0x00132800011c7983 */ /* 0x000f220000100800 */
[----:B0-----:R-:W-:-:S03]  /*56560*/  @!P0 IMAD.MOV.U32 R8, RZ, RZ, R5 ;  /* 0x000000ffff088224 */ /* 0x001fc600078e0005 */
        /* <DEDUP_REMOVED lines=8> */
[----:B------:R3:W2:Y:S01]  /*565f0*/  @!P0 LDG.E.U8 R198, desc[UR10][R8.64] ;  /* 0x0000000a08c68981 */ /* 0x0006a2000c1e1100 */
[----:B------:R-:W-:Y:S01]  /*56600*/  PRMT R196, RZ, 0x7610, R196 ;  /* 0x00007610ffc47816 */ /* 0x000fe200000000c4 */
[----:B---3--:R-:W-:Y:S02]  /*56610*/  @!P0 IMAD.MOV.U32 R8, RZ, RZ, R26 ;  /* 0x000000ffff088224 */ /* 0x008fe400078e001a */
[----:B------:R-:W-:Y:S01]  /*56620*/  @!P0 IMAD.MOV.U32 R9, RZ, RZ, R27 ;  /* 0x000000ffff098224 */ /* 0x000fe200078e001b */
[----:B------:R-:W3:Y:S04]  /*56630*/  LDL R26, [R1+0x12e8] ;  /* 0x0012e800011a7983 */ /* 0x000ee80000100800 */
[----:B------:R-:W3:Y:S04]  /*56640*/  LDL R27, [R1+0x12e4] ;  /* 0x0012e400011b7983 */ /* 0x000ee80000100800 */
[----:B------:R0:W3:Y:S02]  /*56650*/  @!P0 LDG.E.U8 R197, desc[UR10][R8.64] ;  /* 0x0000000a08c58981 */ /* 0x0000e4000c1e1100 */
[----:B0-----:R-:W-:-:S02]  /*56660*/  @!P0 IMAD.MOV.U32 R8, RZ, RZ, R31 ;  /* 0x000000ffff088224 */ /* 0x001fc400078e001f */
[----:B------:R-:W-:Y:S01]  /*56670*/  @!P0 IMAD.MOV.U32 R9, RZ, RZ, R32 ;  /* 0x000000ffff098224 */ /* 0x000fe200078e0020 */
[----:B------:R-:W-:Y:S02]  /*56680*/  PRMT R195, RZ, 0x7610, R195 ;  /* 0x00007610ffc37816 */ /* 0x000fe400000000c3 */
[----:B------:R-:W-:Y:S02]  /*56690*/  PRMT R194, RZ, 0x7610, R194 ;  /* 0x00007610ffc27816 */ /* 0x000fe400000000c2 */
[----:B------:R-:W-:Y:S01]  /*566a0*/  PRMT R193, RZ, 0x7610, R193 ;  /* 0x00007610ffc17816 */ /* 0x000fe200000000c1 */
[----:B------:R-:W3:Y:S04]  /*566b0*/  LDL R32, [R1+0x1228] ;  /* 0x0012280001207983 */ /* 0x000ee80000100800 */
[----:B------:R4:W3:Y:S01]  /*566c0*/  @!P0 LDG.E.U8 R196, desc[UR10][R8.64] ;  /* 0x0000000a08c48981 */ /* 0x0008e2000c1e1100 */
[----:B------:R-:W-:-:S03]  /*566d0*/  PRMT R192, RZ, 0x7610, R192 ;  /* 0x00007610ffc07816 */ /* 0x000fc600000000c0 */
[----:B------:R-:W3:Y:S01]  /*566e0*/  LDL R31, [R1+0x13dc] ;  /* 0x0013dc00011f7983 */ /* 0x000ee20000100800 */
[----:B----4-:R-:W-:-:S03]  /*566f0*/  @!P0 IMAD.MOV.U32 R8, RZ, RZ, R5 ;  /* 0x000000ffff088224 */ /* 0x010fc600078e0005 */
        /* <DEDUP_REMOVED lines=9> */
[----:B0-----:R-:W-:Y:S02]  /*56790*/  @!P0 IMAD.MOV.U32 R8, RZ, RZ, R28 ;  /* 0x000000ffff088224 */ /* 0x001fe400078e001c */
[----:B------:R-:W-:Y:S02]  /*567a0*/  @!P0 IMAD.MOV.U32 R9, RZ, RZ, R30 ;  /* 0x000000ffff098224 */ /* 0x000fe400078e001e */
[----:B------:R-:W2:Y:S04]  /*567b0*/  LDL R30, [R1+0x13e0] ;  /* 0x0013e000011e7983 */ /* 0x000ea80000100800 */
[----:B------:R3:W2:Y:S04]  /*567c0*/  @!P0 LDG.E.U8 R193, desc[UR10][R8.64] ;  /* 0x0000000a08c18981 */ /* 0x0006a8000c1e1100 */
[----:B------:R-:W2:Y:S04]  /*567d0*/  LDL.LU R41, [R1+0x11e4] ;  /* 0x0011e40001297983 */ /* 0x000ea80000300800 */
[----:B------:R-:W2:Y:S01]  /*567e0*/  LDL R28, [R1+0x13d4] ;  /* 0x0013d400011c7983 */ /* 0x000ea20000100800 */
[----:B---3--:R-:W-:-:S02]  /*567f0*/  @!P0 IMAD.MOV.U32 R8, RZ, RZ, R26 ;  /* 0x000000ffff088224 */ /* 0x008fc400078e001a */
[----:B------:R-:W-:Y:S02]  /*56800*/  @!P0 IMAD.MOV.U32 R9, RZ, RZ, R27 ;  /* 0x000000ffff098224 */ /* 0x000fe400078e001b */
[----:B------:R-:W3:Y:S04]  /*56810*/  LDL R27, [R1+0x13d8] ;  /* 0x0013d800011b7983 */ /* 0x000ee80000100800 */
[----:B------:R4:W3:Y:S04]  /*56820*/  @!P0 LDG.E.U8 R192, desc[UR10][R8.64] ;  /* 0x0000000a08c08981 */ /* 0x0008e8000c1e1100 */
[----:B------:R-:W3:Y:S01]  /*56830*/  LDL.LU R36, [R1+0x11a8] ;  /* 0x0011a80001247983 */ /* 0x000ee20000300800 */
[----:B----4-:R-:W-:-:S03]  /*56840*/  @!P0 IMAD.MOV.U32 R8, RZ, RZ, R5 ;  /* 0x000000ffff088224 */ /* 0x010fc600078e0005 */
[----:B------:R-:W4:Y:S01]  /*56850*/  LDL.LU R5, [R1+0x11a4] ;  /* 0x0011a40001057983 */ /* 0x000f220000300800 */
[----:B------:R-:W-:Y:S01]  /*56860*/  PRMT R191, RZ, 0x7610, R191 ;  /* 0x00007610ffbf7816 */ /* 0x000fe200000000bf */
[----:B------:R-:W-:Y:S02]  /*56870*/  @!P0 IMAD.MOV.U32 R9, RZ, RZ, R25 ;  /* 0x000000ffff098224 */ /* 0x000fe400078e0019 */
[----:B------:R-:W4:Y:S04]  /*56880*/  LDL R26, [R1+0x139c] ;  /* 0x00139c00011a7983 */ /* 0x000f280000100800 */
[----:B------:R-:W4:Y:S04]  /*56890*/  LDL R25, [R1+0x13a0] ;  /* 0x0013a00001197983 */ /* 0x000f280000100800 */
[----:B------:R2:W4:Y:S02]  /*568a0*/  @!P0 LDG.E.U8 R191, desc[UR10][R8.64] ;  /* 0x0000000a08bf8981 */ /* 0x000524000c1e1100 */
[----:B--2---:R-:W-:-:S02]  /*568b0*/  @!P0 IMAD.MOV.U32 R8, RZ, RZ, R3 ;  /* 0x000000ffff088224 */ /* 0x004fc400078e0003 */
[----:B------:R-:W2:Y:S01]  /*568c0*/  LDL R3, [R1+0x1360] ;  /* 0x0013600001037983 */ /* 0x000ea20000100800 */
[----:B------:R-:W-:Y:S01]  /*568d0*/  PRMT R190, RZ, 0x7610, R190 ;  /* 0x00007610ffbe7816 */ /* 0x000fe200000000be */
[----:B------:R-:W-:Y:S01]  /*568e0*/  @!P0 IMAD.MOV.U32 R9, RZ, RZ, R4 ;  /* 0x000000ffff098224 */ /* 0x000fe200078e0004 */
[----:B------:R-:W-:Y:S02]  /*568f0*/  PRMT R189, RZ, 0x7610, R189 ;  /* 0x00007610ffbd7816 */ /* 0x000fe400000000bd */
[----:B------:R-:W-:Y:S02]  /*56900*/  PRMT R188, RZ, 0x7610, R188 ;  /* 0x00007610ffbc7816 */ /* 0x000fe400000000bc */
[----:B------:R-:W-:Y:S01]  /*56910*/  PRMT R187, RZ, 0x7610, R187 ;  /* 0x00007610ffbb7816 */ /* 0x000fe200000000bb */
[----:B------:R-:W2:Y:S04]  /*56920*/  LDL R4, [R1+0x135c] ;  /* 0x00135c0001047983 */ /* 0x000ea80000100800 */
[----:B------:R0:W2:Y:S02]  /*56930*/  @!P0 LDG.E.U8 R190, desc[UR10][R8.64] ;  /* 0x0000000a08be8981 */ /* 0x0000a4000c1e1100 */
[----:B0-----:R-:W-:-:S02]  /*56940*/  @!P0 IMAD.MOV.U32 R8, RZ, RZ, R32 ;  /* 0x000000ffff088224 */ /* 0x001fc400078e0020 */
[----:B------:R-:W-:-:S05]  /*56950*/  @!P0 IMAD.MOV.U32 R9, RZ, RZ, R239 ;  /* 0x000000ffff098224 */ /* 0x000fca00078e00ef */
[----:B------:R0:W2:Y:S04]  /*56960*/  @!P0 LDG.E.U8 R189, desc[UR10][R8.64] ;  /* 0x0000000a08bd8981 */ /* 0x0000a8000c1e1100 */
[----:B------:R1:W-:Y:S01]  /*56970*/  STL [R1+0x2b48], R239 ;  /* 0x002b48ef01007387 */ /* 0x0003e20000100800 */
[----:B0-----:R-:W-:Y:S02]  /*56980*/  @!P0 IMAD.MOV.U32 R8, RZ, RZ, R0 ;  /* 0x000000ffff088224 */ /* 0x001fe400078e0000 */
[----:B------:R-:W-:Y:S01]  /*56990*/  @!P0 IMAD.MOV.U32 R9, RZ, RZ, R41 ;  /* 0x000000ffff098224 */ /* 0x000fe200078e0029 */
[----:B-1----:R-:W2:Y:S04]  /*569a0*/  LDL.LU R239, [R1+0x1200] ;  /* 0x0012000001ef7983 */ /* 0x002ea80000300800 */
[----:B------:R3:W2:Y:S04]  /*569b0*/  @!P0 LDG.E.U8 R188, desc[UR10][R8.64] ;  /* 0x0000000a08bc8981 */ /* 0x0006a8000c1e1100 */
[----:B------:R0:W-:Y:S01]  /*569c0*/  STL [R1+0x2b4c], R0 ;  /* 0x002b4c0001007387 */ /* 0x0001e20000100800 */
[----:B---3--:R-:W-:-:S02]  /*569d0*/  @!P0 IMAD.MOV.U32 R8, RZ, RZ, R36 ;  /* 0x000000ffff088224 */ /* 0x008fc400078e0024 */
[----:B----4-:R-:W-:Y:S01]  /*569e0*/  @!P0 IMAD.MOV.U32 R9, RZ, RZ, R5 ;  /* 0x000000ffff098224 */ /* 0x010fe200078e0005 */
[----:B0-----:R-:W3:Y:S04]  /*569f0*/  LDL.LU R0, [R1+0x1208] ;  /* 0x0012080001007983 */ /* 0x001ee80000300800 */
[----:B------:R0:W4:Y:S01]  /*56a00*/  @!P0 LDG.E.U8 R187, desc[UR10][R8.64] ;  /* 0x0000000a08bb8981 */ /* 0x000122000c1e1100 */
[----:B------:R-:W-:Y:S01]  /*56a10*/  PRMT R186, RZ, 0x7610, R186 ;  /* 0x00007610ffba7816 */ /* 0x000fe200000000ba */
[----:B0-----:R-:W-:Y:S02]  /*56a20*/  @!P0 IMAD.MOV.U32 R8, RZ, RZ, R30 ;  /* 0x000000ffff088224 */ /* 0x001fe400078e001e */
[----:B------:R-:W3:Y:S01]  /*56a30*/  LDL R30, [R1+0x1320] ;  /* 0x00132000011e7983 */ /* 0x000ee20000100800 */
[----:B------:R-:W-:-:S03]  /*56a40*/  @!P0 IMAD.MOV.U32 R9, RZ, RZ, R31 ;  /* 0x000000ffff098224 */ /* 0x000fc600078e001f */
[----:B------:R-:W4:Y:S01]  /*56a50*/  LDL R31, [R1+0x131c] ;  /* 0x00131c00011f7983 */ /* 0x000f220000100800 */
[----:B------:R-:W-:-:S03]  /*56a60*/  PRMT R185, RZ, 0x7610, R185 ;  /* 0x00007610ffb97816 */ /* 0x000fc600000000b9 */
[----:B------:R0:W4:Y:S01]  /*56a70*/  @!P0 LDG.E.U8 R186, desc[UR10][R8.64] ;  /* 0x0000000a08ba8981 */ /* 0x000122000c1e1100 */
[----:B------:R-:W-:Y:S01]  /*56a80*/  PRMT R184, RZ, 0x7610, R184 ;  /* 0x00007610ffb87816 */ /* 0x000fe200000000b8 */
[----:B0-----:R-:W-:Y:S02]  /*56a90*/  @!P0 IMAD.MOV.U32 R8, RZ, RZ, R27 ;  /* 0x000000ffff088224 */ /* 0x001fe400078e001b */
[----:B------:R-:W-:Y:S01]  /*56aa0*/  @!P0 IMAD.MOV.U32 R9, RZ, RZ, R28 ;  /* 0x000000ffff098224 */ /* 0x000fe200078e001c */
[----:B------:R-:W4:Y:S04]  /*56ab0*/  LDL R27, [R1+0x12e0] ;  /* 0x0012e000011b7983 */ /* 0x000f280000100800 */
[----:B------:R-:W4:Y:S04]  /*56ac0*/  LDL R28, [R1+0x12dc] ;  /* 0x0012dc00011c7983 */ /* 0x000f280000100800 */
[----:B------:R0:W4:Y:S02]  /*56ad0*/  @!P0 LDG.E.U8 R185, desc[UR10][R8.64] ;  /* 0x0000000a08b98981 */ /* 0x000124000c1e1100 */
[----:B0-----:R-:W-:-:S02]  /*56ae0*/  @!P0 IMAD.MOV.U32 R8, RZ, RZ, R25 ;  /* 0x000000ffff088224 */ /* 0x001fc400078e0019 */
[----:B------:R-:W-:Y:S01]  /*56af0*/  @!P0 IMAD.MOV.U32 R9, RZ, RZ, R26 ;  /* 0x000000ffff098224 */ /* 0x000fe200078e001a */
[----:B------:R-:W4:Y:S04]  /*56b00*/  LDL R25, [R1+0x12a0] ;  /* 0x0012a00001197983 */ /* 0x000f280000100800 */
[----:B------:R-:W4:Y:S04]  /*56b10*/  LDL R26, [R1+0x129c] ;  /* 0x00129c00011a7983 */ /* 0x000f280000100800 */
[----:B------:R2:W4:Y:S02]  /*56b20*/  @!P0 LDG.E.U8 R184, desc[UR10][R8.64] ;  /* 0x0000000a08b88981 */ /* 0x000524000c1e1100 */
[----:B--2---:R-:W-:-:S02]  /*56b30*/  @!P0 IMAD.MOV.U32 R8, RZ, RZ, R3 ;  /* 0x000000ffff088224 */ /* 0x004fc400078e0003 */
[----:B------:R-:W2:Y:S01]  /*56b40*/  LDL R3, [R1+0x1260] ;  /* 0x0012600001037983 */ /* 0x000ea20000100800 */
[----:B------:R-:W-:Y:S01]  /*56b50*/  PRMT R183, RZ, 0x7610, R183 ;  /* 0x00007610ffb77816 */ /* 0x000fe200000000b7 */
[----:B------:R-:W-:Y:S02]  /*56b60*/  @!P0 IMAD.MOV.U32 R9, RZ, RZ, R4 ;  /* 0x000000ffff098224 */ /* 0x000fe400078e0004 */
[----:B------:R-:W2:Y:S04]  /*56b70*/  LDL R4, [R1+0x125c] ;  /* 0x00125c0001047983 */ /* 0x000ea80000100800 */
[----:B------:R3:W2:Y:S04]  /*56b80*/  @!P0 LDG.E.U8 R183, desc[UR10][R8.64] ;  /* 0x0000000a08b78981 */ /* 0x0006a8000c1e1100 */
[----:B------:R-:W2:Y:S01]  /*56b90*/  LDL.LU R39, [R1+0x11dc] ;  /* 0x0011dc0001277983 */ /* 0x000ea20000300800 */
[----:B------:R-:W-:-:S02]  /*56ba0*/  PRMT R182, RZ, 0x7610, R182 ;  /* 0x00007610ffb67816 */ /* 0x000fc400000000b6 */
[----:B------:R-:W-:Y:S02]  /*56bb0*/  PRMT R181, RZ, 0x7610, R181 ;  /* 0x00007610ffb57816 */ /* 0x000fe400000000b5 */
[----:B------:R-:W-:Y:S01]  /*56bc0*/  PRMT R180, RZ, 0x7610, R180 ;  /* 0x00007610ffb47816 */ /* 0x000fe200000000b4 */
[----:B---3--:R-:W-:Y:S02]  /*56bd0*/  @!P0 IMAD.MOV.U32 R8, RZ, RZ, R30 ;  /* 0x000000ffff088224 */ /* 0x008fe400078e001e */
[----:B------:R-:W3:Y:S01]  /*56be0*/  LDL R30, [R1+0x1220] ;  /* 0x00122000011e7983 */ /* 0x000ee20000100800 */
[----:B----4-:R-:W-:-:S03]  /*56bf0*/  @!P0 IMAD.MOV.U32 R9, RZ, RZ, R31 ;  /* 0x000000ffff098224 */ /* 0x010fc600078e001f */
[----:B------:R-:W4:Y:S04]  /*56c00*/  LDL.LU R48, [R1+0x11e0] ;  /* 0x0011e00001307983 */ /* 0x000f280000300800 */
[----:B------:R-:W4:Y:S04]  /*56c10*/  LDL.LU R44, [R1+0x119c] ;  /* 0x00119c00012c7983 */ /* 0x000f280000300800 */
[----:B------:R-:W4:Y:S04]  /*56c20*/  LDL.LU R34, [R1+0x11a0] ;  /* 0x0011a00001227983 */ /* 0x000f280000300800 */
[----:B------:R0:W4:Y:S01]  /*56c30*/  @!P0 LDG.E.U8 R182, desc[UR10][R8.64] ;  /* 0x0000000a08b68981 */ /* 0x000122000c1e1100 */
[----:B------:R-:W-:-:S02]  /*56c40*/  PRMT R179, RZ, 0x7610, R179 ;  /* 0x00007610ffb37816 */ /* 0x000fc400000000b3 */
[----:B------:R-:W-:Y:S01]  /*56c50*/  PRMT R178, RZ, 0x7610, R178 ;  /* 0x00007610ffb27816 */ /* 0x000fe200000000b2 */
[----:B------:R-:W4:Y:S04]  /*56c60*/  LDL R33, [R1+0x1354] ;  /* 0x0013540001217983 */ /* 0x000f280000100800 */
[----:B------:R-:W4:Y:S01]  /*56c70*/  LDL R32, [R1+0x1358] ;  /* 0x0013580001207983 */ /* 0x000f220000100800 */
[----:B0-----:R-:W-:Y:S02]  /*56c80*/  @!P0 IMAD.MOV.U32 R8, RZ, RZ, R27 ;  /* 0x000000ffff088224 */ /* 0x001fe400078e001b */
[----:B------:R-:W-:Y:S01]  /*56c90*/  @!P0 IMAD.MOV.U32 R9, RZ, RZ, R28 ;  /* 0x000000ffff098224 */ /* 0x000fe200078e001c */
[----:B------:R-:W-:Y:S01]  /*56ca0*/  PRMT R177, RZ, 0x7610, R177 ;  /* 0x00007610ffb17816 */ /* 0x000fe200000000b1 */
[----:B------:R-:W4:Y:S04]  /*56cb0*/  LDL R28, [R1+0x13cc] ;  /* 0x0013cc00011c7983 */ /* 0x000f280000100800 */
[----:B------:R0:W4:Y:S04]  /*56cc0*/  @!P0 LDG.E.U8 R181, desc[UR10][R8.64] ;  /* 0x0000000a08b58981 */ /* 0x000128000c1e1100 */
[----:B------:R-:W4:Y:S01]  /*56cd0*/  LDL R27, [R1+0x1314] ;  /* 0x00131400011b7983 */ /* 0x000f220000100800 */
[----:B0-----:R-:W-:-:S02]  /*56ce0*/  @!P0 IMAD.MOV.U32 R8, RZ, RZ, R25 ;  /* 0x000000ffff088224 */ /* 0x001fc400078e0019 */
[----:B------:R-:W-:Y:S01]  /*56cf0*/  @!P0 IMAD.MOV.U32 R9, RZ, RZ, R26 ;  /* 0x000000ffff098224 */ /* 0x000fe200078e001a */
[----:B------:R-:W4:Y:S04]  /*56d00*/  LDL R25, [R1+0x1394] ;  /* 0x0013940001197983 */ /* 0x000f280000100800 */
[----:B------:R-:W4:Y:S04]  /*56d10*/  LDL R26, [R1+0x13d0] ;  /* 0x0013d000011a7983 */ /* 0x000f280000100800 */
[----:B------:R2:W4:Y:S02]  /*56d20*/  @!P0 LDG.E.U8 R180, desc[UR10][R8.64] ;  /* 0x0000000a08b48981 */ /* 0x000524000c1e1100 */
[----:B--2---:R-:W-:-:S02]  /*56d30*/  @!P0 IMAD.MOV.U32 R8, RZ, RZ, R3 ;  /* 0x000000ffff088224 */ /* 0x004fc400078e0003 */
[----:B------:R-:W2:Y:S01]  /*56d40*/  LDL R3, [R1+0x1398] ;  /* 0x0013980001037983 */ /* 0x000ea20000100800 */
[----:B------:R-:W-:-:S03]  /*56d50*/  @!P0 IMAD.MOV.U32 R9, RZ, RZ, R4 ;  /* 0x000000ffff098224 */ /* 0x000fc600078e0004 */
[----:B------:R-:W2:Y:S04]  /*56d60*/  LDL R4, [R1+0x1318] ;  /* 0x0013180001047983 */ /* 0x000ea80000100800 */
[----:B------:R0:W2:Y:S02]  /*56d70*/  @!P0 LDG.E.U8 R179, desc[UR10][R8.64] ;  /* 0x0000000a08b38981 */ /* 0x0000a4000c1e1100 */
[----:B0-----:R-:W-:Y:S02]  /*56d80*/  @!P0 IMAD.MOV.U32 R9, RZ, RZ, R7 ;  /* 0x000000ffff098224 */ /* 0x001fe400078e0007 */
[----:B------:R0:W-:Y:S01]  /*56d90*/  STL [R1+0x2b50], R7 ;  /* 0x002b500701007387 */ /* 0x0001e20000100800 */
[----:B------:R-:W-:Y:S02]  /*56da0*/  PRMT R176, RZ, 0x7610, R176 ;  /* 0x00007610ffb07816 */ /* 0x000fe400000000b0 */
[----:B------:R-:W-:Y:S01]  /*56db0*/  PRMT R175, RZ, 0x7610, R175 ;  /* 0x00007610ffaf7816 */ /* 0x000fe200000000af */
[----:B0-----:R-:W2:Y:S04]  /*56dc0*/  LDL.LU R7, [R1+0x1210] ;  /* 0x0012100001077983 */ /* 0x001ea80000300800 */
[----:B------:R-:W2:Y:S01]  /*56dd0*/  LDL R31, [R1+0x12d4] ;  /* 0x0012d400011f7983 */ /* 0x000ea20000100800 */
[----:B---3--:R-:W-:-:S03]  /*56de0*/  @!P0 IMAD.MOV.U32 R8, RZ, RZ, R30 ;  /* 0x000000ffff088224 */ /* 0x008fc600078e001e */
[----:B------:R-:W3:Y:S04]  /*56df0*/  LDL R30, [R1+0x12d8] ;  /* 0x0012d800011e7983 */ /* 0x000ee80000100800 */
[----:B------:R4:W3:Y:S02]  /*56e00*/  @!P0 LDG.E.U8 R178, desc[UR10][R8.64] ;  /* 0x0000000a08b28981 */ /* 0x0008e4000c1e1100 */
[----:B----4-:R-:W-:Y:S02]  /*56e10*/  @!P0 IMAD.MOV.U32 R8, RZ, RZ, R48 ;  /* 0x000000ffff088224 */ /* 0x010fe400078e0030 */
[----:B------:R-:W-:-:S05]  /*56e20*/  @!P0 IMAD.MOV.U32 R9, RZ, RZ, R39 ;  /* 0x000000ffff098224 */ /* 0x000fca00078e0027 */
[----:B------:R0:W4:Y:S02]  /*56e30*/  @!P0 LDG.E.U8 R177, desc[UR10][R8.64] ;  /* 0x0000000a08b18981 */ /* 0x000124000c1e1100 */
[----:B0-----:R-:W-:Y:S02]  /*56e40*/  @!P0 IMAD.MOV.U32 R8, RZ, RZ, R34 ;  /* 0x000000ffff088224 */ /* 0x001fe400078e0022 */
[----:B------:R-:W-:-:S05]  /*56e50*/  @!P0 IMAD.MOV.U32 R9, RZ, RZ, R44 ;  /* 0x000000ffff098224 */ /* 0x000fca00078e002c */
[----:B------:R0:W4:Y:S02]  /*56e60*/  @!P0 LDG.E.U8 R176, desc[UR10][R8.64] ;  /* 0x0000000a08b08981 */ /* 0x000124000c1e1100 */
[----:B0-----:R-:W-:Y:S02]  /*56e70*/  @!P0 IMAD.MOV.U32 R8, RZ, RZ, R26 ;  /* 0x000000ffff088224 */ /* 0x001fe400078e001a */
[----:B------:R-:W-:Y:S01]  /*56e80*/  @!P0 IMAD.MOV.U32 R9, RZ, RZ, R28 ;  /* 0x000000ffff098224 */ /* 0x000fe200078e001c */
        /* <DEDUP_REMOVED lines=8> */
[----:B------:R-:W-:Y:S01]  /*56f10*/  PRMT R172, RZ, 0x7610, R172 ;  /* 0x00007610ffac7816 */ /* 0x000fe200000000ac */
[----:B------:R-:W2:Y:S04]  /*56f20*/  LDL R25, [R1+0x1254] ;  /* 0x0012540001197983 */ /* 0x000ea80000100800 */
[----:B------:R0:W2:Y:S02]  /*56f30*/  @!P0 LDG.E.U8 R174, desc[UR10][R8.64] ;  /* 0x0000000a08ae8981 */ /* 0x0000a4000c1e1100 */
[----:B0-----:R-:W-:-:S02]  /*56f40*/  @!P0 IMAD.MOV.U32 R8, RZ, RZ, R32 ;  /* 0x000000ffff088224 */ /* 0x001fc400078e0020 */
[----:B------:R-:W-:-:S05]  /*56f50*/  @!P0 IMAD.MOV.U32 R9, RZ, RZ, R33 ;  /* 0x000000ffff098224 */ /* 0x000fca00078e0021 */
[----:B------:R0:W2:Y:S01]  /*56f60*/  @!P0 LDG.E.U8 R173, desc[UR10][R8.64] ;  /* 0x0000000a08ad8981 */ /* 0x0000a2000c1e1100 */
[----:B------:R-:W-:Y:S01]  /*56f70*/  PRMT R171, RZ, 0x7610, R171 ;  /* 0x00007610ffab7816 */ /* 0x000fe200000000ab */
[----:B0-----:R-:W-:Y:S02]  /*56f80*/  @!P0 IMAD.MOV.U32 R8, RZ, RZ, R4 ;  /* 0x000000ffff088224 */ /* 0x001fe400078e0004 */
[----:B------:R-:W-:Y:S01]  /*56f90*/  @!P0 IMAD.MOV.U32 R9, RZ, RZ, R27 ;  /* 0x000000ffff098224 */ /* 0x000fe200078e001b */
[----:B------:R-:W2:Y:S01]  /*56fa0*/  LDL R4, [R1+0x1218] ;  /* 0x0012180001047983 */ /* 0x000ea20000100800 */
[----:B------:R-:W-:-:S03]  /*56fb0*/  PRMT R170, RZ, 0x7610, R170 ;  /* 0x00007610ffaa7816 */ /* 0x000fc600000000aa */
[----:B------:R-:W2:Y:S04]  /*56fc0*/  LDL.LU R37, [R1+0x11d4] ;  /* 0x0011d40001257983 */ /* 0x000ea80000300800 */
[----:B------:R-:W2:Y:S04]  /*56fd0*/  LDL.LU R27, [R1+0x11d8] ;  /* 0x0011d800011b7983 */ /* 0x000ea80000300800 */
[----:B------:R0:W2:Y:S04]  /*56fe0*/  @!P0 LDG.E.U8 R172, desc[UR10][R8.64] ;  /* 0x0000000a08ac8981 */ /* 0x0000a8000c1e1100 */
[----:B------:R-:W2:Y:S01]  /*56ff0*/  LDL.LU R32, [R1+0x1198] ;  /* 0x0011980001207983 */ /* 0x000ea20000300800 */
[----:B------:R-:W-:-:S03]  /*57000*/  PRMT R169, RZ, 0x7610, R169 ;  /* 0x00007610ffa97816 */ /* 0x000fc600000000a9 */
[----:B------:R-:W2:Y:S01]  /*57010*/  LDL R33, [R1+0x13c4] ;  /* 0x0013c40001217983 */ /* 0x000ea20000100800 */
[----:B0-----:R-:W-:Y:S01]  /*57020*/  @!P0 IMAD.MOV.U32 R9, RZ, RZ, R31 ;  /* 0x000000ffff098224 */ /* 0x001fe200078e001f */
[----:B------:R-:W-:Y:S02]  /*57030*/  PRMT R168, RZ, 0x7610, R168 ;  /* 0x00007610ffa87816 */ /* 0x000fe400000000a8 */
[----:B------:R-:W2:Y:S01]  /*57040*/  LDL R31, [R1+0x13bc] ;  /* 0x0013bc00011f7983 */ /* 0x000ea20000100800 */
[----:B---3--:R-:W-:-:S03]  /*57050*/  @!P0 IMAD.MOV.U32 R8, RZ, RZ, R30 ;  /* 0x000000ffff088224 */ /* 0x008fc600078e001e */
[----:B------:R-:W3:Y:S04]  /*57060*/  LDL R30, [R1+0x13c0] ;  /* 0x0013c000011e7983 */ /* 0x000ee80000100800 */
[----:B------:R4:W3:Y:S02]  /*57070*/  @!P0 LDG.E.U8 R171, desc[UR10][R8.64] ;  /* 0x0000000a08ab8981 */ /* 0x0008e4000c1e1100 */
[----:B----4-:R-:W-:Y:S02]  /*57080*/  @!P0 IMAD.MOV.U32 R8, RZ, RZ, R26 ;  /* 0x000000ffff088224 */ /* 0x010fe400078e001a */
[----:B------:R-:W-:Y:S01]  /*57090*/  @!P0 IMAD.MOV.U32 R9, RZ, RZ, R28 ;  /* 0x000000ffff098224 */ /* 0x000fe200078e001c */
[----:B------:R-:W-:Y:S01]  /*570a0*/  PRMT R167, RZ, 0x7610, R167 ;  /* 0x00007610ffa77816 */ /* 0x000fe200000000a7 */
[----:B------:R-:W4:Y:S04]  /*570b0*/  LDL R28, [R1+0x138c] ;  /* 0x00138c00011c7983 */ /* 0x000f280000100800 */
[----:B------:R2:W4:Y:S04]  /*570c0*/  @!P0 LDG.E.U8 R170, desc[UR10][R8.64] ;  /* 0x0000000a08aa8981 */ /* 0x000528000c1e1100 */
[----:B------:R-:W4:Y:S01]  /*570d0*/  LDL R26, [R1+0x1390] ;  /* 0x00139000011a7983 */ /* 0x000f220000100800 */
[----:B--2---:R-:W-:-:S03]  /*570e0*/  @!P0 IMAD.MOV.U32 R8, RZ, RZ, R3 ;  /* 0x000000ffff088224 */ /* 0x004fc600078e0003 */
[----:B------:R-:W2:Y:S01]  /*570f0*/  LDL R3, [R1+0x1194] ;  /* 0x0011940001037983 */ /* 0x000ea20000100800 */
[----:B------:R-:W-:-:S03]  /*57100*/  @!P0 IMAD.MOV.U32 R9, RZ, RZ, R25 ;  /* 0x000000ffff098224 */ /* 0x000fc600078e0019 */
[----:B------:R-:W3:Y:S04]  /*57110*/  LDL R25, [R1+0x13c8] ;  /* 0x0013c80001197983 */ /* 0x000ee80000100800 */
[----:B------:R0:W4:Y:S02]  /*57120*/  @!P0 LDG.E.U8 R169, desc[UR10][R8.64] ;  /* 0x0000000a08a98981 */ /* 0x000124000c1e1100 */
[----:B0-----:R-:W-:Y:S02]  /*57130*/  @!P0 IMAD.MOV.U32 R9, RZ, RZ, R6 ;  /* 0x000000ffff098224 */ /* 0x001fe400078e0006 */
[----:B------:R0:W-:Y:S04]  /*57140*/  STL [R1+0x2b54], R6 ;  /* 0x002b540601007387 */ /* 0x0001e80000100800 */
[----:B0-----:R-:W4:Y:S01]  /*57150*/  LDL.LU R6, [R1+0x123c] ;  /* 0x00123c0001067983 */ /* 0x001f220000300800 */
[----:B------:R-:W-:-:S03]  /*57160*/  @!P0 IMAD.MOV.U32 R8, RZ, RZ, R4 ;  /* 0x000000ffff088224 */ /* 0x000fc600078e0004 */
[----:B------:R-:W4:Y:S04]  /*57170*/  LDL R4, [R1+0x134c] ;  /* 0x00134c0001047983 */ /* 0x000f280000100800 */
[----:B------:R0:W4:Y:S02]  /*57180*/  @!P0 LDG.E.U8 R168, desc[UR10][R8.64] ;  /* 0x0000000a08a88981 */ /* 0x000124000c1e1100 */
[----:B0-----:R-:W-:Y:S02]  /*57190*/  @!P0 IMAD.MOV.U32 R8, RZ, RZ, R27 ;  /* 0x000000ffff088224 */ /* 0x001fe400078e001b */
[----:B------:R-:W-:-:S05]  /*571a0*/  @!P0 IMAD.MOV.U32 R9, RZ, RZ, R37 ;  /* 0x000000ffff098224 */ /* 0x000fca00078e0025 */
[----:B------:R2:W4:Y:S02]  /*571b0*/  @!P0 LDG.E.U8 R167, desc[UR10][R8.64] ;  /* 0x0000000a08a78981 */ /* 0x000524000c1e1100 */
[----:B--2---:R-:W-:Y:S02]  /*571c0*/  @!P0 IMAD.MOV.U32 R9, RZ, RZ, R3 ;  /* 0x000000ffff098224 */ /* 0x004fe400078e0003 */
[----:B------:R-:W2:Y:S01]  /*571d0*/  LDL R3, [R1+0x1350] ;  /* 0x0013500001037983 */ /* 0x000ea20000100800 */
[----:B------:R-:W-:Y:S01]  /*571e0*/  PRMT R166, RZ, 0x7610, R166 ;  /* 0x00007610ffa67816 */ /* 0x000fe200000000a6 */
[----:B------:R-:W-:Y:S01]  /*571f0*/  @!P0 IMAD.MOV.U32 R8, RZ, RZ, R32 ;  /* 0x000000ffff088224 */ /* 0x000fe200078e0020 */
[----:B------:R-:W-:-:S04]  /*57200*/  PRMT R165, RZ, 0x7610, R165 ;  /* 0x00007610ffa57816 */ /* 0x000fc800000000a5 */
[----:B------:R3:W2:Y:S01]  /*57210*/  @!P0 LDG.E.U8 R166, desc[UR10][R8.64] ;  /* 0x0000000a08a68981 */ /* 0x0006a2000c1e1100 */
[----:B------:R-:W-:Y:S01]  /*57220*/  PRMT R164, RZ, 0x7610, R164 ;  /* 0x00007610ffa47816 */ /* 0x000fe200000000a4 */
[----:B---3--:R-:W-:Y:S02]  /*57230*/  @!P0 IMAD.MOV.U32 R8, RZ, RZ, R25 ;  /* 0x000000ffff088224 */ /* 0x008fe400078e0019 */
[----:B------:R-:W-:Y:S01]  /*57240*/  @!P0 IMAD.MOV.U32 R9, RZ, RZ, R33 ;  /* 0x000000ffff098224 */ /* 0x000fe200078e0021 */
[----:B------:R-:W3:Y:S04]  /*57250*/  LDL R25, [R1+0x1310] ;  /* 0x0013100001197983 */ /* 0x000ee80000100800 */
[----:B------:R-:W3:Y:S04]  /*57260*/  LDL R33, [R1+0x130c] ;  /* 0x00130c0001217983 */ /* 0x000ee80000100800 */
[----:B------:R0:W3:Y:S01]  /*57270*/  @!P0 LDG.E.U8 R165, desc[UR10][R8.64] ;  /* 0x0000000a08a58981 */ /* 0x0000e2000c1e1100 */
[----:B------:R-:W-:Y:S01]  /*57280*/  PRMT R163, RZ, 0x7610, R163 ;  /* 0x00007610ffa37816 */ /* 0x000fe200000000a3 */
[----:B0-----:R-:W-:-:S02]  /*57290*/  @!P0 IMAD.MOV.U32 R8, RZ, RZ, R30 ;  /* 0x000000ffff088224 */ /* 0x001fc400078e001e */
        /* <DEDUP_REMOVED lines=11> */
[----:B--2---:R-:W-:-:S03]  /*57350*/  @!P0 IMAD.MOV.U32 R8, RZ, RZ, R3 ;  /* 0x000000ffff088224 */ /* 0x004fc600078e0003 */
[----:B------:R-:W2:Y:S01]  /*57360*/  LDL R3, [R1+0x1250] ;  /* 0x0012500001037983 */ /* 0x000ea20000100800 */
[----:B------:R-:W-:-:S03]  /*57370*/  PRMT R162, RZ, 0x7610, R162 ;  /* 0x00007610ffa27816 */ /* 0x000fc600000000a2 */
[----:B------:R-:W2:Y:S01]  /*57380*/  LDL.LU R47, [R1+0x120c] ;  /* 0x00120c00012f7983 */ /* 0x000ea20000300800 */
[----:B------:R-:W-:-:S03]  /*57390*/  PRMT R161, RZ, 0x7610, R161 ;  /* 0x00007610ffa17816 */ /* 0x000fc600000000a1 */
[----:B------:R-:W2:Y:S04]  /*573a0*/  LDL.LU R35, [R1+0x11cc] ;  /* 0x0011cc0001237983 */ /* 0x000ea80000300800 */
[----:B------:R3:W2:Y:S01]  /*573b0*/  @!P0 LDG.E.U8 R162, desc[UR10][R8.64] ;  /* 0x0000000a08a28981 */ /* 0x0006a2000c1e1100 */
[----:B------:R-:W-:Y:S01]  /*573c0*/  PRMT R160, RZ, 0x7610, R160 ;  /* 0x00007610ffa07816 */ /* 0x000fe200000000a0 */
[----:B---3--:R-:W-:Y:S02]  /*573d0*/  @!P0 IMAD.MOV.U32 R8, RZ, RZ, R25 ;  /* 0x000000ffff088224 */ /* 0x008fe400078e0019 */
[----:B------:R-:W-:Y:S01]  /*573e0*/  @!P0 IMAD.MOV.U32 R9, RZ, RZ, R33 ;  /* 0x000000ffff098224 */ /* 0x000fe200078e0021 */
[----:B------:R-:W3:Y:S04]  /*573f0*/  LDL.LU R25, [R1+0x11d0] ;  /* 0x0011d00001197983 */ /* 0x000ee80000300800 */
[----:B------:R-:W3:Y:S04]  /*57400*/  LDL.LU R45, [R1+0x118c] ;  /* 0x00118c00012d7983 */ /* 0x000ee80000300800 */
[----:B------:R0:W3:Y:S01]  /*57410*/  @!P0 LDG.E.U8 R161, desc[UR10][R8.64] ;  /* 0x0000000a08a18981 */ /* 0x0000e2000c1e1100 */
[----:B------:R-:W-:Y:S01]  /*57420*/  PRMT R159, RZ, 0x7610, R159 ;  /* 0x00007610ff9f7816 */ /* 0x000fe2000000009f */
[----:B0-----:R-:W-:-:S02]  /*57430*/  @!P0 IMAD.MOV.U32 R8, RZ, RZ, R30 ;  /* 0x000000ffff088224 */ /* 0x001fc400078e001e */
[----:B------:R-:W-:Y:S01]  /*57440*/  @!P0 IMAD.MOV.U32 R9, RZ, RZ, R31 ;  /* 0x000000ffff098224 */ /* 0x000fe200078e001f */
[----:B------:R-:W3:Y:S04]  /*57450*/  LDL.LU R30, [R1+0x1190] ;  /* 0x00119000011e7983 */ /* 0x000ee80000300800 */
[----:B------:R-:W3:Y:S04]  /*57460*/  LDL R33, [R1+0x1384] ;  /* 0x0013840001217983 */ /* 0x000ee80000100800 */
[----:B------:R-:W3:Y:S04]  /*57470*/  LDL R31, [R1+0x1388] ;  /* 0x00138800011f7983 */ /* 0x000ee80000100800 */
[----:B------:R4:W3:Y:S02]  /*57480*/  @!P0 LDG.E.U8 R160, desc[UR10][R8.64] ;  /* 0x0000000a08a08981 */ /* 0x0008e4000c1e1100 */
[----:B----4-:R-:W-:-:S02]  /*57490*/  @!P0 IMAD.MOV.U32 R8, RZ, RZ, R26 ;  /* 0x000000ffff088224 */ /* 0x010fc400078e001a */
[----:B------:R-:W-:Y:S01]  /*574a0*/  @!P0 IMAD.MOV.U32 R9, RZ, RZ, R28 ;  /* 0x000000ffff098224 */ /* 0x000fe200078e001c */
[----:B------:R-:W-:Y:S02]  /*574b0*/  PRMT R158, RZ, 0x7610, R158 ;  /* 0x00007610ff9e7816 */ /* 0x000fe4000000009e */
[----:B------:R-:W-:Y:S02]  /*574c0*/  PRMT R157, RZ, 0x7610, R157 ;  /* 0x00007610ff9d7816 */ /* 0x000fe4000000009d */
[----:B------:R-:W-:Y:S02]  /*574d0*/  PRMT R156, RZ, 0x7610, R156 ;  /* 0x00007610ff9c7816 */ /* 0x000fe4000000009c */
[----:B------:R-:W-:Y:S01]  /*574e0*/  PRMT R155, RZ, 0x7610, R155 ;  /* 0x00007610ff9b7816 */ /* 0x000fe2000000009b */
[----:B------:R0:W4:Y:S01]  /*574f0*/  @!P0 LDG.E.U8 R159, desc[UR10][R8.64] ;  /* 0x0000000a089f8981 */ /* 0x000122000c1e1100 */
[----:B------:R-:W-:Y:S02]  /*57500*/  PRMT R154, RZ, 0x7610, R154 ;  /* 0x00007610ff9a7816 */ /* 0x000fe4000000009a */
[----:B------:R-:W-:Y:S01]  /*57510*/  PRMT R153, RZ, 0x7610, R153 ;  /* 0x00007610ff997816 */ /* 0x000fe20000000099 */
[----:B------:R-:W4:Y:S04]  /*57520*/  LDL R28, [R1+0x133c] ;  /* 0x00133c00011c7983 */ /* 0x000f280000100800 */
[----:B------:R-:W4:Y:S01]  /*57530*/  LDL R26, [R1+0x1340] ;  /* 0x00134000011a7983 */ /* 0x000f220000100800 */
[----:B0-----:R-:W-:-:S03]  /*57540*/  @!P0 IMAD.MOV.U32 R9, RZ, RZ, R4 ;  /* 0x000000ffff098224 */ /* 0x001fc600078e0004 */
[----:B------:R-:W4:Y:S01]  /*57550*/  LDL R4, [R1+0x137c] ;  /* 0x00137c0001047983 */ /* 0x000f220000100800 */
[----:B--2---:R-:W-:-:S03]  /*57560*/  @!P0 IMAD.MOV.U32 R8, RZ, RZ, R3 ;  /* 0x000000ffff088224 */ /* 0x004fc600078e0003 */
[----:B------:R-:W2:Y:S04]  /*57570*/  LDL R3, [R1+0x1380] ;  /* 0x0013800001037983 */ /* 0x000ea80000100800 */
[----:B------:R0:W2:Y:S02]  /*57580*/  @!P0 LDG.E.U8 R158, desc[UR10][R8.64] ;  /* 0x0000000a089e8981 */ /* 0x0000a4000c1e1100 */
[----:B0-----:R-:W-:Y:S02]  /*57590*/  @!P0 IMAD.MOV.U32 R8, RZ, RZ, R7 ;  /* 0x000000ffff088224 */ /* 0x001fe400078e0007 */
[----:B------:R-:W-:-:S05]  /*575a0*/  @!P0 IMAD.MOV.U32 R9, RZ, RZ, R47 ;  /* 0x000000ffff098224 */ /* 0x000fca00078e002f */
[----:B------:R3:W2:Y:S02]  /*575b0*/  @!P0 LDG.E.U8 R157, desc[UR10][R8.64] ;  /* 0x0000000a089d8981 */ /* 0x0006a4000c1e1100 */
[----:B---3--:R-:W-:Y:S02]  /*575c0*/  @!P0 IMAD.MOV.U32 R8, RZ, RZ, R25 ;  /* 0x000000ffff088224 */ /* 0x008fe400078e0019 */
[----:B------:R-:W-:-:S05]  /*575d0*/  @!P0 IMAD.MOV.U32 R9, RZ, RZ, R35 ;  /* 0x000000ffff098224 */ /* 0x000fca00078e0023 */
[----:B------:R0:W3:Y:S02]  /*575e0*/  @!P0 LDG.E.U8 R156, desc[UR10][R8.64] ;  /* 0x0000000a089c8981 */ /* 0x0000e4000c1e1100 */
[----:B0-----:R-:W-:Y:S02]  /*575f0*/  @!P0 IMAD.MOV.U32 R8, RZ, RZ, R30 ;  /* 0x000000ffff088224 */ /* 0x001fe400078e001e */
[----:B------:R-:W-:-:S05]  /*57600*/  @!P0 IMAD.MOV.U32 R9, RZ, RZ, R45 ;  /* 0x000000ffff098224 */ /* 0x000fca00078e002d */
[----:B------:R0:W3:Y:S02]  /*57610*/  @!P0 LDG.E.U8 R155, desc[UR10][R8.64] ;  /* 0x0000000a089b8981 */ /* 0x0000e4000c1e1100 */
[----:B0-----:R-:W-:Y:S02]  /*57620*/  @!P0 IMAD.MOV.U32 R8, RZ, RZ, R31 ;  /* 0x000000ffff088224 */ /* 0x001fe400078e001f */
[----:B------:R-:W-:-:S05]  /*57630*/  @!P0 IMAD.MOV.U32 R9, RZ, RZ, R33 ;  /* 0x000000ffff098224 */ /* 0x000fca00078e0021 */
[----:B------:R4:W3:Y:S04]  /*57640*/  @!P0 LDG.E.U8 R154, desc[UR10][R8.64] ;  /* 0x0000000a089a8981 */ /* 0x0008e8000c1e1100 */
[----:B------:R0:W-:Y:S01]  /*57650*/  STL [R1+0x2b58], R7 ;  /* 0x002b580701007387 */ /* 0x0001e20000100800 */
[----:B----4-:R-:W-:-:S03]  /*57660*/  @!P0 IMAD.MOV.U32 R9, RZ, RZ, R4 ;  /* 0x000000ffff098224 */ /* 0x010fc600078e0004 */
[----:B0-----:R-:W4:Y:S01]  /*57670*/  LDL.LU R7, [R1+0x1244] ;  /* 0x0012440001077983 */ /* 0x001f220000300800 */
[----:B------:R-:W-:Y:S02]  /*57680*/  PRMT R152, RZ, 0x7610, R152 ;  /* 0x00007610ff987816 */ /* 0x000fe40000000098 */
[----:B------:R-:W-:Y:S01]  /*57690*/  PRMT R23, RZ, 0x7610, R23 ;  /* 0x00007610ff177816 */ /* 0x000fe20000000017 */
[----:B------:R-:W3:Y:S04]  /*576a0*/  LDL R49, [R1+0x1308] ;  /* 0x0013080001317983 */ /* 0x000ee80000100800 */
[----:B------:R-:W4:Y:S04]  /*576b0*/  LDL R33, [R1+0x12c4] ;  /* 0x0012c40001217983 */ /* 0x000f280000100800 */
[----:B------:R-:W4:Y:S04]  /*576c0*/  LDL R31, [R1+0x12c8] ;  /* 0x0012c800011f7983 */ /* 0x000f280000100800 */
[----:B------:R-:W4:Y:S01]  /*576d0*/  LDL R4, [R1+0x1284] ;  /* 0x0012840001047983 */ /* 0x000f220000100800 */
[----:B--2---:R-:W-:-:S03]  /*576e0*/  @!P0 IMAD.MOV.U32 R8, RZ, RZ, R3 ;  /* 0x000000ffff088224 */ /* 0x004fc600078e0003 */
[----:B------:R-:W2:Y:S04]  /*576f0*/  LDL R3, [R1+0x1288] ;  /* 0x0012880001037983 */ /* 0x000ea80000100800 */
[----:B------:R0:W2:Y:S04]  /*57700*/  @!P0 LDG.E.U8 R153, desc[UR10][R8.64] ;  /* 0x0000000a08998981 */ /* 0x0000a8000c1e1100 */
[----:B------:R-:W0:Y:S04]  /*57710*/  LDL R8, [R1+0x1344] ;  /* 0x0013440001087983 */ /* 0x000e280000100800 */
[----:B------:R-:W0:Y:S02]  /*57720*/  LDL R9, [R1+0x1348] ;  /* 0x0013480001097983 */ /* 0x000e240000100800 */
[----:B0-----:R-:W-:-:S04]  /*57730*/  @!P0 LOP3.LUT R9, R9, R8, RZ, 0x3c, !PT ;  /* 0x0000000809098212 */ /* 0x001fc800078e3cff */
[----:B------:R-:W-:-:S04]  /*57740*/  @!P0 LOP3.LUT R8, R9, R8, RZ, 0x3c, !PT ;  /* 0x0000000809088212 */ /* 0x000fc800078e3cff */
[----:B------:R-:W-:-:S05]  /*57750*/  @!P0 LOP3.LUT R9, R9, R8, RZ, 0x3c, !PT ;  /* 0x0000000809098212 */ /* 0x000fca00078e3cff */
[----:B------:R0:W2:Y:S02]  /*57760*/  @!P0 LDG.E.U8 R152, desc[UR10][R8.64] ;  /* 0x0000000a08988981 */ /* 0x0000a4000c1e1100 */
[----:B0-----:R-:W-:Y:S02]  /*57770*/  @!P0 IMAD.MOV.U32 R8, RZ, RZ, R26 ;  /* 0x000000ffff088224 */ /* 0x001fe400078e001a */
[----:B------:R-:W-:Y:S01]  /*57780*/  @!P0 IMAD.MOV.U32 R9, RZ, RZ, R28 ;  /* 0x000000ffff098224 */ /* 0x000fe200078e001c */
[----:B------:R-:W2:Y:S04]  /*57790*/  LDL R26, [R1+0x1248] ;  /* 0x00124800011a7983 */ /* 0x000ea80000100800 */
[----:B------:R-:W2:Y:S04]  /*577a0*/  LDL.LU R28, [R1+0x1204] ;  /* 0x00120400011c7983 */ /* 0x000ea80000300800 */
[----:B------:R3:W2:Y:S04]  /*577b0*/  @!P0 LDG.E.U8 R23, desc[UR10][R8.64] ;  /* 0x0000000a08178981 */ /* 0x0006a8000c1e1100 */
[----:B------:R-:W4:Y:S01]  /*577c0*/  LDL R9, [R1+0x1304] ;  /* 0x0013040001097983 */ /* 0x000f220000100800 */
[----:B------:R-:W-:Y:S01]  /*577d0*/  PRMT R22, RZ, 0x7610, R22 ;  /* 0x00007610ff167816 */ /* 0x000fe20000000016 */
[----:B---3--:R-:W-:Y:S01]  /*577e0*/  @!P0 IMAD.MOV.U32 R8, RZ, RZ, R49 ;  /* 0x000000ffff088224 */ /* 0x008fe200078e0031 */
[----:B------:R-:W-:Y:S01]  /*577f0*/  PRMT R21, RZ, 0x7610, R21 ;  /* 0x00007610ff157816 */ /* 0x000fe20000000015 */
[----:B------:R-:W3:Y:S01]  /*57800*/  LDL.LU R49, [R1+0x11c8] ;  /* 0x0011c80001317983 */ /* 0x000ee20000300800 */
[----:B------:R-:W-:-:S02]  /*57810*/  PRMT R20, RZ, 0x7610, R20 ;  /* 0x00007610ff147816 */ /* 0x000fc40000000014 */
[----:B------:R-:W-:Y:S01]  /*57820*/  PRMT R19, RZ, 0x7610, R19 ;  /* 0x00007610ff137816 */ /* 0x000fe20000000013 */
[----:B----4-:R0:W4:Y:S02]  /*57830*/  @!P0 LDG.E.U8 R22, desc[UR10][R8.64] ;  /* 0x0000000a08168981 */ /* 0x010124000c1e1100 */
[----:B0-----:R-:W-:Y:S02]  /*57840*/  @!P0 IMAD.MOV.U32 R8, RZ, RZ, R31 ;  /* 0x000000ffff088224 */ /* 0x001fe400078e001f */
[----:B------:R-:W-:Y:S02]  /*57850*/  @!P0 IMAD.MOV.U32 R9, RZ, RZ, R33 ;  /* 0x000000ffff098224 */ /* 0x000fe400078e0021 */
[----:B------:R-:W4:Y:S04]  /*57860*/  LDL.LU R33, [R1+0x11c4] ;  /* 0x0011c40001217983 */ /* 0x000f280000300800 */
[----:B------:R0:W4:Y:S02]  /*57870*/  @!P0 LDG.E.U8 R21, desc[UR10][R8.64] ;  /* 0x0000000a08158981 */ /* 0x000124000c1e1100 */
[----:B0-----:R-:W-:-:S02]  /*57880*/  @!P0 IMAD.MOV.U32 R9, RZ, RZ, R4 ;  /* 0x000000ffff098224 */ /* 0x001fc400078e0004 */
[----:B--2---:R-:W-:Y:S01]  /*57890*/  @!P0 IMAD.MOV.U32 R8, RZ, RZ, R3 ;  /* 0x000000ffff088224 */ /* 0x004fe200078e0003 */
[----:B------:R-:W2:Y:S04]  /*578a0*/  LDL R4, [R1+0x1184] ;  /* 0x0011840001047983 */ /* 0x000ea80000100800 */
[----:B------:R-:W2:Y:S04]  /*578b0*/  LDL.LU R3, [R1+0x1188] ;  /* 0x0011880001037983 */ /* 0x000ea80000300800 */
[----:B------:R0:W2:Y:S01]  /*578c0*/  @!P0 LDG.E.U8 R20, desc[UR10][R8.64] ;  /* 0x0000000a08148981 */ /* 0x0000a2000c1e1100 */
[----:B------:R-:W-:Y:S01]  /*578d0*/  PRMT R18, RZ, 0x7610, R18 ;  /* 0x00007610ff127816 */ /* 0x000fe20000000012 */
[----:B0-----:R-:W-:-:S02]  /*578e0*/  @!P0 IMAD.MOV.U32 R8, RZ, RZ, R26 ;  /* 0x000000ffff088224 */ /* 0x001fc400078e001a */
[----:B------:R-:W-:-:S05]  /*578f0*/  @!P0 IMAD.MOV.U32 R9, RZ, RZ, R7 ;  /* 0x000000ffff098224 */ /* 0x000fca00078e0007 */
[----:B------:R0:W2:Y:S01]  /*57900*/  @!P0 LDG.E.U8 R19, desc[UR10][R8.64] ;  /* 0x0000000a08138981 */ /* 0x0000a2000c1e1100 */
[----:B------:R-:W-:Y:S01]  /*57910*/  PRMT R17, RZ, 0x7610, R17 ;  /* 0x00007610ff117816 */ /* 0x000fe20000000011 */
[----:B0-----:R-:W-:Y:S02]  /*57920*/  @!P0 IMAD.MOV.U32 R8, RZ, RZ, R0 ;  /* 0x000000ffff088224 */ /* 0x001fe400078e0000 */
[----:B------:R-:W-:-:S05]  /*57930*/  @!P0 IMAD.MOV.U32 R9, RZ, RZ, R28 ;  /* 0x000000ffff098224 */ /* 0x000fca00078e001c */
[----:B------:R3:W2:Y:S04]  /*57940*/  @!P0 LDG.E.U8 R18, desc[UR10][R8.64] ;  /* 0x0000000a08128981 */ /* 0x0006a8000c1e1100 */
[----:B------:R0:W-:Y:S01]  /*57950*/  STL [R1+0x2b5c], R7 ;  /* 0x002b5c0701007387 */ /* 0x0001e20000100800 */
[----:B------:R-:W-:Y:S01]  /*57960*/  PRMT R16, RZ, 0x7610, R16 ;  /* 0x00007610ff107816 */ /* 0x000fe20000000010 */
[----:B---3--:R-:W-:Y:S02]  /*57970*/  @!P0 IMAD.MOV.U32 R8, RZ, RZ, R49 ;  /* 0x000000ffff088224 */ /* 0x008fe400078e0031 */
[----:B0-----:R-:W3:Y:S04]  /*57980*/  LDL.LU R7, [R1+0x1240] ;  /* 0x0012400001077983 */ /* 0x001ee80000300800 */
[----:B------:R0:W-:Y:S04]  /*57990*/  STL [R1+0x2b60], R0 ;  /* 0x002b600001007387 */ /* 0x0001e80000100800 */
[----:B0-----:R-:W3:Y:S04]  /*579a0*/  LDL.LU R0, [R1+0x127c] ;  /* 0x00127c0001007983 */ /* 0x001ee80000300800 */
[----:B------:R-:W3:Y:S04]  /*579b0*/  LDL.LU R31, [R1+0x11bc] ;  /* 0x0011bc00011f7983 */ /* 0x000ee80000300800 */
[----:B------:R-:W3:Y:S01]  /*579c0*/  LDL.LU R26, [R1+0x11fc] ;  /* 0x0011fc00011a7983 */ /* 0x000ee20000300800 */
[----:B----4-:R-:W-:-:S05]  /*579d0*/  @!P0 IMAD.MOV.U32 R9, RZ, RZ, R33 ;  /* 0x000000ffff098224 */ /* 0x010fca00078e0021 */
[----:B------:R2:W4:Y:S02]  /*579e0*/  @!P0 LDG.E.U8 R17, desc[UR10][R8.64] ;  /* 0x0000000a08118981 */ /* 0x000524000c1e1100 */
[----:B--2---:R-:W-:Y:S02]  /*579f0*/  @!P0 IMAD.MOV.U32 R8, RZ, RZ, R3 ;  /* 0x000000ffff088224 */ /* 0x004fe400078e0003 */
[----:B------:R-:W-:Y:S02]  /*57a00*/  @!P0 IMAD.MOV.U32 R9, RZ, RZ, R4 ;  /* 0x000000ffff098224 */ /* 0x000fe400078e0004 */
[----:B------:R-:W2:Y:S04]  /*57a10*/  LDL.LU R4, [R1+0x11c0] ;  /* 0x0011c00001047983 */ /* 0x000ea80000300800 */
[----:B------:R0:W4:Y:S04]  /*57a20*/  @!P0 LDG.E.U8 R16, desc[UR10][R8.64] ;  /* 0x0000000a08108981 */ /* 0x000128000c1e1100 */
[----:B------:R-:W0:Y:S04]  /*57a30*/  LDL R8, [R1+0x12fc] ;  /* 0x0012fc0001087983 */ /* 0x000e280000100800 */
[----:B------:R-:W0:Y:S01]  /*57a40*/  LDL R9, [R1+0x1300] ;  /* 0x0013000001097983 */ /* 0x000e220000100800 */
[----:B------:R-:W-:-:S02]  /*57a50*/  PRMT R15, RZ, 0x7610, R15 ;  /* 0x00007610ff0f7816 */ /* 0x000fc4000000000f */
[----:B0-----:R-:W-:-:S04]  /*57a60*/  @!P0 LOP3.LUT R9, R9, R8, RZ, 0x3c, !PT ;  /* 0x0000000809098212 */ /* 0x001fc800078e3cff */
[----:B------:R-:W-:-:S04]  /*57a70*/  @!P0 LOP3.LUT R8, R9, R8, RZ, 0x3c, !PT ;  /* 0x0000000809088212 */ /* 0x000fc800078e3cff */
[----:B------:R-:W-:-:S05]  /*57a80*/  @!P0 LOP3.LUT R9, R9, R8, RZ, 0x3c, !PT ;  /* 0x0000000809098212 */ /* 0x000fca00078e3cff */
[----:B------:R0:W4:Y:S04]  /*57a90*/  @!P0 LDG.E.U8 R15, desc[UR10][R8.64] ;  /* 0x0000000a080f8981 */ /* 0x000128000c1e1100 */
[----:B------:R-:W0:Y:S04]  /*57aa0*/  LDL R8, [R1+0x12bc] ;  /* 0x0012bc0001087983 */ /* 0x000e280000100800 */
[----:B------:R-:W0:Y:S01]  /*57ab0*/  LDL R9, [R1+0x12c0] ;  /* 0x0012c00001097983 */ /* 0x000e220000100800 */
[----:B------:R-:W-:Y:S02]  /*57ac0*/  PRMT R14, RZ, 0x7610, R14 ;  /* 0x00007610ff0e7816 */ /* 0x000fe4000000000e */
[----:B0-----:R-:W-:-:S04]  /*57ad0*/  @!P0 LOP3.LUT R9, R9, R8, RZ, 0x3c, !PT ;  /* 0x0000000809098212 */ /* 0x001fc800078e3cff */
[----:B------:R-:W-:-:S04]  /*57ae0*/  @!P0 LOP3.LUT R8, R9, R8, RZ, 0x3c, !PT ;  /* 0x0000000809088212 */ /* 0x000fc800078e3cff */
[----:B------:R-:W-:-:S05]  /*57af0*/  @!P0 LOP3.LUT R9, R9, R8, RZ, 0x3c, !PT ;  /* 0x0000000809098212 */ /* 0x000fca00078e3cff */
[----:B------:R0:W4:Y:S04]  /*57b00*/  @!P0 LDG.E.U8 R14, desc[UR10][R8.64] ;  /* 0x0000000a080e8981 */ /* 0x000128000c1e1100 */
[----:B------:R-:W0:Y:S04]  /*57b10*/  LDL R9, [R1+0x1280] ;  /* 0x0012800001097983 */ /* 0x000e280000100800 */
[----:B------:R1:W-:Y:S04]  /*57b20*/  STL.64 [R1+0x2de8], R150 ;  /* 0x002de89601007387 */ /* 0x0003e80000100a00 */
[----:B-1----:R-:W4:Y:S04]  /*57b30*/  LDL.LU R150, [R1+0xfa0] ;  /* 0x000fa00001967983 */ /* 0x002f280000300800 */
[----:B------:R-:W4:Y:S04]  /*57b40*/  LDL.LU R151, [R1+0xf8c] ;  /* 0x000f8c0001977983 */ /* 0x000f280000300800 */
[----:B------:R1:W-:Y:S04]  /*57b50*/  STL [R1+0x2de4], R149 ;  /* 0x002de49501007387 */ /* 0x0003e80000100800 */
[----:B-1----:R-:W4:Y:S04]  /*57b60*/  LDL.LU R149, [R1+0xfb4] ;  /* 0x000fb40001957983 */ /* 0x002f280000300800 */
[----:B------:R1:W-:Y:S04]  /*57b70*/  STL [R1+0x2de0], R50 ;  /* 0x002de03201007387 */ /* 0x0003e80000100800 */
[----:B-1----:R-:W4:Y:S04]  /*57b80*/  LDL.LU R50, [R1+0xfc8] ;  /* 0x000fc80001327983 */ /* 0x002f280000300800 */
[----:B------:R1:W-:Y:S04]  /*57b90*/  STL.64 [R1+0x2dd8], R48 ;  /* 0x002dd83001007387 */ /* 0x0003e80000100a00 */
[----:B-1----:R-:W4:Y:S04]  /*57ba0*/  LDL.LU R48, [R1+0xff0] ;  /* 0x000ff00001307983 */ /* 0x002f280000300800 */
[----:B------:R-:W4:Y:S04]  /*57bb0*/  LDL.LU R49, [R1+0xfdc] ;  /* 0x000fdc0001317983 */ /* 0x000f280000300800 */
[----:B------:R1:W-:Y:S04]  /*57bc0*/  STL.64 [R1+0x2dd0], R46 ;  /* 0x002dd02e01007387 */ /* 0x0003e80000100a00 */
[----:B-1----:R-:W2:Y:S04]  /*57bd0*/  LDL.LU R46, [R1+0x1018] ;  /* 0x00101800012e7983 */ /* 0x002ea80000300800 */
        /* <DEDUP_REMOVED lines=11> */
[----:B-1----:R-:W4:Y:S04]  /*57c90*/  LDL.LU R38, [R1+0x10b8] ;  /* 0x0010b80001267983 */ /* 0x002f280000300800 */
[----:B------:R-:W4:Y:S04]  /*57ca0*/  LDL.LU R39, [R1+0x10a4] ;  /* 0x0010a40001277983 */ /* 0x000f280000300800 */
[----:B------:R1:W-:Y:S04]  /*57cb0*/  STL.64 [R1+0x2da8], R36 ;  /* 0x002da82401007387 */ /* 0x0003e80000100a00 */
[----:B-1----:R-:W4:Y:S04]  /*57cc0*/  LDL.LU R36, [R1+0x10e0] ;  /* 0x0010e00001247983 */ /* 0x002f280000300800 */
[----:B------:R-:W4:Y:S04]  /*57cd0*/  LDL.LU R37, [R1+0x10cc] ;  /* 0x0010cc0001257983 */ /* 0x000f280000300800 */
[----:B------:R1:W-:Y:S04]  /*57ce0*/  STL.64 [R1+0x2da0], R34 ;  /* 0x002da02201007387 */ /* 0x0003e80000100a00 */
[----:B-1----:R-:W4:Y:S04]  /*57cf0*/  LDL.LU R34, [R1+0x1108] ;  /* 0x0011080001227983 */ /* 0x002f280000300800 */
[----:B------:R-:W4:Y:S01]  /*57d00*/  LDL.LU R35, [R1+0x10f4] ;  /* 0x0010f40001237983 */ /* 0x000f220000300800 */
[----:B------:R-:W1:Y:S01]  /*57d10*/  S2R R238, SR_TID.X ;  /* 0x0000000000ee7919 */ /* 0x000e620000002100 */
[----:B------:R-:W1:Y:S01]  /*57d20*/  S2R R237, SR_TID.X ;  /* 0x0000000000ed7919 */ /* 0x000e620000002100 */
[----:B------:R-:W-:-:S02]  /*57d30*/  PRMT R13, RZ, 0x7610, R13 ;  /* 0x00007610ff0d7816 */ /* 0x000fc4000000000d */
[----:B------:R-:W-:Y:S02]  /*57d40*/  PRMT R11, RZ, 0x7610, R11 ;  /* 0x00007610ff0b7816 */ /* 0x000fe4000000000b */
[----:B------:R-:W-:Y:S01]  /*57d50*/  PRMT R10, RZ, 0x7610, R10 ;  /* 0x00007610ff0a7816 */ /* 0x000fe2000000000a */
[----:B------:R3:W-:Y:S04]  /*57d60*/  STL.64 [R1+0x2d98], R32 ;  /* 0x002d982001007387 */ /* 0x0007e80000100a00 */
[----:B---3--:R-:W3:Y:S04]  /*57d70*/  LDL.LU R32, [R1+0x1130] ;  /* 0x0011300001207983 */ /* 0x008ee80000300800 */
[----:B------:R-:W3:Y:S04]  /*57d80*/  LDL.LU R33, [R1+0x111c] ;  /* 0x00111c0001217983 */ /* 0x000ee80000300800 */
[----:B------:R1:W-:Y:S04]  /*57d90*/  STL.64 [R1+0x2d90], R30 ;  /* 0x002d901e01007387 */ /* 0x0003e80000100a00 */
[----:B-1----:R-:W3:Y:S01]  /*57da0*/  LDL.LU R30, [R1+0x1158] ;  /* 0x00115800011e7983 */ /* 0x002ee20000300800 */
[----:B------:R-:W-:-:S02]  /*57db0*/  LOP3.LUT R238, R238, 0x7f, RZ, 0xc0, !PT ;  /* 0x0000007feeee7812 */ /* 0x000fc400078ec0ff */
[----:B------:R-:W-:Y:S02]  /*57dc0*/  LOP3.LUT R237, R237, 0x7f, RZ, 0xc0, !PT ;  /* 0x0000007feded7812 */ /* 0x000fe400078ec0ff */
[----:B------:R-:W-:Y:S02]  /*57dd0*/  LOP3.LUT R238, R238, 0x20, RZ, 0x3c, !PT ;  /* 0x00000020eeee7812 */ /* 0x000fe400078e3cff */
[----:B------:R-:W-:-:S03]  /*57de0*/  LOP3.LUT R237, R237, 0x30, RZ, 0x3c, !PT ;  /* 0x00000030eded7812 */ /* 0x000fc600078e3cff */
        /* <DEDUP_REMOVED lines=26> */
[----:B------:R-:W-:Y:S01]  /*57f90*/  STS.U8 [R237+UR4+0xa980], R119 ;  /* 0x00a98077ed007988 */ /* 0x000fe20008000004 */
[----:B0-----:R-:W-:-:S02]  /*57fa0*/  @!P0 IMAD.MOV.U32 R8, RZ, RZ, R9 ;  /* 0x000000ffff088224 */ /* 0x001fc400078e0009 */
[----:B------:R-:W-:-:S05]  /*57fb0*/  @!P0 IMAD.MOV.U32 R9, RZ, RZ, R0 ;  /* 0x000000ffff098224 */ /* 0x000fca00078e0000 */
[----:B------:R0:W3:Y:S02]  /*57fc0*/  @!P0 LDG.E.U8 R13, desc[UR10][R8.64] ;  /* 0x0000000a080d8981 */ /* 0x0000e4000c1e1100 */
[----:B0-----:R-:W-:Y:S02]  /*57fd0*/  @!P0 IMAD.MOV.U32 R8, RZ, RZ, R7 ;  /* 0x000000ffff088224 */ /* 0x001fe400078e0007 */
[----:B------:R-:W-:-:S05]  /*57fe0*/  @!P0 IMAD.MOV.U32 R9, RZ, RZ, R6 ;  /* 0x000000ffff098224 */ /* 0x000fca00078e0006 */
[----:B------:R0:W3:Y:S02]  /*57ff0*/  @!P0 LDG.E.U8 R11, desc[UR10][R8.64] ;  /* 0x0000000a080b8981 */ /* 0x0000e4000c1e1100 */
[----:B0-----:R-:W-:Y:S02]  /*58000*/  @!P0 IMAD.MOV.U32 R8, RZ, RZ, R239 ;  /* 0x000000ffff088224 */ /* 0x001fe400078e00ef */
[----:B------:R-:W-:-:S05]  /*58010*/  @!P0 IMAD.MOV.U32 R9, RZ, RZ, R26 ;  /* 0x000000ffff098224 */ /* 0x000fca00078e001a */
[----:B------:R0:W3:Y:S02]  /*58020*/  @!P0 LDG.E.U8 R10, desc[UR10][R8.64] ;  /* 0x0000000a080a8981 */ /* 0x0000e4000c1e1100 */
[----:B0-----:R-:W-:Y:S02]  /*58030*/  @!P0 IMAD.MOV.U32 R9, RZ, RZ, R31 ;  /* 0x000000ffff098224 */ /* 0x001fe400078e001f */
[----:B------:R-:W3:Y:S04]  /*58040*/  LDL.LU R31, [R1+0x1144] ;  /* 0x00114400011f7983 */ /* 0x000ee80000300800 */
[----:B------:R0:W-:Y:S04]  /*58050*/  STL.64 [R1+0x2d88], R28 ;  /* 0x002d881c01007387 */ /* 0x0001e80000100a00 */
[----:B0-----:R-:W3:Y:S04]  /*58060*/  LDL.LU R29, [R1+0x116c] ;  /* 0x00116c00011d7983 */ /* 0x001ee80000300800 */
[----:B------:R-:W-:Y:S04]  /*58070*/  STL.64 [R1+0x2d80], R26 ;  /* 0x002d801a01007387 */ /* 0x000fe80000100a00 */
[----:B------:R-:W-:Y:S04]  /*58080*/  STL.64 [R1+0x2d78], R24 ;  /* 0x002d781801007387 */ /* 0x000fe80000100a00 */
[----:B------:R-:W-:Y:S04]  /*58090*/  STL [R1+0x3000], R148 ;  /* 0x0030009401007387 */ /* 0x000fe80000100800 */
[----:B------:R-:W-:Y:S04]  /*580a0*/  STL.64 [R1+0x2ff8], R146 ;  /* 0x002ff89201007387 */ /* 0x000fe80000100a00 */
[----:B------:R-:W-:Y:S04]  /*580b0*/  STL [R1+0x2ff0], R145 ;  /* 0x002ff09101007387 */ /* 0x000fe80000100800 */
        /* <DEDUP_REMOVED lines=18> */
[----:B--2---:R-:W-:Y:S04]  /*581e0*/  STS.U8 [R237+UR4+0x2d80], R40 ;  /* 0x002d8028ed007988 */ /* 0x004fe80008000004 */
[----:B----4-:R-:W-:Y:S04]  /*581f0*/  STS.U8 [R237+UR4+0x3180], R41 ;  /* 0x00318029ed007988 */ /* 0x010fe80008000004 */
[----:B------:R-:W-:Y:S04]  /*58200*/  STS.U8 [R237+UR4+0x2580], R38 ;  /* 0x00258026ed007988 */ /* 0x000fe80008000004 */
[----:B------:R-:W-:Y:S04]  /*58210*/  STS.U8 [R237+UR4+0x2980], R39 ;  /* 0x00298027ed007988 */ /* 0x000fe80008000004 */
[----:B------:R-:W-:Y:S04]  /*58220*/  STS.U8 [R237+UR4+0x1d80], R36 ;  /* 0x001d8024ed007988 */ /* 0x000fe80008000004 */
[----:B------:R-:W-:Y:S04]  /*58230*/  STS.U8 [R237+UR4+0x2180], R37 ;  /* 0x00218025ed007988 */ /* 0x000fe80008000004 */
[----:B------:R0:W-:Y:S04]  /*58240*/  STS.U8 [R237+UR4+0x1580], R34 ;  /* 0x00158022ed007988 */ /* 0x0001e80008000004 */
[----:B------:R1:W-:Y:S04]  /*58250*/  STS.U8 [R237+UR4+0x1980], R35 ;  /* 0x00198023ed007988 */ /* 0x0003e80008000004 */
[----:B0-----:R-:W2:Y:S04]  /*58260*/  LDL.LU R34, [R1+0x1168] ;  /* 0x0011680001227983 */ /* 0x001ea80000300800 */
[----:B-1----:R-:W4:Y:S04]  /*58270*/  LDL.LU R35, [R1+0x1154] ;  /* 0x0011540001237983 */ /* 0x002f280000300800 */
[----:B------:R-:W4:Y:S04]  /*58280*/  LDL.LU R36, [R1+0x1140] ;  /* 0x0011400001247983 */ /* 0x000f280000300800 */
[----:B------:R-:W4:Y:S04]  /*58290*/  LDL.LU R37, [R1+0x112c] ;  /* 0x00112c0001257983 */ /* 0x000f280000300800 */
[----:B------:R-:W4:Y:S04]  /*582a0*/  LDL.LU R38, [R1+0x1118] ;  /* 0x0011180001267983 */ /* 0x000f280000300800 */
[----:B------:R-:W4:Y:S04]  /*582b0*/  LDL.LU R39, [R1+0x1104] ;  /* 0x0011040001277983 */ /* 0x000f280000300800 */
[----:B------:R-:W4:Y:S04]  /*582c0*/  LDL.LU R40, [R1+0x10f0] ;  /* 0x0010f00001287983 */ /* 0x000f280000300800 */
[----:B------:R-:W4:Y:S04]  /*582d0*/  LDL.LU R41, [R1+0x10dc] ;  /* 0x0010dc0001297983 */ /* 0x000f280000300800 */
[----:B------:R0:W-:Y:S02]  /*582e0*/  STS.U8 [R237+UR4+0xad80], R236 ;  /* 0x00ad80eced007988 */ /* 0x0001e40008000004 */
[----:B0-----:R-:W0:Y:S02]  /*582f0*/  S2R R236, SR_TID.X ;  /* 0x0000000000ec7919 */ /* 0x001e240000002100 */
[----:B------:R1:W-:Y:S04]  /*58300*/  STS.U8 [R237+UR4+0x3580], R42 ;  /* 0x0035802aed007988 */ /* 0x0003e80008000004 */
[----:B------:R1:W-:Y:S04]  /*58310*/  STS.U8 [R237+UR4+0x3980], R43 ;  /* 0x0039802bed007988 */ /* 0x0003e80008000004 */
[----:B------:R1:W-:Y:S04]  /*58320*/  STS.U8 [R237+UR4+0x3d80], R44 ;  /* 0x003d802ced007988 */ /* 0x0003e80008000004 */
[----:B------:R0:W-:Y:S01]  /*58330*/  STS.U8 [R237+UR4+0x4180], R45 ;  /* 0x0041802ded007988 */ /* 0x0001e20008000004 */
[----:B------:R-:W-:-:S03]  /*58340*/  PRMT R2, RZ, 0x7610, R2 ;  /* 0x00007610ff027816 */ /* 0x000fc60000000002 */
[----:B------:R0:W-:Y:S01]  /*58350*/  STS.U8 [R237+UR4+0x4580], R46 ;  /* 0x0045802eed007988 */ /* 0x0001e20008000004 */
[----:B------:R-:W-:-:S03]  /*58360*/  @!P0 IMAD.MOV.U32 R8, RZ, RZ, R4 ;  /* 0x000000ffff088224 */ /* 0x000fc600078e0004 */
[----:B-1----:R-:W4:Y:S04]  /*58370*/  LDL.LU R42, [R1+0x10c8] ;  /* 0x0010c800012a7983 */ /* 0x002f280000300800 */
[----:B------:R-:W4:Y:S04]  /*58380*/  LDL.LU R43, [R1+0x10b4] ;  /* 0x0010b400012b7983 */ /* 0x000f280000300800 */
[----:B------:R-:W4:Y:S04]  /*58390*/  LDL.LU R44, [R1+0x10a0] ;  /* 0x0010a000012c7983 */ /* 0x000f280000300800 */
[----:B0-----:R-:W4:Y:S04]  /*583a0*/  LDL.LU R45, [R1+0x108c] ;  /* 0x00108c00012d7983 */ /* 0x001f280000300800 */
[----:B------:R0:W-:Y:S04]  /*583b0*/  STS.U8 [R237+UR4+0x4980], R47 ;  /* 0x0049802fed007988 */ /* 0x0001e80008000004 */
[----:B------:R-:W4:Y:S04]  /*583c0*/  LDL.LU R46, [R1+0x1078] ;  /* 0x00107800012e7983 */ /* 0x000f280000300800 */
[----:B------:R1:W-:Y:S04]  /*583d0*/  STS.U8 [R237+UR4+0x4d80], R48 ;  /* 0x004d8030ed007988 */ /* 0x0003e80008000004 */
[----:B------:R1:W-:Y:S04]  /*583e0*/  STS.U8 [R237+UR4+0x5180], R49 ;  /* 0x00518031ed007988 */ /* 0x0003e80008000004 */
[----:B------:R1:W-:Y:S04]  /*583f0*/  STS.U8 [R237+UR4+0x5580], R50 ;  /* 0x00558032ed007988 */ /* 0x0003e80008000004 */
[----:B---3--:R-:W-:Y:S04]  /*58400*/  STS.U8 [R237+UR4+0x580], R30 ;  /* 0x0005801eed007988 */ /* 0x008fe80008000004 */
[----:B------:R-:W-:Y:S04]  /*58410*/  STS.U8 [R237+UR4+0xd80], R32 ;  /* 0x000d8020ed007988 */ /* 0x000fe80008000004 */
[----:B------:R-:W-:Y:S04]  /*58420*/  STS.U8 [R237+UR4+0x1180], R33 ;  /* 0x00118021ed007988 */ /* 0x000fe80008000004 */
[----:B0-----:R-:W3:Y:S04]  /*58430*/  LDL.LU R47, [R1+0x1064] ;  /* 0x00106400012f7983 */ /* 0x001ee80000300800 */
[----:B------:R0:W-:Y:S04]  /*58440*/  STS.U8 [R237+UR4+0x5980], R149 ;  /* 0x00598095ed007988 */ /* 0x0001e80008000004 */
[----:B-1----:R-:W3:Y:S04]  /*58450*/  LDL.LU R48, [R1+0x1050] ;  /* 0x0010500001307983 */ /* 0x002ee80000300800 */
[----:B------:R-:W3:Y:S04]  /*58460*/  LDL.LU R49, [R1+0x103c] ;  /* 0x00103c0001317983 */ /* 0x000ee80000300800 */
[----:B------:R1:W-:Y:S04]  /*58470*/  STS.U8 [R237+UR4+0x5d80], R150 ;  /* 0x005d8096ed007988 */ /* 0x0003e80008000004 */
[----:B------:R1:W-:Y:S04]  /*58480*/  STS.U8 [R237+UR4+0x6180], R151 ;  /* 0x00618097ed007988 */ /* 0x0003e80008000004 */
[----:B------:R-:W3:Y:S04]  /*58490*/  LDL.LU R50, [R1+0x1028] ;  /* 0x0010280001327983 */ /* 0x000ee80000300800 */
[----:B------:R-:W-:Y:S04]  /*584a0*/  STS.U8 [R237+UR4+0xb180], R252 ;  /* 0x00b180fced007988 */ /* 0x000fe80008000004 */
[----:B------:R-:W-:Y:S01]  /*584b0*/  STS.U8 [R237+UR4+0xb580], R247 ;  /* 0x00b580f7ed007988 */ /* 0x000fe20008000004 */
[----:B------:R-:W-:-:S03]  /*584c0*/  LOP3.LUT R236, R236, 0x7f, RZ, 0xc0, !PT ;  /* 0x0000007fecec7812 */ /* 0x000fc600078ec0ff */
[----:B------:R-:W-:Y:S04]  /*584d0*/  STS.U8 [R237+UR4+0xb980], R242 ;  /* 0x00b980f2ed007988 */ /* 0x000fe80008000004 */
[----:B------:R-:W-:Y:S04]  /*584e0*/  STS.U8 [R237+UR4+0xbd80], R230 ;  /* 0x00bd80e6ed007988 */ /* 0x000fe80008000004 */
[----:B------:R-:W-:Y:S01]  /*584f0*/  STS.U8 [R237+UR4+0xc180], R225 ;  /* 0x00c180e1ed007988 */ /* 0x000fe20008000004 */
        /* <DEDUP_REMOVED lines=16> */
[----:B------:R-:W3:Y:S04]  /*58600*/  @!P0 LDG.E.U8 R2, desc[UR10][R8.64] ;  /* 0x0000000a08028981 */ /* 0x000ee8000c1e1100 */
[----:B0-----:R-:W3:Y:S04]  /*58610*/  LDL.LU R149, [R1+0x1014] ;  /* 0x0010140001957983 */ /* 0x001ee80000300800 */
[----:B-1----:R-:W3:Y:S04]  /*58620*/  LDL.LU R150, [R1+0x1000] ;  /* 0x0010000001967983 */ /* 0x002ee80000300800 */
[----:B------:R-:W3:Y:S04]  /*58630*/  LDL.LU R151, [R1+0xfec] ;  /* 0x000fec0001977983 */ /* 0x000ee80000300800 */
[----:B------:R-:W-:Y:S04]  /*58640*/  STS.U8 [R237+UR4+0x980], R31 ;  /* 0x0009801fed007988 */ /* 0x000fe80008000004 */
[----:B------:R-:W-:Y:S04]  /*58650*/  STS.U8 [R237+UR4+0x180], R29 ;  /* 0x0001801ded007988 */ /* 0x000fe80008000004 */
[----:B--2---:R-:W-:Y:S04]  /*58660*/  STS.U8 [R236+UR4+0x200], R34 ;  /* 0x00020022ec007988 */ /* 0x004fe80008000004 */
[----:B----4-:R-:W-:Y:S04]  /*58670*/  STS.U8 [R236+UR4+0x600], R35 ;  /* 0x00060023ec007988 */ /* 0x010fe80008000004 */
[----:B------:R-:W-:Y:S04]  /*58680*/  STS.U8 [R236+UR4+0xa00], R36 ;  /* 0x000a0024ec007988 */ /* 0x000fe80008000004 */
[----:B------:R-:W-:Y:S04]  /*58690*/  STS.U8 [R236+UR4+0xe00], R37 ;  /* 0x000e0025ec007988 */ /* 0x000fe80008000004 */
[----:B------:R-:W-:Y:S04]  /*586a0*/  STS.U8 [R236+UR4+0x1200], R38 ;  /* 0x00120026ec007988 */ /* 0x000fe80008000004 */
[----:B------:R-:W-:Y:S04]  /*586b0*/  STS.U8 [R236+UR4+0x1600], R39 ;  /* 0x00160027ec007988 */ /* 0x000fe80008000004 */
[----:B------:R-:W-:Y:S04]  /*586c0*/  STS.U8 [R236+UR4+0x1a00], R40 ;  /* 0x001a0028ec007988 */ /* 0x000fe80008000004 */
[----:B------:R-:W-:Y:S04]  /*586d0*/  STS.U8 [R236+UR4+0x1e00], R41 ;  /* 0x001e0029ec007988 */ /* 0x000fe80008000004 */
[----:B------:R0:W-:Y:S04]  /*586e0*/  STS.U8 [R236+UR4+0x5200], R87 ;  /* 0x00520057ec007988 */ /* 0x0001e80008000004 */
[----:B------:R1:W-:Y:S04]  /*586f0*/  STS.U8 [R236+UR4+0x5600], R76 ;  /* 0x0056004cec007988 */ /* 0x0003e80008000004 */
[----:B------:R2:W-:Y:S04]  /*58700*/  STS.U8 [R236+UR4+0x5a00], R120 ;  /* 0x005a0078ec007988 */ /* 0x0005e80008000004 */
[----:B------:R4:W-:Y:S04]  /*58710*/  STS.U8 [R236+UR4+0x5e00], R130 ;  /* 0x005e0082ec007988 */ /* 0x0009e80008000004 */
[----:B------:R4:W-:Y:S04]  /*58720*/  STS.U8 [R236+UR4+0x6200], R77 ;  /* 0x0062004dec007988 */ /* 0x0009e80008000004 */
[----:B------:R4:W-:Y:S04]  /*58730*/  STS.U8 [R236+UR4+0x6600], R121 ;  /* 0x00660079ec007988 */ /* 0x0009e80008000004 */
[----:B0-----:R-:W3:Y:S04]  /*58740*/  LDL.LU R87, [R1+0x34c4] ;  /* 0x0034c40001577983 */ /* 0x001ee80000300800 */
[----:B-1----:R-:W3:Y:S04]  /*58750*/  LDL.LU R76, [R1+0x34c0] ;  /* 0x0034c000014c7983 */ /* 0x002ee80000300800 */
[----:B--2---:R-:W2:Y:S04]  /*58760*/  LDL.LU R120, [R1+0x34bc] ;  /* 0x0034bc0001787983 */ /* 0x004ea80000300800 */
[----:B----4-:R-:W4:Y:S04]  /*58770*/  LDL.LU R130, [R1+0x34b8] ;  /* 0x0034b80001827983 */ /* 0x010f280000300800 */
[----:B------:R-:W2:Y:S04]  /*58780*/  LDL.LU R77, [R1+0x34b4] ;  /* 0x0034b400014d7983 */ /* 0x000ea80000300800 */
[----:B------:R-:W2:Y:S04]  /*58790*/  LDL.LU R121, [R1+0x34b0] ;  /* 0x0034b00001797983 */ /* 0x000ea80000300800 */
[----:B------:R0:W-:Y:S04]  /*587a0*/  STS.U8 [R236+UR4+0x6a00], R86 ;  /* 0x006a0056ec007988 */ /* 0x0001e80008000004 */
[----:B------:R1:W-:Y:S04]  /*587b0*/  STS.U8 [R236+UR4+0x6e00], R78 ;  /* 0x006e004eec007988 */ /* 0x0003e80008000004 */
[----:B------:R1:W-:Y:S04]  /*587c0*/  STS.U8 [R236+UR4+0x7200], R122 ;  /* 0x0072007aec007988 */ /* 0x0003e80008000004 */
[----:B------:R1:W-:Y:S04]  /*587d0*/  STS.U8 [R236+UR4+0x7600], R129 ;  /* 0x00760081ec007988 */ /* 0x0003e80008000004 */
[----:B------:R1:W-:Y:S04]  /*587e0*/  STS.U8 [R236+UR4+0x7a00], R79 ;  /* 0x007a004fec007988 */ /* 0x0003e80008000004 */
[----:B------:R1:W-:Y:S04]  /*587f0*/  STS.U8 [R236+UR4+0x7e00], R123 ;  /* 0x007e007bec007988 */ /* 0x0003e80008000004 */
[----:B0-----:R-:W2:Y:S04]  /*58800*/  LDL.LU R86, [R1+0x34ac] ;  /* 0x0034ac0001567983 */ /* 0x001ea80000300800 */
[----:B-1----:R-:W2:Y:S04]  /*58810*/  LDL.LU R78, [R1+0x34a8] ;  /* 0x0034a800014e7983 */ /* 0x002ea80000300800 */
[----:B------:R-:W2:Y:S04]  /*58820*/  LDL.LU R122, [R1+0x34a4] ;  /* 0x0034a400017a7983 */ /* 0x000ea80000300800 */
[----:B------:R-:W2:Y:S04]  /*58830*/  LDL.LU R129, [R1+0x34a0] ;  /* 0x0034a00001817983 */ /* 0x000ea80000300800 */
        /* <DEDUP_REMOVED lines=22> */
[----:B------:R0:W-:Y:S02]  /*589a0*/  STS.U8 [R236+UR4+0xae00], R235 ;  /* 0x00ae00ebec007988 */ /* 0x0001e40008000004 */
[----:B0-----:R-:W0:Y:S02]  /*589b0*/  S2R R235, SR_TID.X ;  /* 0x0000000000eb7919 */ /* 0x001e240000002100 */
[----:B------:R1:W-:Y:S04]  /*589c0*/  STS.U8 [R236+UR4+0xaa00], R83 ;  /* 0x00aa0053ec007988 */ /* 0x0003e80008000004 */
[----:B------:R1:W-:Y:S04]  /*589d0*/  STS.U8 [R236+UR4+0x2200], R42 ;  /* 0x0022002aec007988 */ /* 0x0003e80008000004 */
[----:B------:R1:W-:Y:S04]  /*589e0*/  STS.U8 [R236+UR4+0x2600], R43 ;  /* 0x0026002bec007988 */ /* 0x0003e80008000004 */
[----:B------:R0:W-:Y:S04]  /*589f0*/  STS.U8 [R236+UR4+0x2a00], R44 ;  /* 0x002a002cec007988 */ /* 0x0001e80008000004 */
[----:B------:R0:W-:Y:S04]  /*58a00*/  STS.U8 [R236+UR4+0x2e00], R45 ;  /* 0x002e002dec007988 */ /* 0x0001e80008000004 */
[----:B------:R3:W-:Y:S04]  /*58a10*/  STS.U8 [R236+UR4+0x3200], R46 ;  /* 0x0032002eec007988 */ /* 0x0007e80008000004 */
[----:B-1----:R-:W2:Y:S04]  /*58a20*/  LDL.LU R83, [R1+0x346c] ;  /* 0x00346c0001537983 */ /* 0x002ea80000300800 */
[----:B------:R-:W2:Y:S04]  /*58a30*/  LDL.LU R42, [R1+0x1164] ;  /* 0x00116400012a7983 */ /* 0x000ea80000300800 */
[----:B------:R-:W2:Y:S04]  /*58a40*/  LDL.LU R43, [R1+0x1150] ;  /* 0x00115000012b7983 */ /* 0x000ea80000300800 */
[----:B0-----:R-:W2:Y:S04]  /*58a50*/  LDL.LU R44, [R1+0x113c] ;  /* 0x00113c00012c7983 */ /* 0x001ea80000300800 */
[----:B------:R-:W2:Y:S04]  /*58a60*/  LDL.LU R45, [R1+0x1128] ;  /* 0x00112800012d7983 */ /* 0x000ea80000300800 */
[----:B---3--:R0:W-:Y:S04]  /*58a70*/  STS.U8 [R236+UR4+0x3600], R47 ;  /* 0x0036002fec007988 */ /* 0x0081e80008000004 */
[----:B------:R-:W3:Y:S04]  /*58a80*/  LDL.LU R46, [R1+0x1114] ;  /* 0x00111400012e7983 */ /* 0x000ee80000300800 */
[----:B------:R1:W-:Y:S04]  /*58a90*/  STS.U8 [R236+UR4+0x3a00], R48 ;  /* 0x003a0030ec007988 */ /* 0x0003e80008000004 */
[----:B------:R1:W-:Y:S04]  /*58aa0*/  STS.U8 [R236+UR4+0x3e00], R49 ;  /* 0x003e0031ec007988 */ /* 0x0003e80008000004 */
[----:B------:R1:W-:Y:S04]  /*58ab0*/  STS.U8 [R236+UR4+0x4200], R50 ;  /* 0x00420032ec007988 */ /* 0x0003e80008000004 */
[----:B------:R1:W-:Y:S04]  /*58ac0*/  STS.U8 [R236+UR4+0x4600], R149 ;  /* 0x00460095ec007988 */ /* 0x0003e80008000004 */
[----:B------:R1:W-:Y:S04]  /*58ad0*/  STS.U8 [R236+UR4+0x4a00], R150 ;  /* 0x004a0096ec007988 */ /* 0x0003e80008000004 */
[----:B0-----:R-:W3:Y:S04]  /*58ae0*/  LDL.LU R47, [R1+0x1100] ;  /* 0x00110000012f7983 */ /* 0x001ee80000300800 */
[----:B-1----:R-:W3:Y:S04]  /*58af0*/  LDL.LU R48, [R1+0x10ec] ;  /* 0x0010ec0001307983 */ /* 0x002ee80000300800 */
[----:B------:R-:W3:Y:S04]  /*58b00*/  LDL.LU R49, [R1+0x10d8] ;  /* 0x0010d80001317983 */ /* 0x000ee80000300800 */
[----:B------:R-:W3:Y:S04]  /*58b10*/  LDL.LU R50, [R1+0x10c4] ;  /* 0x0010c40001327983 */ /* 0x000ee80000300800 */
[----:B------:R-:W3:Y:S01]  /*58b20*/  LDL.LU R149, [R1+0x10b0] ;  /* 0x0010b00001957983 */ /* 0x000ee20000300800 */
[----:B------:R-:W-:-:S03]  /*58b30*/  LOP3.LUT R235, R235, 0x7f, RZ, 0xc0, !PT ;  /* 0x0000007febeb7812 */ /* 0x000fc600078ec0ff */
[----:B------:R0:W-:Y:S04]  /*58b40*/  STS.U8 [R236+UR4+0x4e00], R151 ;  /* 0x004e0097ec007988 */ /* 0x0001e80008000004 */
[----:B------:R-:W3:Y:S01]  /*58b50*/  LDL.LU R150, [R1+0x109c] ;  /* 0x00109c0001967983 */ /* 0x000ee20000300800 */
[----:B------:R-:W-:-:S03]  /*58b60*/  LOP3.LUT R235, R235, 0x50, RZ, 0x3c, !PT ;  /* 0x00000050ebeb7812 */ /* 0x000fc600078e3cff */
[----:B------:R-:W-:Y:S04]  /*58b70*/  STS.U8 [R236+UR4+0xb200], R251 ;  /* 0x00b200fbec007988 */ /* 0x000fe80008000004 */
[----:B------:R1:W-:Y:S04]  /*58b80*/  STS.U8 [R236+UR4+0xb600], R246 ;  /* 0x00b600f6ec007988 */ /* 0x0003e80008000004 */
        /* <DEDUP_REMOVED lines=18> */
[----:B0-----:R-:W3:Y:S04]  /*58cb0*/  LDL.LU R151, [R1+0x1088] ;  /* 0x0010880001977983 */ /* 0x001ee80000300800 */
        /* <DEDUP_REMOVED lines=15> */
[----:B------:R-:W-:Y:S01]  /*58db0*/  UMOV UR40, UR36 ;  /* 0x0000002400287c82 */ /* 0x000fe20008000000 */
[----:B------:R-:W-:Y:S01]  /*58dc0*/  UMOV UR41, UR37 ;  /* 0x0000002500297c82 */ /* 0x000fe20008000000 */
[----:B------:R-:W-:Y:S01]  /*58dd0*/  UMOV UR12, UR24 ;  /* 0x00000018000c7c82 */ /* 0x000fe20008000000 */
[----:B------:R-:W-:Y:S01]  /*58de0*/  UMOV UR13, UR25 ;  /* 0x00000019000d7c82 */ /* 0x000fe20008000000 */
[----:B------:R-:W-:Y:S01]  /*58df0*/  UMOV UR16, UR28 ;  /* 0x0000001c00107c82 */ /* 0x000fe20008000000 */
[----:B------:R-:W-:Y:S01]  /*58e00*/  UMOV UR17, UR29 ;  /* 0x0000001d00117c82 */ /* 0x000fe20008000000 */
[----:B------:R-:W-:Y:S01]  /*58e10*/  UMOV UR20, UR32 ;  /* 0x0000002000147c82 */ /* 0x000fe20008000000 */
[----:B------:R-:W-:Y:S01]  /*58e20*/  UMOV UR21, UR33 ;  /* 0x0000002100157c82 */ /* 0x000fe20008000000 */
[----:B------:R-:W-:Y:S01]  /*58e30*/  UIADD3.64 UR44, UR24, 0x1fe, URZ ;  /* 0x000001fe182c7897 */ /* 0x000fe2000fffe03f */
[----:B------:R-:W-:Y:S01]  /*58e40*/  UMOV UR46, UR38 ;  /* 0x00000026002e7c82 */ /* 0x000fe20008000000 */
[----:B------:R-:W-:Y:S01]  /*58e50*/  UMOV UR47, UR39 ;  /* 0x00000027002f7c82 */ /* 0x000fe20008000000 */
[----:B------:R-:W-:Y:S01]  /*58e60*/  UIADD3.64 UR48, UR24, 0x200, URZ ;  /* 0x0000020018307897 */ /* 0x000fe2000fffe03f */
[----:B------:R-:W-:Y:S01]  /*58e70*/  UMOV UR50, UR26 ;  /* 0x0000001a00327c82 */ /* 0x000fe20008000000 */
[----:B------:R-:W-:Y:S01]  /*58e80*/  UMOV UR51, UR27 ;  /* 0x0000001b00337c82 */ /* 0x000fe20008000000 */
[----:B------:R-:W-:Y:S01]  /*58e90*/  UMOV UR58, UR38 ;  /* 0x00000026003a7c82 */ /* 0x000fe20008000000 */
[----:B------:R-:W-:Y:S01]  /*58ea0*/  UMOV UR59, UR39 ;  /* 0x00000027003b7c82 */ /* 0x000fe20008000000 */
[----:B------:R-:W-:Y:S01]  /*58eb0*/  UMOV UR54, UR26 ;  /* 0x0000001a00367c82 */ /* 0x000fe20008000000 */
[----:B------:R-:W-:Y:S01]  /*58ec0*/  UMOV UR55, UR27 ;  /* 0x0000001b00377c82 */ /* 0x000fe20008000000 */
[----:B-1----:R-:W0:Y:S01]  /*58ed0*/  LDC R246, c[0x0][0x230] ;  /* 0x00008c00fff67b82 */ /* 0x002e220000000800 */
[----:B------:R-:W-:Y:S04]  /*58ee0*/  STS.U8 [R235+UR4+0x4e80], R87 ;  /* 0x004e8057eb007988 */ /* 0x000fe80008000004 */
[----:B----4-:R-:W-:Y:S04]  /*58ef0*/  STS.U8 [R235+UR4+0x4a80], R130 ;  /* 0x004a8082eb007988 */ /* 0x010fe80008000004 */
[----:B--2---:R-:W-:Y:S04]  /*58f00*/  STS.U8 [R235+UR4+0x4680], R86 ;  /* 0x00468056eb007988 */ /* 0x004fe80008000004 */
[----:B------:R-:W-:Y:S04]  /*58f10*/  STS.U8 [R235+UR4+0x4280], R129 ;  /* 0x00428081eb007988 */ /* 0x000fe80008000004 */
[----:B------:R-:W-:Y:S04]  /*58f20*/  STS.U8 [R235+UR4+0x3e80], R85 ;  /* 0x003e8055eb007988 */ /* 0x000fe80008000004 */
[----:B------:R-:W-:Y:S04]  /*58f30*/  STS.U8 [R235+UR4+0x3a80], R128 ;  /* 0x003a8080eb007988 */ /* 0x000fe80008000004 */
[----:B------:R-:W-:Y:S04]  /*58f40*/  STS.U8 [R235+UR4+0x3680], R84 ;  /* 0x00368054eb007988 */ /* 0x000fe80008000004 */
[----:B------:R1:W-:Y:S04]  /*58f50*/  STS.U8 [R235+UR4+0x3280], R127 ;  /* 0x0032807feb007988 */ /* 0x0003e80008000004 */
[----:B-1----:R-:W2:Y:S04]  /*58f60*/  LDL.LU R127, [R1+0x3468] ;  /* 0x00346800017f7983 */ /* 0x002ea80000300800 */
        /* <DEDUP_REMOVED lines=22> */
[----:B------:R1:W-:Y:S04]  /*590d0*/  STS.U8 [R235+UR4+0x9280], R234 ;  /* 0x009280eaeb007988 */ /* 0x0003e80008000004 */
[----:B------:R0:W-:Y:S01]  /*590e0*/  STS.U8 [R235+UR4+0x9680], R233 ;  /* 0x009680e9eb007988 */ /* 0x0001e20008000004 */
[----:B-1----:R-:W1:Y:S01]  /*590f0*/  S2R R234, SR_TID.X ;  /* 0x0000000000ea7919 */ /* 0x002e620000002100 */
[----:B0-----:R-:W0:Y:S02]  /*59100*/  S2R R233, SR_TID.X ;  /* 0x0000000000e97919 */ /* 0x001e240000002100 */
[----:B------:R1:W-:Y:S04]  /*59110*/  STS.U8 [R235+UR4+0x8e80], R12 ;  /* 0x008e800ceb007988 */ /* 0x0003e80008000004 */
[----:B------:R-:W-:Y:S04]  /*59120*/  STS.U8 [R235+UR4+0x280], R42 ;  /* 0x0002802aeb007988 */ /* 0x000fe80008000004 */
[----:B-1----:R-:W4:Y:S04]  /*59130*/  LDL.LU R12, [R1+0x340c] ;  /* 0x00340c00010c7983 */ /* 0x002f280000300800 */
[----:B------:R-:W4:Y:S04]  /*59140*/  LDL.LU.64 R24, [R1+0xa00] ;  /* 0x000a000001187983 */ /* 0x000f280000300a00 */
[----:B------:R-:W4:Y:S04]  /*59150*/  LDL.LU.64 R26, [R1+0xa08] ;  /* 0x000a0800011a7983 */ /* 0x000f280000300a00 */
[----:B------:R-:W4:Y:S04]  /*59160*/  LDL.LU.64 R28, [R1+0xa10] ;  /* 0x000a1000011c7983 */ /* 0x000f280000300a00 */
[----:B------:R-:W4:Y:S04]  /*59170*/  LDL.LU.64 R30, [R1+0xa18] ;  /* 0x000a1800011e7983 */ /* 0x000f280000300a00 */
[----:B------:R-:W4:Y:S04]  /*59180*/  LDL.LU.64 R32, [R1+0xa20] ;  /* 0x000a200001207983 */ /* 0x000f280000300a00 */
[----:B------:R-:W4:Y:S04]  /*59190*/  LDL.LU.64 R34, [R1+0xa28] ;  /* 0x000a280001227983 */ /* 0x000f280000300a00 */
[----:B------:R-:W4:Y:S04]  /*591a0*/  LDL.LU.64 R36, [R1+0xa30] ;  /* 0x000a300001247983 */ /* 0x000f280000300a00 */
[----:B------:R-:W4:Y:S04]  /*591b0*/  LDL.LU.64 R38, [R1+0xa38] ;  /* 0x000a380001267983 */ /* 0x000f280000300a00 */
[----:B------:R1:W-:Y:S04]  /*591c0*/  STS.U8 [R235+UR4+0x680], R43 ;  /* 0x0006802beb007988 */ /* 0x0003e80008000004 */
[----:B------:R-:W-:Y:S04]  /*591d0*/  STS.U8 [R235+UR4+0xa80], R44 ;  /* 0x000a802ceb007988 */ /* 0x000fe80008000004 */
[----:B------:R1:W-:Y:S04]  /*591e0*/  STS.U8 [R235+UR4+0xe80], R45 ;  /* 0x000e802deb007988 */ /* 0x0003e80008000004 */
[----:B---3--:R-:W-:Y:S04]  /*591f0*/  STS.U8 [R235+UR4+0x1280], R46 ;  /* 0x0012802eeb007988 */ /* 0x008fe80008000004 */
[----:B------:R3:W-:Y:S04]  /*59200*/  STS.U8 [R235+UR4+0x1680], R47 ;  /* 0x0016802feb007988 */ /* 0x0007e80008000004 */
[----:B------:R-:W-:Y:S04]  /*59210*/  STS.U8 [R235+UR4+0x1a80], R48 ;  /* 0x001a8030eb007988 */ /* 0x000fe80008000004 */
[----:B------:R3:W-:Y:S04]  /*59220*/  STS.U8 [R235+UR4+0x1e80], R49 ;  /* 0x001e8031eb007988 */ /* 0x0007e80008000004 */
[----:B------:R-:W-:Y:S04]  /*59230*/  STS.U8 [R235+UR4+0x2280], R50 ;  /* 0x00228032eb007988 */ /* 0x000fe80008000004 */
[----:B------:R-:W-:Y:S04]  /*59240*/  STS.U8 [R235+UR4+0x2680], R149 ;  /* 0x00268095eb007988 */ /* 0x000fe80008000004 */
[----:B------:R-:W-:Y:S04]  /*59250*/  STS.U8 [R235+UR4+0x2a80], R150 ;  /* 0x002a8096eb007988 */ /* 0x000fe80008000004 */
[----:B------:R-:W-:Y:S01]  /*59260*/  STS.U8 [R235+UR4+0x2e80], R151 ;  /* 0x002e8097eb007988 */ /* 0x000fe20008000004 */
[----:B------:R-:W-:-:S02]  /*59270*/  LOP3.LUT R234, R234, 0x7f, RZ, 0xc0, !PT ;  /* 0x0000007feaea7812 */ /* 0x000fc400078ec0ff */
[----:B0-----:R-:W-:Y:S01]  /*59280*/  LOP3.LUT R233, R233, 0x7f, RZ, 0xc0, !PT ;  /* 0x0000007fe9e97812 */ /* 0x001fe200078ec0ff */
[----:B------:R-:W-:Y:S04]  /*59290*/  STS.U8 [R235+UR4+0x9a80], R144 ;  /* 0x009a8090eb007988 */ /* 0x000fe80008000004 */
[----:B------:R-:W-:Y:S01]  /*592a0*/  STS.U8 [R235+UR4+0x9e80], R143 ;  /* 0x009e808feb007988 */ /* 0x000fe20008000004 */
[----:B------:R-:W-:Y:S02]  /*592b0*/  LOP3.LUT R234, R234, 0x60, RZ, 0x3c, !PT ;  /* 0x00000060eaea7812 */ /* 0x000fe400078e3cff */
[----:B------:R-:W-:Y:S01]  /*592c0*/  LOP3.LUT R233, R233, 0x70, RZ, 0x3c, !PT ;  /* 0x00000070e9e97812 */ /* 0x000fe200078e3cff */
        /* <DEDUP_REMOVED lines=24> */
[----:B------:R-:W4:Y:S04]  /*59450*/  LDL.LU.64 R40, [R1+0xa40] ;  /* 0x000a400001287983 */ /* 0x000f280000300a00 */
        /* <DEDUP_REMOVED lines=52> */
[----:B-1----:R-:W4:Y:S04]  /*597a0*/  LDL.LU.64 R42, [R1+0xa48] ;  /* 0x000a4800012a7983 */ /* 0x002f280000300a00 */
[----:B------:R-:W4:Y:S04]  /*597b0*/  LDL.LU.64 R44, [R1+0xa50] ;  /* 0x000a5000012c7983 */ /* 0x000f280000300a00 */
[----:B---3--:R-:W3:Y:S04]  /*597c0*/  LDL.LU.64 R46, [R1+0xa58] ;  /* 0x000a5800012e7983 */ /* 0x008ee80000300a00 */
[----:B------:R-:W3:Y:S04]  /*597d0*/  LDL.LU.64 R48, [R1+0xa60] ;  /* 0x000a600001307983 */ /* 0x000ee80000300a00 */
        /* <DEDUP_REMOVED lines=29> */
[----:B------:R0:W-:Y:S04]  /*599b0*/  STS.U8 [R233+UR4+0xaf80], R51 ;  /* 0x00af8033e9007988 */ /* 0x0001e80008000004 */
[----:B------:R-:W-:Y:S04]  /*599c0*/  STS.U8 [R233+UR4+0xa780], R53 ;  /* 0x00a78035e9007988 */ /* 0x000fe80008000004 */
[----:B------:R1:W-:Y:S04]  /*599d0*/  STS.U8 [R233+UR4+0xab80], R52 ;  /* 0x00ab8034e9007988 */ /* 0x0003e80008000004 */
[----:B------:R-:W-:Y:S04]  /*599e0*/  STS.U8 [R233+UR4+0x9f80], R55 ;  /* 0x009f8037e9007988 */ /* 0x000fe80008000004 */
[----:B------:R2:W-:Y:S04]  /*599f0*/  STS.U8 [R233+UR4+0xa380], R54 ;  /* 0x00a38036e9007988 */ /* 0x0005e80008000004 */
[----:B------:R-:W-:Y:S04]  /*59a00*/  STS.U8 [R233+UR4+0x9780], R57 ;  /* 0x00978039e9007988 */ /* 0x000fe80008000004 */
[----:B------:R4:W-:Y:S04]  /*59a10*/  STS.U8 [R233+UR4+0x9b80], R56 ;  /* 0x009b8038e9007988 */ /* 0x0009e80008000004 */
[----:B------:R-:W-:Y:S04]  /*59a20*/  STS.U8 [R233+UR4+0x8f80], R59 ;  /* 0x008f803be9007988 */ /* 0x000fe80008000004 */
[----:B0-----:R-:W3:Y:S04]  /*59a30*/  LDL.LU.64 R50, [R1+0xa68] ;  /* 0x000a680001327983 */ /* 0x001ee80000300a00 */
[----:B------:R0:W-:Y:S04]  /*59a40*/  STS.U8 [R233+UR4+0x9380], R58 ;  /* 0x0093803ae9007988 */ /* 0x0001e80008000004 */
[----:B-1----:R-:W3:Y:S04]  /*59a50*/  LDL.LU.64 R52, [R1+0xa70] ;  /* 0x000a700001347983 */ /* 0x002ee80000300a00 */
[----:B------:R-:W-:Y:S04]  /*59a60*/  STS.U8 [R233+UR4+0x8780], R61 ;  /* 0x0087803de9007988 */ /* 0x000fe80008000004 */
[----:B--2---:R-:W2:Y:S04]  /*59a70*/  LDL.LU.64 R54, [R1+0xa78] ;  /* 0x000a780001367983 */ /* 0x004ea80000300a00 */
[----:B------:R1:W-:Y:S04]  /*59a80*/  STS.U8 [R233+UR4+0x8b80], R60 ;  /* 0x008b803ce9007988 */ /* 0x0003e80008000004 */
[----:B----4-:R-:W4:Y:S04]  /*59a90*/  LDL.LU.64 R56, [R1+0xa80] ;  /* 0x000a800001387983 */ /* 0x010f280000300a00 */
[----:B------:R-:W-:Y:S04]  /*59aa0*/  STS.U8 [R233+UR4+0x7f80], R63 ;  /* 0x007f803fe9007988 */ /* 0x000fe80008000004 */
[----:B------:R1:W-:Y:S04]  /*59ab0*/  STS.U8 [R233+UR4+0x8380], R62 ;  /* 0x0083803ee9007988 */ /* 0x0003e80008000004 */
[----:B0-----:R-:W3:Y:S04]  /*59ac0*/  LDL.LU.64 R58, [R1+0xa88] ;  /* 0x000a8800013a7983 */ /* 0x001ee80000300a00 */
[----:B------:R-:W-:Y:S04]  /*59ad0*/  STS.U8 [R233+UR4+0x7780], R65 ;  /* 0x00778041e9007988 */ /* 0x000fe80008000004 */
[----:B------:R0:W-:Y:S04]  /*59ae0*/  STS.U8 [R233+UR4+0x7b80], R64 ;  /* 0x007b8040e9007988 */ /* 0x0001e80008000004 */
[----:B------:R-:W-:Y:S04]  /*59af0*/  STS.U8 [R233+UR4+0x6f80], R67 ;  /* 0x006f8043e9007988 */ /* 0x000fe80008000004 */
[----:B-1----:R-:W2:Y:S04]  /*59b00*/  LDL.LU.64 R60, [R1+0xa90] ;  /* 0x000a9000013c7983 */ /* 0x002ea80000300a00 */
[----:B------:R1:W-:Y:S04]  /*59b10*/  STS.U8 [R233+UR4+0x7380], R66 ;  /* 0x00738042e9007988 */ /* 0x0003e80008000004 */
[----:B------:R-:W-:Y:S04]  /*59b20*/  STS.U8 [R233+UR4+0x6780], R69 ;  /* 0x00678045e9007988 */ /* 0x000fe80008000004 */
[----:B------:R-:W4:Y:S04]  /*59b30*/  LDL.LU.64 R62, [R1+0xa98] ;  /* 0x000a9800013e7983 */ /* 0x000f280000300a00 */
[----:B------:R1:W-:Y:S04]  /*59b40*/  STS.U8 [R233+UR4+0x6b80], R68 ;  /* 0x006b8044e9007988 */ /* 0x0003e80008000004 */
[----:B------:R-:W-:Y:S04]  /*59b50*/  STS.U8 [R233+UR4+0x5f80], R71 ;  /* 0x005f8047e9007988 */ /* 0x000fe80008000004 */
[----:B0-----:R-:W3:Y:S04]  /*59b60*/  LDL.LU.64 R64, [R1+0xaa0] ;  /* 0x000aa00001407983 */ /* 0x001ee80000300a00 */
        /* <DEDUP_REMOVED lines=10> */
[----:B-1----:R-:W2:Y:S04]  /*59c10*/  LDL.LU.64 R72, [R1+0xac0] ;  /* 0x000ac00001487983 */ /* 0x002ea80000300a00 */
[----:B------:R-:W4:Y:S04]  /*59c20*/  LDL.LU.64 R74, [R1+0xac8] ;  /* 0x000ac800014a7983 */ /* 0x000f280000300a00 */
[----:B0-----:R-:W3:Y:S04]  /*59c30*/  LDL.LU.64 R76, [R1+0xad0] ;  /* 0x000ad000014c7983 */ /* 0x001ee80000300a00 */
[----:B------:R-:W2:Y:S04]  /*59c40*/  LDL.LU.64 R78, [R1+0xad8] ;  /* 0x000ad800014e7983 */ /* 0x000ea80000300a00 */
[----:B------:R-:W4:Y:S04]  /*59c50*/  LDL.LU.64 R80, [R1+0xae0] ;  /* 0x000ae00001507983 */ /* 0x000f280000300a00 */
[----:B------:R-:W3:Y:S04]  /*59c60*/  LDL.LU.64 R82, [R1+0xae8] ;  /* 0x000ae80001527983 */ /* 0x000ee80000300a00 */
        /* <DEDUP_REMOVED lines=34> */
[----:B--2---:R-:W-:Y:S04]  /*59e90*/  STL.64 [R1+0x3400], R150 ;  /* 0x0034009601007387 */ /* 0x004fe80000100a00 */
[----:B---3--:R-:W-:Y:S04]  /*59ea0*/  STL.64 [R1+0x33f8], R148 ;  /* 0x0033f89401007387 */ /* 0x008fe80000100a00 */
[----:B----4-:R-:W-:Y:S04]  /*59eb0*/  STL.64 [R1+0x33f0], R146 ;  /* 0x0033f09201007387 */ /* 0x010fe80000100a00 */
[----:B------:R-:W-:Y:S04]  /*59ec0*/  STL.64 [R1+0x33e8], R144 ;  /* 0x0033e89001007387 */ /* 0x000fe80000100a00 */
        /* <DEDUP_REMOVED lines=59> */
[----:B------:R0:W-:Y:S04]  /*5a280*/  STL.64 [R1+0x3208], R24 ;  /* 0x0032081801007387 */ /* 0x0001e80000100a00 */
[----:B0-----:R-:W2:Y:S04]  /*5a290*/  LDL.LU.64 R24, [R1+0xc00] ;  /* 0x000c000001187983 */ /* 0x001ea80000300a00 */
[----:B------:R-:W2:Y:S04]  /*5a2a0*/  LDL.LU.64 R26, [R1+0xc08] ;  /* 0x000c0800011a7983 */ /* 0x000ea80000300a00 */
        /* <DEDUP_REMOVED lines=81> */
[----:B------:R0:W-:Y:S01]  /*5a7c0*/  STS.U8 [R233+UR4+0xff80], R12 ;  /* 0x00ff800ce9007988 */ /* 0x0001e20008000004 */
[----:B------:R1:W-:Y:S06]  /*5a7d0*/  MEMBAR.ALL.CTA ;  /* 0x0000000000007992 */ /* 0x0003ec0000008000 */
[----:B-1----:R-:W1:Y:S04]  /*5a7e0*/  FENCE.VIEW.ASYNC.S ;  /* 0x00000000000073c6 */ /* 0x002e680000000000 */
[----:B0-----:R-:W3:Y:S01]  /*5a7f0*/  LDL.LU R12, [R1+0x3408] ;  /* 0x00340800010c7983 */ /* 0x001ee20000300800 */
[----:B-1----:R-:W-:Y:S06]  /*5a800*/  BAR.SYNC.DEFER_BLOCKING 0x0 ;  /* 0x0000000000007b1d */ /* 0x002fec0000010000 */
[----:B--2---:R-:W-:-:S06]  /*5a810*/  WARPGROUP.ARRIVE ;  /* 0x00000000000079c5 */ /* 0x004fcc0000000000 */
[----:B------:R-:W-:Y:S03]  /*5a820*/  QGMMA.64x256x32.F32.E4M3.E4M3 R24, gdesc[UR36], R24, gsb0 ;  /* 0x03e00000241879f3 */ /* 0x000fe60008000818 */
[----:B------:R-:W-:Y:S02]  /*5a830*/  WARPGROUP.DEPBAR.LE gsb0, 0x0 ;  /* 0x00008000000079c5 */ /* 0x000fe40000010000 */
[----:B------:R-:W-:-:S15]  /*5a840*/  WARPGROUP.ARRIVE ;  /* 0x00000000000079c5 */ /* 0x000fde0000000000 */
[----:B------:R-:W-:-:S08]  /*5a850*/  NOP ;  /* 0x0000000000007918 */ /* 0x000fd00000000000 */
        /* <DEDUP_REMOVED lines=137> */
[----:B------:R-:W2:Y:S02]  /*5b0f0*/  LDL.LU.64 R24, [R1+0x3208] ;  /* 0x0032080001187983 */ /* 0x000ea40000300a00 */
        /* <DEDUP_REMOVED lines=15> */
[----:B------:R0:W-:Y:S04]  /*5b1f0*/  STL.64 [R1+0xa00], R24 ;  /* 0x000a001801007387 */ /* 0x0001e80000100a00 */
        /* <DEDUP_REMOVED lines=63> */
[----:B0-----:R-:W3:Y:S04]  /*5b5f0*/  LDL.LU.64 R24, [R1+0x600] ;  /* 0x0006000001187983 */ /* 0x001ee80000300a00 */
[----:B-1----:R-:W3:Y:S04]  /*5b600*/  LDL.LU.64 R26, [R1+0x608] ;  /* 0x00060800011a7983 */ /* 0x002ee80000300a00 */
[----:B--2---:R-:W2:Y:S04]  /*5b610*/  LDL.LU.64 R28, [R1+0x610] ;  /* 0x00061000011c7983 */ /* 0x004ea80000300a00 */
[----:B----4-:R-:W4:Y:S04]  /*5b620*/  LDL.LU.64 R30, [R1+0x618] ;  /* 0x00061800011e7983 */ /* 0x010f280000300a00 */
[----:B---3--:R-:W3:Y:S04]  /*5b630*/  LDL.LU.64 R32, [R1+0x620] ;  /* 0x0006200001207983 */ /* 0x008ee80000300a00 */
        /* <DEDUP_REMOVED lines=59> */
[----:B----4-:R-:W-:Y:S04]  /*5b9f0*/  STL.64 [R1+0x3200], R150 ;  /* 0x0032009601007387 */ /* 0x010fe80000100a00 */
[----:B--2---:R-:W-:Y:S04]  /*5ba00*/  STL.64 [R1+0x31f8], R148 ;  /* 0x0031f89401007387 */ /* 0x004fe80000100a00 */
[----:B---3--:R-:W-:Y:S04]  /*5ba10*/  STL.64 [R1+0x31f0], R146 ;  /* 0x0031f09201007387 */ /* 0x008fe80000100a00 */
        /* <DEDUP_REMOVED lines=86> */
[----:B------:R-:W-:Y:S01]  /*5bf80*/  QGMMA.64x256x32.F32.E4M3.E4M3 R104, gdesc[UR44], R104, gsb0 ;  /* 0x03e000002c6879f3 */ /* 0x000fe20008000868 */
[----:B------:R-:W-:Y:S01]  /*5bf90*/  UMOV UR40, UR44 ;  /* 0x0000002c00287c82 */ /* 0x000fe20008000000 */
[----:B------:R-:W-:Y:S01]  /*5bfa0*/  UMOV UR41, UR45 ;  /* 0x0000002d00297c82 */ /* 0x000fe20008000000 */
[----:B------:R-:W-:Y:S01]  /*5bfb0*/  UIADD3.64 UR44, UR24, 0x202, URZ ;  /* 0x00000202182c7897 */ /* 0x000fe2000fffe03f */
[----:B------:R-:W-:Y:S01]  /*5bfc0*/  UMOV UR46, UR30 ;  /* 0x0000001e002e7c82 */ /* 0x000fe20008000000 */
[----:B------:R-:W-:Y:S01]  /*5bfd0*/  UMOV UR47, UR31 ;  /* 0x0000001f002f7c82 */ /* 0x000fe20008000000 */
[----:B------:R-:W-:Y:S02]  /*5bfe0*/  WARPGROUP.DEPBAR.LE gsb0, 0x0 ;  /* 0x00008000000079c5 */ /* 0x000fe40000010000 */
[----:B------:R-:W-:-:S15]  /*5bff0*/  WARPGROUP.ARRIVE ;  /* 0x00000000000079c5 */ /* 0x000fde0000000000 */
[----:B------:R-:W-:-:S05]  /*5c000*/  NOP ;  /* 0x0000000000007918 */ /* 0x000fca0000000000 */
        /* <DEDUP_REMOVED lines=49> */
[----:B------:R-:W-:Y:S01]  /*5c320*/  STL.64 [R1+0x3008], R24 ;  /* 0x0030081801007387 */ /* 0x000fe20000100a00 */
[----:B------:R-:W-:-:S02]  /*5c330*/  WARPGROUP.DEPBAR.LE gsb0, 0x0 ;  /* 0x00008000000079c5 */ /* 0x000fc40000010000 */
[----:B------:R-:W-:-:S06]  /*5c340*/  WARPGROUP.ARRIVE ;  /* 0x00000000000079c5 */ /* 0x000fcc0000000000 */
        /* <DEDUP_REMOVED lines=134> */
[----:B------:R-:W-:Y:S02]  /*5cbb0*/  WARPGROUP.DEPBAR.LE gsb0, 0x0 ;  /* 0x00008000000079c5 */ /* 0x000fe40000010000 */
[----:B------:R-:W-:-:S15]  /*5cbc0*/  WARPGROUP.ARRIVE ;  /* 0x00000000000079c5 */ /* 0x000fde0000000000 */
[----:B------:R-:W-:-:S08]  /*5cbd0*/  NOP ;  /* 0x0000000000007918 */ /* 0x000fd00000000000 */
[----:B------:R-:W-:Y:S01]  /*5cbe0*/  QGMMA.64x256x32.F32.E4M3.E4M3 R24, gdesc[UR12], R24, gsb0 ;  /* 0x03e000000c1879f3 */ /* 0x000fe20008000818 */
[----:B------:R-:W-:Y:S01]  /*5cbf0*/  UMOV UR20, UR48 ;  /* 0x0000003000147c82 */ /* 0x000fe20008000000 */
[----:B------:R-:W-:Y:S01]  /*5cc00*/  UMOV UR21, UR49 ;  /* 0x0000003100157c82 */ /* 0x000fe20008000000 */
        /* <DEDUP_REMOVED lines=72> */
[----:B------:R1:W-:Y:S04]  /*5d090*/  STL.64 [R1+0x7f8], R150 ;  /* 0x0007f89601007387 */ /* 0x0003e80000100a00 */
[----:B0-----:R-:W2:Y:S04]  /*5d0a0*/  LDL.LU R148, [R1+0x3000] ;  /* 0x0030000001947983 */ /* 0x001ea80000300800 */
[----:B------:R-:W3:Y:S04]  /*5d0b0*/  LDL.LU.64 R146, [R1+0x2ff8] ;  /* 0x002ff80001927983 */ /* 0x000ee80000300a00 */
[----:B------:R-:W4:Y:S04]  /*5d0c0*/  LDL.LU R145, [R1+0x2ff0] ;  /* 0x002ff00001917983 */ /* 0x000f280000300800 */
        /* <DEDUP_REMOVED lines=59> */
[----:B------:R-:W4:Y:S01]  /*5d480*/  LDL.LU.64 R142, [R1+0x3d8] ;  /* 0x0003d800018e7983 */ /* 0x000f220000300a00 */
[----:B--2---:R-:W-:-:S02]  /*5d490*/  IMAD.MOV.U32 R247, RZ, RZ, R148 ;  /* 0x000000fffff77224 */ /* 0x004fc400078e0094 */
[----:B---3--:R-:W-:Y:S02]  /*5d4a0*/  IMAD.MOV.U32 R8, RZ, RZ, R146 ;  /* 0x000000ffff087224 */ /* 0x008fe400078e0092 */
[----:B----4-:R-:W-:Y:S02]  /*5d4b0*/  IMAD.MOV.U32 R9, RZ, RZ, R145 ;  /* 0x000000ffff097224 */ /* 0x010fe400078e0091 */
[----:B------:R-:W-:Y:S01]  /*5d4c0*/  IMAD.MOV.U32 R252, RZ, RZ, R147 ;  /* 0x000000fffffc7224 */ /* 0x000fe200078e0093 */
[----:B------:R-:W2:Y:S04]  /*5d4d0*/  LDL.LU.64 R144, [R1+0x3e0] ;  /* 0x0003e00001907983 */ /* 0x000ea80000300a00 */
[----:B------:R-:W3:Y:S04]  /*5d4e0*/  LDL.LU.64 R146, [R1+0x3e8] ;  /* 0x0003e80001927983 */ /* 0x000ee80000300a00 */
[----:B------:R-:W4:Y:S04]  /*5d4f0*/  LDL.LU.64 R148, [R1+0x3f0] ;  /* 0x0003f00001947983 */ /* 0x000f280000300a00 */
[----:B-1----:R-:W2:Y:S04]  /*5d500*/  LDL.LU.64 R150, [R1+0x3f8] ;  /* 0x0003f80001967983 */ /* 0x002ea80000300a00 */
[----:B--2---:R-:W-:Y:S04]  /*5d510*/  STL.64 [R1+0x2fe8], R150 ;  /* 0x002fe89601007387 */ /* 0x004fe80000100a00 */
[----:B----4-:R-:W-:Y:S04]  /*5d520*/  STL.64 [R1+0x2fe0], R148 ;  /* 0x002fe09401007387 */ /* 0x010fe80000100a00 */
        /* <DEDUP_REMOVED lines=85> */
[----:B------:R-:W2:Y:S01]  /*5da80*/  LDL.LU.64 R230, [R1+0x5f8] ;  /* 0x0005f80001e67983 */ /* 0x000ea20000300a00 */
[----:B------:R-:W-:Y:S01]  /*5da90*/  UIADD3.64 UR48, UR24, 0x3fe, URZ ;  /* 0x000003fe18307897 */ /* 0x000fe2000fffe03f */
[----:B------:R-:W-:Y:S01]  /*5daa0*/  UMOV UR50, UR38 ;  /* 0x0000002600327c82 */ /* 0x000fe20008000000 */
[----:B------:R-:W-:Y:S01]  /*5dab0*/  UMOV UR51, UR39 ;  /* 0x0000002700337c82 */ /* 0x000fe20008000000 */
[----:B------:R-:W-:Y:S01]  /*5dac0*/  UIADD3.64 UR44, UR24, 0x400, URZ ;  /* 0x00000400182c7897 */ /* 0x000fe2000fffe03f */
[----:B------:R-:W-:Y:S01]  /*5dad0*/  UMOV UR46, UR26 ;  /* 0x0000001a002e7c82 */ /* 0x000fe20008000000 */
[----:B------:R-:W-:Y:S01]  /*5dae0*/  UMOV UR47, UR27 ;  /* 0x0000001b002f7c82 */ /* 0x000fe20008000000 */
        /* <DEDUP_REMOVED lines=276> */
[----:B------:R-:W3:Y:S04]  /*5ec30*/  LDL.LU R149, [R1+0x2de4] ;  /* 0x002de40001957983 */ /* 0x000ee80000300800 */
[----:B------:R-:W4:Y:S04]  /*5ec40*/  LDL.LU R50, [R1+0x2de0] ;  /* 0x002de00001327983 */ /* 0x000f280000300800 */
[----:B------:R-:W2:Y:S04]  /*5ec50*/  LDL.LU.64 R48, [R1+0x2dd8] ;  /* 0x002dd80001307983 */ /* 0x000ea80000300a00 */
[----:B------:R-:W3:Y:S04]  /*5ec60*/  LDL.LU.64 R46, [R1+0x2dd0] ;  /* 0x002dd000012e7983 */ /* 0x000ee80000300a00 */
        /* <DEDUP_REMOVED lines=10> */
[----:B------:R-:W3:Y:S01]  /*5ed10*/  LDL.LU.64 R24, [R1+0x2d78] ;  /* 0x002d780001187983 */ /* 0x000ee20000300a00 */
[----:B------:R-:W-:-:S02]  /*5ed20*/  R2UR UR49, R247 ;  /* 0x00000000f73172ca */ /* 0x000fc400000e0000 */
[----:B------:R-:W-:Y:S02]  /*5ed30*/  R2UR UR48, R252 ;  /* 0x00000000fc3072ca */ /* 0x000fe400000e0000 */
[----:B------:R-:W-:Y:S02]  /*5ed40*/  R2UR UR45, R8 ;  /* 0x00000000082d72ca */ /* 0x000fe400000e0000 */
[----:B------:R-:W-:Y:S01]  /*5ed50*/  R2UR UR44, R9 ;  /* 0x00000000092c72ca */ /* 0x000fe200000e0000 */
[----:B----4-:R-:W-:Y:S02]  /*5ed60*/  IMAD.MOV.U32 R215, RZ, RZ, R50 ;  /* 0x000000ffffd77224 */ /* 0x010fe400078e0032 */
[----:B--2---:R-:W-:Y:S02]  /*5ed70*/  IMAD.MOV.U32 R210, RZ, RZ, R49 ;  /* 0x000000ffffd27224 */ /* 0x004fe400078e0031 */
        /* <DEDUP_REMOVED lines=14> */
[----:B------:R-:W2:Y:S01]  /*5ee60*/  LDL.LU.64 R24, [R1] ;  /* 0x0000000001187983 */ /* 0x000ea20000300a00 */
[----:B------:R-:W-:-:S03]  /*5ee70*/  IMAD.MOV.U32 R183, RZ, RZ, R28 ;  /* 0x000000ffffb77224 */ /* 0x000fc600078e001c */
[----:B------:R-:W2:Y:S01]  /*5ee80*/  LDL.LU.64 R26, [R1+0x8] ;  /* 0x00000800011a7983 */ /* 0x000ea20000300a00 */
        /* <DEDUP_REMOVED lines=69> */
[----:B------:R-:W-:-:S03]  /*5f2e0*/  IMAD.MOV.U32 R179, RZ, RZ, R149 ;  /* 0x000000ffffb37224 */ /* 0x000fc600078e0095 */
[----:B------:R-:W2:Y:S01]  /*5f2f0*/  LDL.LU.64 R146, [R1+0x1e8] ;  /* 0x0001e80001927983 */ /* 0x000ea20000300a00 */
[----:B------:R-:W-:Y:S02]  /*5f300*/  IMAD.MOV.U32 R178, RZ, RZ, R150 ;  /* 0x000000ffffb27224 */ /* 0x000fe400078e0096 */
[----:B------:R-:W-:Y:S01]  /*5f310*/  IMAD.MOV.U32 R177, RZ, RZ, R151 ;  /* 0x000000ffffb17224 */ /* 0x000fe200078e0097 */
        /* <DEDUP_REMOVED lines=19> */
[----:B------:R-:W-:Y:S01]  /*5f450*/  QGMMA.64x256x32.F32.E4M3.E4M3 R24, gdesc[UR44], R24, gsb0 ;  /* 0x03e000002c1879f3 */ /* 0x000fe20008000818 */
[----:B------:R-:W-:Y:S02]  /*5f460*/  VIADD R246, R246, 0x7f ;  /* 0x0000007ff6f67836 */ /* 0x000fe40000000000 */
[----:B------:R-:W-:Y:S02]  /*5f470*/  IMAD.MOV.U32 R176, RZ, RZ, R177 ;  /* 0x000000ffffb07224 */ /* 0x000fe400078e00b1 */
[----:B------:R-:W-:Y:S02]  /*5f480*/  IMAD.MOV.U32 R177, RZ, RZ, R178 ;  /* 0x000000ffffb17224 */ /* 0x000fe400078e00b2 */
[----:B------:R-:W-:Y:S02]  /*5f490*/  IMAD.MOV.U32 R178, RZ, RZ, R179 ;  /* 0x000000ffffb27224 */ /* 0x000fe400078e00b3 */
[----:B------:R-:W-:Y:S01]  /*5f4a0*/  IMAD.MOV.U32 R179, RZ, RZ, R180 ;  /* 0x000000ffffb37224 */ /* 0x000fe200078e00b4 */
[----:B------:R-:W-:Y:S01]  /*5f4b0*/  SHF.R.S32.HI R251, RZ, 0x1f, R246 ;  /* 0x0000001ffffb7819 */ /* 0x000fe200000114f6 */
[----:B------:R-:W-:-:S02]  /*5f4c0*/  IMAD.MOV.U32 R180, RZ, RZ, R181 ;  /* 0x000000ffffb47224 */ /* 0x000fc400078e00b5 */
[----:B------:R-:W-:Y:S02]  /*5f4d0*/  IMAD.MOV.U32 R181, RZ, RZ, R182 ;  /* 0x000000ffffb57224 */ /* 0x000fe400078e00b6 */
[----:B------:R-:W-:Y:S02]  /*5f4e0*/  IMAD.MOV.U32 R182, RZ, RZ, R183 ;  /* 0x000000ffffb67224 */ /* 0x000fe400078e00b7 */
[----:B------:R-:W-:Y:S01]  /*5f4f0*/  IMAD.MOV.U32 R183, RZ, RZ, R184 ;  /* 0x000000ffffb77224 */ /* 0x000fe200078e00b8 */
[----:B------:R-:W-:Y:S01]  /*5f500*/  LEA.HI R2, R251, R246, RZ, 0x7 ;  /* 0x000000f6fb027211 */ /* 0x000fe200078f38ff */
[----:B------:R-:W-:Y:S02]  /*5f510*/  IMAD.MOV.U32 R184, RZ, RZ, R186 ;  /* 0x000000ffffb87224 */ /* 0x000fe400078e00ba */
[----:B------:R-:W-:Y:S02]  /*5f520*/  IMAD.MOV.U32 R186, RZ, RZ, R200 ;  /* 0x000000ffffba7224 */ /* 0x000fe400078e00c8 */
[----:B------:R-:W-:-:S02]  /*5f530*/  IMAD.MOV.U32 R200, RZ, RZ, R205 ;  /* 0x000000ffffc87224 */ /* 0x000fc400078e00cd */
[----:B------:R-:W-:Y:S02]  /*5f540*/  VIADD R176, R176, 0x1 ;  /* 0x00000001b0b07836 */ /* 0x000fe40000000000 */
[----:B------:R-:W-:Y:S01]  /*5f550*/  IMAD.MOV.U32 R205, RZ, RZ, R210 ;  /* 0x000000ffffcd7224 */ /* 0x000fe200078e00d2 */
[----:B------:R-:W-:Y:S01]  /*5f560*/  SHF.R.S32.HI R2, RZ, 0x7, R2 ;  /* 0x00000007ff027819 */ /* 0x000fe20000011402 */
[----:B------:R-:W-:Y:S02]  /*5f570*/  IMAD.MOV.U32 R210, RZ, RZ, R215 ;  /* 0x000000ffffd27224 */ /* 0x000fe400078e00d7 */
[----:B------:R-:W-:Y:S01]  /*5f580*/  IMAD.MOV.U32 R215, RZ, RZ, R4 ;  /* 0x000000ffffd77224 */ /* 0x000fe200078e0004 */
[----:B------:R-:W-:Y:S01]  /*5f590*/  ISETP.NE.U32.AND P0, PT, R176, R2, PT ;  /* 0x00000002b000720c */ /* 0x000fe20003f05070 */
[----:B------:R-:W-:Y:S02]  /*5f5a0*/  WARPGROUP.DEPBAR.LE gsb0, 0x0 ;  /* 0x00008000000079c5 */ /* 0x000fe40000010000 */
[----:B------:R-:W-:Y:S04]  /*5f5b0*/  STL.64 [R1], R24 ;  /* 0x0000001801007387 */ /* 0x000fe80000100a00 */
        /* <DEDUP_REMOVED lines=127> */
[----:B------:R-:W3:Y:S04]  /*5fdb0*/  LDL.LU R4, [R1+0x2b70] ;  /* 0x002b700001047983 */ /* 0x000ee80000300800 */
[----:B------:R0:W-:Y:S02]  /*5fdc0*/  STL [R1+0x1178], R176 ;  /* 0x001178b001007387 */ /* 0x0001e40000100800 */
[----:B0-----:R-:W-:-:S02]  /*5fdd0*/  IMAD.MOV.U32 R176, RZ, RZ, R177 ;  /* 0x000000ffffb07224 */ /* 0x001fc400078e00b1 */
        /* <DEDUP_REMOVED lines=22> */
[----:B------:R-:W-:Y:S01]  /*5ff40*/  IMAD.MOV.U32 R190, RZ, RZ, R191 ;  /* 0x000000ffffbe7224 */ /* 0x000fe200078e00bf */
[----:B------:R-:W-:Y:S01]  /*5ff50*/  IADD3 R176, P6, R176, UR6, RZ ;  /* 0x00000006b0b07c10 */ /* 0x000fe2000ffde0ff */
[----:B------:R-:W-:-:S02]  /*5ff60*/  IMAD.MOV.U32 R191, RZ, RZ, R192 ;  /* 0x000000ffffbf7224 */ /* 0x000fc400078e00c0 */
[----:B------:R-:W-:Y:S02]  /*5ff70*/  IMAD.MOV.U32 R192, RZ, RZ, R193 ;  /* 0x000000ffffc07224 */ /* 0x000fe400078e00c1 */
[----:B------:R-:W-:Y:S02]  /*5ff80*/  IMAD.MOV.U32 R193, RZ, RZ, R3 ;  /* 0x000000ffffc17224 */ /* 0x000fe400078e0003 */
[----:B------:R-:W4:Y:S04]  /*5ff90*/  LDL.LU R3, [R1+0x2b6c] ;  /* 0x002b6c0001037983 */ /* 0x000f280000300800 */
[----:B------:R0:W-:Y:S04]  /*5ffa0*/  STL [R1+0x1860], R176 ;  /* 0x001860b001007387 */ /* 0x0001e80000100800 */
[----:B0-----:R-:W2:Y:S02]  /*5ffb0*/  LDL.LU R176, [R1+0x1858] ;  /* 0x0018580001b07983 */ /* 0x001ea40000300800 */
[----:B--2---:R-:W-:-:S05]  /*5ffc0*/  IADD3 R176, P1, R176, UR6, RZ ;  /* 0x00000006b0b07c10 */ /* 0x004fca000ff3e0ff */
[----:B------:R0:W-:Y:S04]  /*5ffd0*/  STL [R1+0x1858], R176 ;  /* 0x001858b001007387 */ /* 0x0001e80000100800 */
[----:B0-----:R-:W2:Y:S01]  /*5ffe0*/  LDL.LU R176, [R1+0x1850] ;  /* 0x0018500001b07983 */ /* 0x001ea20000300800 */
[----:B----4-:R-:W-:Y:S02]  /*5fff0*/  IADD3 R3, P3, R3, UR6, RZ ;  /* 0x0000000603037c10 */ /* 0x010fe4000ff7e0ff */
[----:B--2---:R-:W-:-:S05]  /*60000*/  IADD3 R176, P2, R176, UR6, RZ ;  /* 0x00000006b0b07c10 */ /* 0x004fca000ff5e0ff */
[----:B------:R-:W-:Y:S04]  /*60010*/  STL [R1+0x1850], R176 ;  /* 0x001850b001007387 */ /* 0x000fe80000100800 */
[----:B------:R0:W-:Y:S04]  /*60020*/  STL [R1+0x1848], R3 ;  /* 0x0018480301007387 */ /* 0x0001e80000100800 */
[----:B0-----:R-:W2:Y:S01]  /*60030*/  LDL.LU R3, [R1+0x2b68] ;  /* 0x002b680001037983 */ /* 0x001ea20000300800 */
        /* <DEDUP_REMOVED lines=29> */
[----:B------:R-:W4:Y:S01]  /*60210*/  LDL.LU R5, [R1+0x2b64] ;  /* 0x002b640001057983 */ /* 0x000f220000300800 */
[----:B---3--:R-:W-:Y:S02]  /*60220*/  IADD3 R4, P4, R4, UR6, RZ ;  /* 0x0000000604047c10 */ /* 0x008fe4000ff9e0ff */
[----:B------:R-:W-:Y:S02]  /*60230*/  IADD3 R12, P5, R12, UR6, RZ ;  /* 0x000000060c0c7c10 */ /* 0x000fe4000ffbe0ff */
[----:B--2---:R-:W-:-:S02]  /*60240*/  IADD3.X R3, R3, UR7, RZ, P4, !PT ;  /* 0x0000000703037c10 */ /* 0x004fc4000a7fe4ff */
[----:B------:R-:W-:-:S05]  /*60250*/  IADD3 R176, P4, R176, UR6, RZ ;  /* 0x00000006b0b07c10 */ /* 0x000fca000ff9e0ff */
[----:B------:R0:W-:Y:S02]  /*60260*/  STL [R1+0x1840], R176 ;  /* 0x001840b001007387 */ /* 0x0001e40000100800 */
[----:B0-----:R-:W-:Y:S02]  /*60270*/  IMAD.MOV.U32 R176, RZ, RZ, R177 ;  /* 0x000000ffffb07224 */ /* 0x001fe400078e00b1 */
        /* <DEDUP_REMOVED lines=24> */
[----:B----4-:R-:W-:Y:S01]  /*60400*/  IADD3.X R5, R5, UR7, RZ, P5, !PT ;  /* 0x0000000705057c10 */ /* 0x010fe2000affe4ff */
[----:B------:R-:W-:Y:S01]  /*60410*/  IMAD.MOV.U32 R192, RZ, RZ, R193 ;  /* 0x000000ffffc07224 */ /* 0x000fe200078e00c1 */
[----:B------:R-:W-:Y:S01]  /*60420*/  IADD3 R176, P5, R176, UR6, RZ ;  /* 0x00000006b0b07c10 */ /* 0x000fe2000ffbe0ff */
[----:B------:R-:W-:Y:S02]  /*60430*/  IMAD.MOV.U32 R193, RZ, RZ, R194 ;  /* 0x000000ffffc17224 */ /* 0x000fe400078e00c2 */
[----:B------:R-:W-:Y:S02]  /*60440*/  IMAD.MOV.U32 R194, RZ, RZ, R195 ;  /* 0x000000ffffc27224 */ /* 0x000fe400078e00c3 */
[----:B------:R-:W-:-:S02]  /*60450*/  IMAD.MOV.U32 R195, RZ, RZ, R8 ;  /* 0x000000ffffc37224 */ /* 0x000fc400078e0008 */
[----:B------:R-:W2:Y:S04]  /*60460*/  LDL.LU R8, [R1+0x1194] ;  /* 0x0011940001087983 */ /* 0x000ea80000300800 */
[----:B------:R0:W-:Y:S04]  /*60470*/  STL [R1+0x1838], R176 ;  /* 0x001838b001007387 */ /* 0x0001e80000100800 */
[----:B0-----:R-:W3:Y:S02]  /*60480*/  LDL.LU R176, [R1+0x185c] ;  /* 0x00185c0001b07983 */ /* 0x001ee40000300800 */
[----:B---3--:R-:W-:-:S05]  /*60490*/  IADD3.X R176, R176, UR7, RZ, P6, !PT ;  /* 0x00000007b0b07c10 */ /* 0x008fca000b7fe4ff */
[----:B------:R0:W-:Y:S04]  /*604a0*/  STL [R1+0x185c], R176 ;  /* 0x00185cb001007387 */ /* 0x0001e80000100800 */
[----:B0-----:R-:W3:Y:S02]  /*604b0*/  LDL.LU R176, [R1+0x1830] ;  /* 0x0018300001b07983 */ /* 0x001ee40000300800 */
[----:B---3--:R-:W-:-:S05]  /*604c0*/  IADD3 R176, P6, R176, UR6, RZ ;  /* 0x00000006b0b07c10 */ /* 0x008fca000ffde0ff */
        /* <DEDUP_REMOVED lines=4390> */
[----:B0-----:R-:W3:Y:S01]  /*71730*/  LDL.LU R176, [R1+0x1258] ;  /* 0x0012580001b07983 */ /* 0x001ee20000300800 */
[----:B------:R-:W-:Y:S02]  /*71740*/  IADD3.X R0, R0, UR8, RZ, P1, !PT ;  /* 0x0000000800007c10 */ /* 0x000fe40008ffe4ff */
[----:B---3--:R-:W-:-:S05]  /*71750*/  IADD3 R176, P6, R176, UR5, RZ ;  /* 0x00000005b0b07c10 */ /* 0x008fca000ffde0ff */
[----:B------:R-:W-:Y:S04]  /*71760*/  STL [R1+0x1258], R176 ;  /* 0x001258b001007387 */ /* 0x000fe80000100800 */
[----:B------:R0:W-:Y:S04]  /*71770*/  STL [R1+0x127c], R0 ;  /* 0x00127c0001007387 */ /* 0x0001e80000100800 */
[----:B0-----:R-:W3:Y:S04]  /*71780*/  LDL.LU R0, [R1+0x2b60] ;  /* 0x002b600001007983 */ /* 0x001ee80000300800 */
[----:B------:R-:W4:Y:S02]  /*71790*/  LDL.LU R176, [R1+0x1250] ;  /* 0x0012500001b07983 */ /* 0x000f240000300800 */
[----:B----4-:R-:W-:-:S05]  /*717a0*/  IADD3 R176, P1, R176, UR5, RZ ;  /* 0x00000005b0b07c10 */ /* 0x010fca000ff3e0ff */
[----:B------:R0:W-:Y:S04]  /*717b0*/  STL [R1+0x1250], R176 ;  /* 0x001250b001007387 */ /* 0x0001e80000100800 */
[----:B0-----:R-:W4:Y:S02]  /*717c0*/  LDL.LU R176, [R1+0x1274] ;  /* 0x0012740001b07983 */ /* 0x001f240000300800 */
[----:B----4-:R-:W-:-:S05]  /*717d0*/  IADD3.X R176, R176, UR8, RZ, P2, !PT ;  /* 0x00000008b0b07c10 */ /* 0x010fca00097fe4ff */
[----:B------:R0:W-:Y:S04]  /*717e0*/  STL [R1+0x1274], R176 ;  /* 0x001274b001007387 */ /* 0x0001e80000100800 */
[----:B0-----:R-:W4:Y:S02]  /*717f0*/  LDL.LU R176, [R1+0x1248] ;  /* 0x0012480001b07983 */ /* 0x001f240000300800 */
[----:B----4-:R-:W-:-:S05]  /*71800*/  IADD3 R176, P2, R176, UR5, RZ ;  /* 0x00000005b0b07c10 */ /* 0x010fca000ff5e0ff */
[----:B------:R0:W-:Y:S04]  /*71810*/  STL [R1+0x1248], R176 ;  /* 0x001248b001007387 */ /* 0x0001e80000100800 */
[----:B0-----:R-:W4:Y:S02]  /*71820*/  LDL.LU R176, [R1+0x126c] ;  /* 0x00126c0001b07983 */ /* 0x001f240000300800 */
[----:B----4-:R-:W-:Y:S02]  /*71830*/  IADD3.X R176, R176, UR8, RZ, P3, !PT ;  /* 0x00000008b0b07c10 */ /* 0x010fe40009ffe4ff */
[----:B------:R-:W-:-:S03]  /*71840*/  IADD3 R7, P3, R7, UR5, RZ ;  /* 0x0000000507077c10 */ /* 0x000fc6000ff7e0ff */
[----:B------:R-:W-:Y:S04]  /*71850*/  STL [R1+0x126c], R176 ;  /* 0x00126cb001007387 */ /* 0x000fe80000100800 */
[----:B------:R0:W-:Y:S04]  /*71860*/  STL [R1+0x1240], R7 ;  /* 0x0012400701007387 */ /* 0x0001e80000100800 */
[----:B0-----:R-:W4:Y:S04]  /*71870*/  LDL.LU R7, [R1+0x2b5c] ;  /* 0x002b5c0001077983 */ /* 0x001f280000300800 */
[----:B------:R-:W2:Y:S02]  /*71880*/  LDL.LU R176, [R1+0x1264] ;  /* 0x0012640001b07983 */ /* 0x000ea40000300800 */
[----:B--2---:R-:W-:-:S05]  /*71890*/  IADD3.X R176, R176, UR8, RZ, P4, !PT ;  /* 0x00000008b0b07c10 */ /* 0x004fca000a7fe4ff */
[----:B------:R0:W-:Y:S04]  /*718a0*/  STL [R1+0x1264], R176 ;  /* 0x001264b001007387 */ /* 0x0001e80000100800 */
[----:B0-----:R-:W2:Y:S02]  /*718b0*/  LDL.LU R176, [R1+0x1238] ;  /* 0x0012380001b07983 */ /* 0x001ea40000300800 */
[----:B--2---:R-:W-:-:S05]  /*718c0*/  IADD3 R176, P4, R176, UR5, RZ ;  /* 0x00000005b0b07c10 */ /* 0x004fca000ff9e0ff */
[----:B------:R0:W-:Y:S04]  /*718d0*/  STL [R1+0x1238], R176 ;  /* 0x001238b001007387 */ /* 0x0001e80000100800 */
[----:B0-----:R-:W2:Y:S02]  /*718e0*/  LDL.LU R176, [R1+0x125c] ;  /* 0x00125c0001b07983 */ /* 0x001ea40000300800 */
        /* <DEDUP_REMOVED lines=14> */
[----:B0-----:R-:W2:Y:S01]  /*719d0*/  LDL.LU R176, [R1+0x1220] ;  /* 0x0012200001b07983 */ /* 0x001ea20000300800 */
[----:B----4-:R-:W-:Y:S02]  /*719e0*/  IADD3.X R7, R7, UR8, RZ, P2, !PT ;  /* 0x0000000807077c10 */ /* 0x010fe400097fe4ff */
[----:B--2---:R-:W-:-:S05]  /*719f0*/  IADD3 R176, P1, R176, UR5, RZ ;  /* 0x00000005b0b07c10 */ /* 0x004fca000ff3e0ff */
[----:B------:R-:W-:Y:S04]  /*71a00*/  STL [R1+0x1220], R176 ;  /* 0x001220b001007387 */ /* 0x000fe80000100800 */
[----:B------:R0:W-:Y:S04]  /*71a10*/  STL [R1+0x1244], R7 ;  /* 0x0012440701007387 */ /* 0x0001e80000100800 */
[----:B0-----:R-:W2:Y:S04]  /*71a20*/  LDL.LU R7, [R1+0x2b58] ;  /* 0x002b580001077983 */ /* 0x001ea80000300800 */
[----:B------:R-:W4:Y:S01]  /*71a30*/  LDL.LU R176, [R1+0x1218] ;  /* 0x0012180001b07983 */ /* 0x000f220000300800 */
[----:B------:R-:W-:-:S02]  /*71a40*/  IADD3.X R6, R6, UR8, RZ, P3, !PT ;  /* 0x0000000806067c10 */ /* 0x000fc40009ffe4ff */
[----:B----4-:R-:W-:Y:S02]  /*71a50*/  IADD3 R176, P2, R176, UR5, RZ ;  /* 0x00000005b0b07c10 */ /* 0x010fe4000ff5e0ff */
[----:B--2---:R-:W-:-:S03]  /*71a60*/  IADD3 R7, P3, R7, UR5, RZ ;  /* 0x0000000507077c10 */ /* 0x004fc6000ff7e0ff */
[----:B------:R-:W-:Y:S04]  /*71a70*/  STL [R1+0x1218], R176 ;  /* 0x001218b001007387 */ /* 0x000fe80000100800 */
[----:B------:R0:W-:Y:S04]  /*71a80*/  STL [R1+0x123c], R6 ;  /* 0x00123c0601007387 */ /* 0x0001e80000100800 */
[----:B0-----:R-:W2:Y:S04]  /*71a90*/  LDL.LU R6, [R1+0x2b54] ;  /* 0x002b540001067983 */ /* 0x001ea80000300800 */
[----:B------:R0:W-:Y:S04]  /*71aa0*/  STL [R1+0x1210], R7 ;  /* 0x0012100701007387 */ /* 0x0001e80000100800 */
[----:B0-----:R-:W4:Y:S04]  /*71ab0*/  LDL.LU R7, [R1+0x2b50] ;  /* 0x002b500001077983 */ /* 0x001f280000300800 */
[----:B------:R-:W3:Y:S02]  /*71ac0*/  LDL.LU R176, [R1+0x1234] ;  /* 0x0012340001b07983 */ /* 0x000ee40000300800 */
[----:B---3--:R-:W-:-:S02]  /*71ad0*/  IADD3.X R176, R176, UR8, RZ, P4, !PT ;  /* 0x00000008b0b07c10 */ /* 0x008fc4000a7fe4ff */
[----:B------:R-:W-:-:S03]  /*71ae0*/  IADD3 R0, P4, R0, UR5, RZ ;  /* 0x0000000500007c10 */ /* 0x000fc6000ff9e0ff */
[----:B------:R-:W-:Y:S04]  /*71af0*/  STL [R1+0x1234], R176 ;  /* 0x001234b001007387 */ /* 0x000fe80000100800 */
[----:B------:R0:W-:Y:S04]  /*71b00*/  STL [R1+0x1208], R0 ;  /* 0x0012080001007387 */ /* 0x0001e80000100800 */
[----:B0-----:R-:W3:Y:S04]  /*71b10*/  LDL.LU R0, [R1+0x2b4c] ;  /* 0x002b4c0001007983 */ /* 0x001ee80000300800 */
[----:B------:R-:W2:Y:S01]  /*71b20*/  LDL.LU R176, [R1+0x122c] ;  /* 0x00122c0001b07983 */ /* 0x000ea20000300800 */
[----:B------:R-:W-:Y:S01]  /*71b30*/  WARPGROUP.ARRIVE ;  /* 0x00000000000079c5 */ /* 0x000fe20000000000 */
[----:B------:R-:W-:Y:S01]  /*71b40*/  UMOV UR40, UR56 ;  /* 0x0000003800287c82 */ /* 0x000fe20008000000 */
[----:B------:R-:W-:-:S04]  /*71b50*/  UMOV UR41, UR57 ;  /* 0x0000003900297c82 */ /* 0x000fc80008000000 */
[----:B------:R-:W-:Y:S01]  /*71b60*/  QGMMA.64x256x32.F32.E4M3.E4M3 R24, gdesc[UR40], R24, gsb0 ;  /* 0x03e00000281879f3 */ /* 0x000fe20008000818 */
[----:B--2---:R-:W-:Y:S02]  /*71b70*/  IADD3.X R176, R176, UR8, RZ, P5, !PT ;  /* 0x00000008b0b07c10 */ /* 0x004fe4000affe4ff */
[----:B------:R-:W-:-:S03]  /*71b80*/  IADD3 R239, P5, R239, UR5, RZ ;  /* 0x00000005efef7c10 */ /* 0x000fc6000ffbe0ff */
[----:B------:R-:W-:Y:S04]  /*71b90*/  STL [R1+0x122c], R176 ;  /* 0x00122cb001007387 */ /* 0x000fe80000100800 */
[----:B------:R0:W-:Y:S04]  /*71ba0*/  STL [R1+0x1200], R239 ;  /* 0x001200ef01007387 */ /* 0x0001e80000100800 */
[----:B0-----:R-:W2:Y:S01]  /*71bb0*/  LDL.LU R239, [R1+0x2b48] ;  /* 0x002b480001ef7983 */ /* 0x001ea20000300800 */
[----:B------:R-:W-:Y:S02]  /*71bc0*/  WARPGROUP.DEPBAR.LE gsb0, 0x0 ;  /* 0x00008000000079c5 */ /* 0x000fe40000010000 */
[----:B------:R-:W-:Y:S01]  /*71bd0*/  WARPGROUP.ARRIVE ;  /* 0x00000000000079c5 */ /* 0x000fe20000000000 */
[----:B------:R-:W-:Y:S01]  /*71be0*/  UMOV UR12, UR52 ;  /* 0x00000034000c7c82 */ /* 0x000fe20008000000 */
[----:B------:R-:W-:-:S09]  /*71bf0*/  UMOV UR13, UR53 ;  /* 0x00000035000d7c82 */ /* 0x000fd20008000000 */
[----:B------:R-:W-:Y:S01]  /*71c00*/  QGMMA.64x256x32.F32.E4M3.E4M3 R24, gdesc[UR12], R24, gsb0 ;  /* 0x03e000000c1879f3 */ /* 0x000fe20008000818 */
[----:B--2---:R-:W-:-:S05]  /*71c10*/  IADD3.X R239, R239, UR8, RZ, P6, !PT ;  /* 0x00000008efef7c10 */ /* 0x004fca000b7fe4ff */
[----:B------:R0:W-:Y:S04]  /*71c20*/  STL [R1+0x1224], R239 ;  /* 0x001224ef01007387 */ /* 0x0001e80000100800 */
[----:B0-----:R1:W5:Y:S04]  /*71c30*/  LDL.LU R239, [R1+0x2b44] ;  /* 0x002b440001ef7983 */ /* 0x0013680000300800 */
[----:B------:R-:W2:Y:S01]  /*71c40*/  LDL.LU R176, [R1+0x11f8] ;  /* 0x0011f80001b07983 */ /* 0x000ea20000300800 */
[----:B----4-:R-:W-:Y:S01]  /*71c50*/  IADD3.X R7, R7, UR8, RZ, P1, !PT ;  /* 0x0000000807077c10 */ /* 0x010fe20008ffe4ff */
[----:B------:R-:W-:-:S02]  /*71c60*/  WARPGROUP.DEPBAR.LE gsb0, 0x0 ;  /* 0x00008000000079c5 */ /* 0x000fc40000010000 */
[----:B------:R-:W-:Y:S01]  /*71c70*/  WARPGROUP.ARRIVE ;  /* 0x00000000000079c5 */ /* 0x000fe20000000000 */
[----:B------:R-:W-:Y:S01]  /*71c80*/  UMOV UR16, UR48 ;  /* 0x0000003000107c82 */ /* 0x000fe20008000000 */
[----:B------:R-:W-:-:S08]  /*71c90*/  UMOV UR17, UR49 ;  /* 0x0000003100117c82 */ /* 0x000fd00008000000 */
[----:B------:R-:W-:Y:S01]  /*71ca0*/  QGMMA.64x256x32.F32.E4M3.E4M3 R24, gdesc[UR16], R24, gsb0 ;  /* 0x03e00000101879f3 */ /* 0x000fe20008000818 */
[----:B------:R-:W-:Y:S01]  /*71cb0*/  UMOV UR20, UR44 ;  /* 0x0000002c00147c82 */ /* 0x000fe20008000000 */
[----:B------:R-:W-:Y:S01]  /*71cc0*/  UMOV UR21, UR45 ;  /* 0x0000002d00157c82 */ /* 0x000fe20008000000 */
[----:B--2---:R-:W-:-:S05]  /*71cd0*/  IADD3 R176, P6, R176, UR5, RZ ;  /* 0x00000005b0b07c10 */ /* 0x004fca000ffde0ff */
[----:B------:R-:W-:Y:S04]  /*71ce0*/  STL [R1+0x11f8], R176 ;  /* 0x0011f8b001007387 */ /* 0x000fe80000100800 */
[----:B------:R0:W-:Y:S04]  /*71cf0*/  STL [R1+0x121c], R7 ;  /* 0x00121c0701007387 */ /* 0x0001e80000100800 */
[----:B0-----:R-:W2:Y:S01]  /*71d00*/  LDL.LU R7, [R1+0x2b40] ;  /* 0x002b400001077983 */ /* 0x001ea20000300800 */
[----:B------:R-:W-:Y:S02]  /*71d10*/  WARPGROUP.DEPBAR.LE gsb0, 0x0 ;  /* 0x00008000000079c5 */ /* 0x000fe40000010000 */
[----:B------:R-:W-:-:S09]  /*71d20*/  WARPGROUP.ARRIVE ;  /* 0x00000000000079c5 */ /* 0x000fd20000000000 */
[----:B------:R-:W-:Y:S01]  /*71d30*/  QGMMA.64x256x32.F32.E4M3.E4M3 R24, gdesc[UR20], R24, gsb0 ;  /* 0x03e00000141879f3 */ /* 0x000fe20008000818 */
[----:B------:R-:W-:Y:S02]  /*71d40*/  IADD3.X R6, R6, UR8, RZ, P2, !PT ;  /* 0x0000000806067c10 */ /* 0x000fe400097fe4ff */
[----:B---3--:R-:W-:Y:S02]  /*71d50*/  IADD3 R0, P2, R0, UR5, RZ ;  /* 0x0000000500007c10 */ /* 0x008fe4000ff5e0ff */
[----:B------:R-:W-:Y:S02]  /*71d60*/  IADD3.X R177, R177, UR8, RZ, P3, !PT ;  /* 0x00000008b1b17c10 */ /* 0x000fe40009ffe4ff */
[----:B------:R-:W-:Y:S02]  /*71d70*/  IADD3 R178, P3, R178, UR5, RZ ;  /* 0x00000005b2b27c10 */ /* 0x000fe4000ff7e0ff */
[----:B------:R-:W-:Y:S02]  /*71d80*/  IADD3.X R179, R179, UR8, RZ, P4, !PT ;  /* 0x00000008b3b37c10 */ /* 0x000fe4000a7fe4ff */
[----:B------:R-:W-:-:S02]  /*71d90*/  IADD3 R180, P4, R180, UR5, RZ ;  /* 0x00000005b4b47c10 */ /* 0x000fc4000ff9e0ff */
[----:B------:R-:W-:Y:S02]  /*71da0*/  IADD3.X R181, R181, UR8, RZ, P5, !PT ;  /* 0x00000008b5b57c10 */ /* 0x000fe4000affe4ff */
[----:B------:R-:W-:Y:S02]  /*71db0*/  IADD3 R182, P5, R182, UR5, RZ ;  /* 0x00000005b6b67c10 */ /* 0x000fe4000ffbe0ff */
        /* <DEDUP_REMOVED lines=17> */
[----:B------:R-:W-:Y:S02]  /*71ed0*/  IADD3.X R195, R195, UR8, RZ, P5, !PT ;  /* 0x00000008c3c37c10 */ /* 0x000fe4000affe4ff */
[----:B------:R-:W-:Y:S02]  /*71ee0*/  IADD3.X R8, R8, UR8, RZ, P6, !PT ;  /* 0x0000000808087c10 */ /* 0x000fe4000b7fe4ff */
[----:B--2---:R-:W-:-:S05]  /*71ef0*/  IADD3 R7, P1, R7, UR5, RZ ;  /* 0x0000000507077c10 */ /* 0x004fca000ff3e0ff */
[----:B------:R0:W-:Y:S01]  /*71f00*/  STL [R1+0x11f0], R7 ;  /* 0x0011f00701007387 */ /* 0x0001e20000100800 */
[----:B------:R-:W-:-:S03]  /*71f10*/  IADD3.X R186, R186, UR8, RZ, P1, !PT ;  /* 0x00000008baba7c10 */ /* 0x000fc60008ffe4ff */
[----:B0-----:R1:W5:Y:S04]  /*71f20*/  LDL.LU R7, [R1+0x2b3c] ;  /* 0x002b3c0001077983 */ /* 0x0013680000300800 */
[----:B------:R0:W-:Y:S01]  /*71f30*/  STL [R1+0x1214], R6 ;  /* 0x0012140601007387 */ /* 0x0001e20000100800 */
[----:B------:R-:W-:-:S03]  /*71f40*/  IADD3 R200, P1, R200, UR5, RZ ;  /* 0x00000005c8c87c10 */ /* 0x000fc6000ff3e0ff */
[----:B0-----:R1:W5:Y:S04]  /*71f50*/  LDL.LU R6, [R1+0x2b38] ;  /* 0x002b380001067983 */ /* 0x0013680000300800 */
[----:B------:R0:W-:Y:S04]  /*71f60*/  STL [R1+0x11e8], R0 ;  /* 0x0011e80001007387 */ /* 0x0001e80000100800 */
[----:B0-----:R1:W5:Y:S04]  /*71f70*/  LDL.LU R0, [R1+0x2b34] ;  /* 0x002b340001007983 */ /* 0x0013680000300800 */
        /* <DEDUP_REMOVED lines=15> */
[----:B------:R-:W-:Y:S01]  /*72070*/  STL [R1+0x11a8], R230 ;  /* 0x0011a8e601007387 */ /* 0x000fe20000100800 */
[----:B------:R-:W-:-:S03]  /*72080*/  IADD3.X R188, R188, UR8, RZ, P1, !PT ;  /* 0x00000008bcbc7c10 */ /* 0x000fc60008ffe4ff */
[----:B------:R-:W-:Y:S01]  /*72090*/  STL [R1+0x11cc], R242 ;  /* 0x0011ccf201007387 */ /* 0x000fe20000100800 */
[----:B------:R-:W-:-:S03]  /*720a0*/  IADD3 R189, P1, R189, UR5, RZ ;  /* 0x00000005bdbd7c10 */ /* 0x000fc6000ff3e0ff */
[----:B------:R-:W-:Y:S04]  /*720b0*/  STL [R1+0x11a0], R247 ;  /* 0x0011a0f701007387 */ /* 0x000fe80000100800 */
[----:B------:R-:W-:Y:S04]  /*720c0*/  STL [R1+0x11c4], R252 ;  /* 0x0011c4fc01007387 */ /* 0x000fe80000100800 */
[----:B------:R-:W-:Y:S04]  /*720d0*/  STL [R1+0x1198], R187 ;  /* 0x001198bb01007387 */ /* 0x000fe80000100800 */
[----:B------:R-:W-:Y:S04]  /*720e0*/  STL [R1+0x11bc], R188 ;  /* 0x0011bcbc01007387 */ /* 0x000fe80000100800 */
[----:B------:R-:W-:Y:S04]  /*720f0*/  STL [R1+0x1190], R189 ;  /* 0x001190bd01007387 */ /* 0x000fe80000100800 */
[----:B------:R-:W-:Y:S01]  /*72100*/  STL [R1+0x11b4], R190 ;  /* 0x0011b4be01007387 */ /* 0x000fe20000100800 */
[----:B------:R-:W-:-:S03]  /*72110*/  IADD3.X R9, R9, UR8, RZ, P1, !PT ;  /* 0x0000000809097c10 */ /* 0x000fc60008ffe4ff */
[----:B------:R-:W-:Y:S04]  /*72120*/  STL [R1+0x1188], R191 ;  /* 0x001188bf01007387 */ /* 0x000fe80000100800 */
[----:B------:R-:W-:Y:S04]  /*72130*/  STL [R1+0x11ac], R192 ;  /* 0x0011acc001007387 */ /* 0x000fe80000100800 */
[----:B------:R-:W-:Y:S04]  /*72140*/  STL [R1+0x1180], R193 ;  /* 0x001180c101007387 */ /* 0x000fe80000100800 */
[----:B------:R-:W-:Y:S04]  /*72150*/  STL [R1+0x11a4], R194 ;  /* 0x0011a4c201007387 */ /* 0x000fe80000100800 */
[----:B------:R0:W-:Y:S04]  /*72160*/  STL [R1+0x118c], R9 ;  /* 0x00118c0901007387 */ /* 0x0001e80000100800 */
[----:B------:R-:W-:Y:S04]  /*72170*/  STL [R1+0x119c], R195 ;  /* 0x00119cc301007387 */ /* 0x000fe80000100800 */
[----:B------:R2:W-:Y:S01]  /*72180*/  STL [R1+0x1194], R8 ;  /* 0x0011940801007387 */ /* 0x0005e20000100800 */
[----:B------:R-:W-:-:S03]  /*72190*/  WARPGROUP.DEPBAR.LE gsb0, 0x0 ;  /* 0x00008000000079c5 */ /* 0x000fc60000010000 */
[----:B0-----:R-:W3:Y:S04]  /*721a0*/  LDL.LU R9, [R1+0x117c] ;  /* 0x00117c0001097983 */ /* 0x001ee80000300800 */
[----:B--2---:R-:W2:Y:S01]  /*721b0*/  LDL.LU R8, [R1+0x1184] ;  /* 0x0011840001087983 */ /* 0x004ea20000300800 */
[----:B---3--:R-:W-:Y:S02]  /*721c0*/  IADD3.X R9, R9, UR8, RZ, P3, !PT ;  /* 0x0000000809097c10 */ /* 0x008fe40009ffe4ff */
[----:B--2---:R-:W-:-:S03]  /*721d0*/  IADD3.X R8, R8, UR8, RZ, P2, !PT ;  /* 0x0000000808087c10 */ /* 0x004fc600097fe4ff */
[----:B------:R1:W-:Y:S04]  /*721e0*/  STL [R1+0x117c], R9 ;  /* 0x00117c0901007387 */ /* 0x0003e80000100800 */
[----:B------:R1:W-:Y:S01]  /*721f0*/  STL [R1+0x1184], R8 ;  /* 0x0011840801007387 */ /* 0x0003e20000100800 */
[----:B------:R-:W-:Y:S05]  /*72200*/  @P0 BRA `(.L_x_2) ;  /* 0xfffffcc400e00947 */ /* 0x000fea000383ffff */
.L_x_1:
[----:B------:R-:W2:Y:S01]  /*72210*/  LDL.LU R163, [R1+0xc00] ;  /* 0x000c000001a37983 */ /* 0x000ea20000300800 */
[----:B------:R-:W-:Y:S01]  /*72220*/  ULDC UR5, c[0x0][0x248] ;  /* 0x0000920000057ab9 */ /* 0x000fe20000000800 */
[----:B------:R-:W-:Y:S01]  /*72230*/  ULDC UR6, c[0x0][0x248] ;  /* 0x0000920000067ab9 */ /* 0x000fe20000000800 */
[----:B------:R-:W-:Y:S01]  /*72240*/  ULDC UR12, c[0x0][0x248] ;  /* 0x00009200000c7ab9 */ /* 0x000fe20000000800 */
[----:B------:R-:W3:Y:S01]  /*72250*/  LDL.LU R162, [R1+0xc04] ;  /* 0x000c040001a27983 */ /* 0x000ee20000300800 */
[----:B------:R-:W-:-:S03]  /*72260*/  ULDC.64 UR8, c[0x0][0x220] ;  /* 0x0000880000087ab9 */ /* 0x000fc60000000a00 */
        /* <DEDUP_REMOVED lines=18> */
[----:B------:R-:W3:Y:S04]  /*72390*/  LDL.LU R15, [R1+0xc68] ;  /* 0x000c6800010f7983 */ /* 0x000ee80000300800 */
[----:B------:R-:W4:Y:S04]  /*723a0*/  LDL.LU R14, [R1+0xc6c] ;  /* 0x000c6c00010e7983 */ /* 0x000f280000300800 */
[----:B------:R-:W4:Y:S04]  /*723b0*/  LDL.LU R13, [R1+0xc70] ;  /* 0x000c7000010d7983 */ /* 0x000f280000300800 */
[----:B------:R-:W4:Y:S04]  /*723c0*/  LDL.LU R11, [R1+0xc74] ;  /* 0x000c7400010b7983 */ /* 0x000f280000300800 */
[----:B------:R-:W4:Y:S04]  /*723d0*/  LDL.LU R10, [R1+0xc78] ;  /* 0x000c7800010a7983 */ /* 0x000f280000300800 */
[----:B-1----:R-:W4:Y:S04]  /*723e0*/  LDL.LU R9, [R1+0xc7c] ;  /* 0x000c7c0001097983 */ /* 0x002f280000300800 */
[----:B------:R-:W4:Y:S04]  /*723f0*/  LDL.LU R8, [R1+0xc08] ;  /* 0x000c080001087983 */ /* 0x000f280000300800 */
[----:B0-----:R-:W4:Y:S04]  /*72400*/  LDL.LU R2, [R1+0xc18] ;  /* 0x000c180001027983 */ /* 0x001f280000300800 */
[----:B------:R-:W4:Y:S01]  /*72410*/  LDL.LU R164, [R1+0xc1c] ;  /* 0x000c1c0001a47983 */ /* 0x000f220000300800 */
[----:B-----5:R-:W-:Y:S01]  /*72420*/  IMAD R3, R0, UR5, RZ ;  /* 0x0000000500037c24 */ /* 0x020fe2000f8e02ff */
[----:B------:R-:W-:-:S02]  /*72430*/  ULDC UR5, c[0x0][0x248] ;  /* 0x0000920000057ab9 */ /* 0x000fc40000000800 */
        /* <DEDUP_REMOVED lines=28> */
[----:B------:R0:W-:Y:S02]  /*72600*/  STL [R1+0x12d8], R3 ;  /* 0x0012d80301007387 */ /* 0x0001e40000100800 */
[----:B0-----:R-:W-:Y:S01]  /*72610*/  VIADD R3, R3, UR5 ;  /* 0x0000000503037c36 */ /* 0x001fe20008000000 */
[----:B------:R-:W-:-:S04]  /*72620*/  ULDC UR5, c[0x0][0x248] ;  /* 0x0000920000057ab9 */ /* 0x000fc80000000800 */
[----:B------:R0:W-:Y:S01]  /*72630*/  STL [R1+0x11e0], R3 ;  /* 0x0011e00301007387 */ /* 0x0001e20000100800 */
[----:B--2---:R-:W-:Y:S02]  /*72640*/  IMAD.MOV.U32 R48, RZ, RZ, R16 ;  /* 0x000000ffff307224 */ /* 0x004fe400078e0010 */
[----:B---3--:R-:W-:Y:S02]  /*72650*/  IMAD.MOV.U32 R49, RZ, RZ, R15 ;  /* 0x000000ffff317224 */ /* 0x008fe400078e000f */
        /* <DEDUP_REMOVED lines=26> */
[----:B------:R-:W-:Y:S01]  /*72800*/  VIADD R17, R3, UR5 ;  /* 0x0000000503117c36 */ /* 0x000fe20008000000 */
[----:B------:R-:W-:Y:S01]  /*72810*/  ULDC UR5, c[0x0][0x248] ;  /* 0x0000920000057ab9 */ /* 0x000fe20000000800 */
[----:B0-----:R-:W-:-:S02]  /*72820*/  IMAD.MOV.U32 R3, RZ, RZ, R11 ;  /* 0x000000ffff037224 */ /* 0x001fc400078e000b */
[----:B------:R-:W-:Y:S01]  /*72830*/  VIADD R16, R17, UR5 ;  /* 0x0000000511107c36 */ /* 0x000fe20008000000 */
[----:B------:R-:W-:Y:S01]  /*72840*/  ULDC UR5, c[0x0][0x248] ;  /* 0x0000920000057ab9 */ /* 0x000fe20000000800 */
[----:B------:R-:W-:Y:S02]  /*72850*/  IMAD.MOV.U32 R47, RZ, RZ, R18 ;  /* 0x000000ffff2f7224 */ /* 0x000fe400078e0012 */
[----:B------:R-:W-:Y:S01]  /*72860*/  VIADD R8, R16, UR5 ;  /* 0x0000000510087c36 */ /* 0x000fe20008000000 */
[----:B------:R-:W-:Y:S01]  /*72870*/  ULDC UR5, c[0x0][0x248] ;  /* 0x0000920000057ab9 */ /* 0x000fe20000000800 */
[----:B------:R-:W-:Y:S02]  /*72880*/  IMAD.MOV.U32 R46, RZ, RZ, R19 ;  /* 0x000000ffff2e7224 */ /* 0x000fe400078e0013 */
[----:B------:R-:W-:Y:S01]  /*72890*/  VIADD R9, R8, UR5 ;  /* 0x0000000508097c36 */ /* 0x000fe20008000000 */
[----:B------:R-:W-:Y:S01]  /*728a0*/  ULDC UR5, c[0x0][0x248] ;  /* 0x0000920000057ab9 */ /* 0x000fe20000000800 */
[----:B------:R-:W-:-:S02]  /*728b0*/  IMAD.MOV.U32 R45, RZ, RZ, R20 ;  /* 0x000000ffff2d7224 */ /* 0x000fc400078e0014 */
        /* <DEDUP_REMOVED lines=61> */
[----:B------:R-:W-:-:S03]  /*72c90*/  ULDC UR5, c[0x0][0x248] ;  /* 0x0000920000057ab9 */ /* 0x000fc60000000800 */
        /* <DEDUP_REMOVED lines=183> */
[----:B------:R-:W-:-:S04]  /*73810*/  ULDC UR5, c[0x0][0x248] ;  /* 0x0000920000057ab9 */ /* 0x000fc80000000800 */
[----:B------:R0:W-:Y:S02]  /*73820*/  STL [R1+0xe00], R2 ;  /* 0x000e000201007387 */ /* 0x0001e40000100800 */
[----:B0-----:R-:W-:Y:S01]  /*73830*/  VIADD R2, R2, UR5 ;  /* 0x0000000502027c36 */ /* 0x001fe20008000000 */
        /* <DEDUP_REMOVED lines=793> */
[----:B------:R0:W-:Y:S04]  /*769d0*/  STL [R1+0x122c], R2 ;  /* 0x00122c0201007387 */ /* 0x0001e80000100800 */
[----:B------:R-:W2:Y:S01]  /*769e0*/  LDL.LU R28, [R1+0xc0c] ;  /* 0x000c0c00011c7983 */ /* 0x000ea20000300800 */
[----:B------:R-:W-:Y:S01]  /*769f0*/  F2FP.SATFINITE.E4M3.F32.PACK_AB_MERGE_C R7, R26, R25, RZ ;  /* 0x000000191a07723e */ /* 0x000fe200048070ff */
[----:B0-----:R-:W-:Y:S01]  /*76a00*/  VIADD R2, R2, UR5 ;  /* 0x0000000502027c36 */ /* 0x001fe20008000000 */
[----:B------:R-:W-:-:S04]  /*76a10*/  ULDC UR5, c[0x0][0x248] ;  /* 0x0000920000057ab9 */ /* 0x000fc80000000800 */
[----:B------:R0:W-:Y:S04]  /*76a20*/  STL [R1+0x1230], R2 ;  /* 0x0012300201007387 */ /* 0x0001e80000100800 */
[----:B------:R1:W-:Y:S01]  /*76a30*/  STL [R1+0x2aac], R7 ;  /* 0x002aac0701007387 */ /* 0x0003e20000100800 */
[----:B0-----:R-:W-:Y:S01]  /*76a40*/  VIADD R2, R2, UR5 ;  /* 0x0000000502027c36 */ /* 0x001fe20008000000 */
[----:B------:R-:W-:Y:S02]  /*76a50*/  ULDC UR5, c[0x0][0x248] ;  /* 0x0000920000057ab9 */ /* 0x000fe40000000800 */
[----:B-1----:R-:W3:Y:S04]  /*76a60*/  LDL.LU R7, [R1+0xc10] ;  /* 0x000c100001077983 */ /* 0x002ee80000300800 */
[----:B------:R-:W3:Y:S01]  /*76a70*/  LDL.LU R24, [R1+0xc14] ;  /* 0x000c140001187983 */ /* 0x000ee20000300800 */
[----:B------:R-:W-:-:S02]  /*76a80*/  IMAD.MOV.U32 R26, RZ, RZ, R30 ;  /* 0x000000ffff1a7224 */ /* 0x000fc400078e001e */
[----:B------:R-:W-:Y:S02]  /*76a90*/  IMAD.MOV.U32 R30, RZ, RZ, R34 ;  /* 0x000000ffff1e7224 */ /* 0x000fe400078e0022 */
[----:B------:R-:W-:Y:S02]  /*76aa0*/  IMAD.MOV.U32 R34, RZ, RZ, R38 ;  /* 0x000000ffff227224 */ /* 0x000fe400078e0026 */
[----:B------:R-:W-:Y:S02]  /*76ab0*/  IMAD.MOV.U32 R38, RZ, RZ, R42 ;  /* 0x000000ffff267224 */ /* 0x000fe400078e002a */
[----:B------:R-:W-:Y:S02]  /*76ac0*/  IMAD.MOV.U32 R42, RZ, RZ, R46 ;  /* 0x000000ffff2a7224 */ /* 0x000fe400078e002e */
[----:B------:R-:W-:Y:S02]  /*76ad0*/  IMAD.MOV.U32 R46, RZ, RZ, R50 ;  /* 0x000000ffff2e7224 */ /* 0x000fe400078e0032 */
[----:B------:R-:W-:Y:S01]  /*76ae0*/  IMAD.MOV.U32 R50, RZ, RZ, R252 ;  /* 0x000000ffff327224 */ /* 0x000fe200078e00fc */
[----:B--2---:R-:W-:Y:S01]  /*76af0*/  F2FP.SATFINITE.E4M3.F32.PACK_AB_MERGE_C R25, R28, R27, RZ ;  /* 0x0000001b1c19723e */ /* 0x004fe200048070ff */
[----:B------:R-:W-:-:S02]  /*76b00*/  IMAD.MOV.U32 R27, RZ, RZ, R31 ;  /* 0x000000ffff1b7224 */ /* 0x000fc400078e001f */
[----:B------:R-:W-:Y:S02]  /*76b10*/  IMAD.MOV.U32 R28, RZ, RZ, R32 ;  /* 0x000000ffff1c7224 */ /* 0x000fe400078e0020 */
[----:B------:R-:W-:Y:S02]  /*76b20*/  IMAD.MOV.U32 R31, RZ, RZ, R35 ;  /* 0x000000ffff1f7224 */ /* 0x000fe400078e0023 */
[----:B------:R-:W-:Y:S02]  /*76b30*/  IMAD.MOV.U32 R32, RZ, RZ, R36 ;  /* 0x000000ffff207224 */ /* 0x000fe400078e0024 */
[----:B------:R-:W-:Y:S01]  /*76b40*/  IMAD.MOV.U32 R35, RZ, RZ, R39 ;  /* 0x000000ffff237224 */ /* 0x000fe200078e0027 */
[----:B------:R0:W-:Y:S01]  /*76b50*/  STL [R1+0x2abc], R25 ;  /* 0x002abc1901007387 */ /* 0x0001e20000100800 */
[----:B------:R-:W-:Y:S02]  /*76b60*/  IMAD.MOV.U32 R36, RZ, RZ, R40 ;  /* 0x000000ffff247224 */ /* 0x000fe400078e0028 */
[----:B------:R-:W-:Y:S01]  /*76b70*/  IMAD.MOV.U32 R39, RZ, RZ, R43 ;  /* 0x000000ffff277224 */ /* 0x000fe200078e002b */
[----:B------:R1:W-:Y:S01]  /*76b80*/  STL [R1+0x1234], R2 ;  /* 0x0012340201007387 */ /* 0x0003e20000100800 */
[----:B------:R-:W-:-:S02]  /*76b90*/  IMAD.MOV.U32 R40, RZ, RZ, R44 ;  /* 0x000000ffff287224 */ /* 0x000fc400078e002c */
[----:B------:R-:W-:Y:S02]  /*76ba0*/  IMAD.MOV.U32 R43, RZ, RZ, R47 ;  /* 0x000000ffff2b7224 */ /* 0x000fe400078e002f */
[----:B------:R-:W-:Y:S02]  /*76bb0*/  IMAD.MOV.U32 R44, RZ, RZ, R48 ;  /* 0x000000ffff2c7224 */ /* 0x000fe400078e0030 */
[----:B0-----:R-:W-:Y:S02]  /*76bc0*/  IMAD.MOV.U32 R25, RZ, RZ, R29 ;  /* 0x000000ffff197224 */ /* 0x001fe400078e001d */
[----:B------:R-:W-:Y:S02]  /*76bd0*/  IMAD.MOV.U32 R47, RZ, RZ, R4 ;  /* 0x000000ffff2f7224 */ /* 0x000fe400078e0004 */
[----:B------:R-:W-:Y:S01]  /*76be0*/  IMAD.MOV.U32 R29, RZ, RZ, R33 ;  /* 0x000000ffff1d7224 */ /* 0x000fe200078e0021 */
[----:B------:R-:W2:Y:S01]  /*76bf0*/  LDL.LU R4, [R1+0xc80] ;  /* 0x000c800001047983 */ /* 0x000ea20000300800 */
[----:B------:R-:W-:-:S02]  /*76c00*/  IMAD.MOV.U32 R48, RZ, RZ, R3 ;  /* 0x000000ffff307224 */ /* 0x000fc400078e0003 */
[----:B------:R-:W-:Y:S01]  /*76c10*/  IMAD.MOV.U32 R33, RZ, RZ, R37 ;  /* 0x000000ffff217224 */ /* 0x000fe200078e0025 */
[----:B------:R-:W2:Y:S01]  /*76c20*/  LDL.LU R3, [R1+0xc84] ;  /* 0x000c840001037983 */ /* 0x000ea20000300800 */
[----:B------:R-:W-:Y:S02]  /*76c30*/  IMAD.MOV.U32 R37, RZ, RZ, R41 ;  /* 0x000000ffff257224 */ /* 0x000fe400078e0029 */
[----:B------:R-:W-:Y:S02]  /*76c40*/  IMAD.MOV.U32 R41, RZ, RZ, R45 ;  /* 0x000000ffff297224 */ /* 0x000fe400078e002d */
[----:B------:R-:W-:Y:S02]  /*76c50*/  IMAD.MOV.U32 R45, RZ, RZ, R49 ;  /* 0x000000ffff2d7224 */ /* 0x000fe400078e0031 */
[----:B------:R-:W-:Y:S02]  /*76c60*/  IMAD.MOV.U32 R49, RZ, RZ, R5 ;  /* 0x000000ffff317224 */ /* 0x000fe400078e0005 */
[----:B------:R-:W4:Y:S04]  /*76c70*/  LDL.LU R5, [R1+0xc88] ;  /* 0x000c880001057983 */ /* 0x000f280000300800 */
[----:B------:R-:W4:Y:S01]  /*76c80*/  LDL.LU R252, [R1+0xc8c] ;  /* 0x000c8c0001fc7983 */ /* 0x000f220000300800 */
[----:B---3--:R-:W-:Y:S01]  /*76c90*/  F2FP.SATFINITE.E4M3.F32.PACK_AB_MERGE_C R7, R24, R7, RZ ;  /* 0x000000071807723e */ /* 0x008fe200048070ff */
[----:B-1----:R-:W-:Y:S01]  /*76ca0*/  VIADD R2, R2, UR5 ;  /* 0x0000000502027c36 */ /* 0x002fe20008000000 */
[----:B------:R-:W-:Y:S01]  /*76cb0*/  F2FP.SATFINITE.E4M3.F32.PACK_AB_MERGE_C R24, R26, R25, RZ ;  /* 0x000000191a18723e */ /* 0x000fe200048070ff */
[----:B------:R-:W-:-:S02]  /*76cc0*/  ULDC UR5, c[0x0][0x248] ;  /* 0x0000920000057ab9 */ /* 0x000fc40000000800 */
[----:B------:R0:W-:Y:S04]  /*76cd0*/  STL [R1+0x2aa4], R7 ;  /* 0x002aa40701007387 */ /* 0x0001e80000100800 */
[----:B------:R1:W-:Y:S01]  /*76ce0*/  STL [R1+0x2aa8], R24 ;  /* 0x002aa81801007387 */ /* 0x0003e20000100800 */
[----:B0-----:R-:W-:-:S03]  /*76cf0*/  F2FP.SATFINITE.E4M3.F32.PACK_AB_MERGE_C R7, R28, R27, RZ ;  /* 0x0000001b1c07723e */ /* 0x001fc600048070ff */
[----:B------:R0:W-:Y:S01]  /*76d00*/  STL [R1+0x1238], R2 ;  /* 0x0012380201007387 */ /* 0x0001e20000100800 */
[----:B-1----:R-:W-:-:S03]  /*76d10*/  F2FP.SATFINITE.E4M3.F32.PACK_AB_MERGE_C R24, R30, R29, RZ ;  /* 0x0000001d1e18723e */ /* 0x002fc600048070ff */
[----:B------:R1:W-:Y:S01]  /*76d20*/  STL [R1+0x2a9c], R7 ;  /* 0x002a9c0701007387 */ /* 0x0003e20000100800 */
[----:B0-----:R-:W-:Y:S01]  /*76d30*/  VIADD R2, R2, UR5 ;  /* 0x0000000502027c36 */ /* 0x001fe20008000000 */
[----:B------:R-:W-:Y:S01]  /*76d40*/  ULDC UR5, c[0x0][0x248] ;  /* 0x0000920000057ab9 */ /* 0x000fe20000000800 */
[----:B-1----:R-:W-:Y:S01]  /*76d50*/  F2FP.SATFINITE.E4M3.F32.PACK_AB_MERGE_C R7, R32, R31, RZ ;  /* 0x0000001f2007723e */ /* 0x002fe200048070ff */
[----:B------:R0:W-:Y:S04]  /*76d60*/  STL [R1+0x2aa0], R24 ;  /* 0x002aa01801007387 */ /* 0x0001e80000100800 */
[----:B------:R1:W-:Y:S04]  /*76d70*/  STL [R1+0x123c], R2 ;  /* 0x00123c0201007387 */ /* 0x0003e80000100800 */
[----:B------:R3:W-:Y:S01]  /*76d80*/  STL [R1+0x2a98], R7 ;  /* 0x002a980701007387 */ /* 0x0007e20000100800 */
[----:B0-----:R-:W-:Y:S01]  /*76d90*/  F2FP.SATFINITE.E4M3.F32.PACK_AB_MERGE_C R24, R34, R33, RZ ;  /* 0x000000212218723e */ /* 0x001fe200048070ff */
[----:B-1----:R-:W-:Y:S01]  /*76da0*/  VIADD R2, R2, UR5 ;  /* 0x0000000502027c36 */ /* 0x002fe20008000000 */
[----:B------:R-:W-:Y:S01]  /*76db0*/  ULDC UR5, c[0x0][0x248] ;  /* 0x0000920000057ab9 */ /* 0x000fe20000000800 */
[----:B---3--:R-:W-:-:S02]  /*76dc0*/  F2FP.SATFINITE.E4M3.F32.PACK_AB_MERGE_C R7, R36, R35, RZ ;  /* 0x000000232407723e */ /* 0x008fc400048070ff */
        /* <DEDUP_REMOVED lines=18> */
[----:B-1----:R-:W-:-:S04]  /*76ef0*/  VIADD R2, R2, UR5 ;  /* 0x0000000502027c36 */ /* 0x002fc80008000000 */
[----:B------:R-:W-:Y:S01]  /*76f00*/  STL [R1+0x2a7c], R24 ;  /* 0x002a7c1801007387 */ /* 0x000fe20000100800 */
[----:B------:R-:W-:Y:S01]  /*76f10*/  ULDC UR5, c[0x0][0x248] ;  /* 0x0000920000057ab9 */ /* 0x000fe20000000800 */
[----:B---3--:R-:W-:Y:S02]  /*76f20*/  F2FP.SATFINITE.E4M3.F32.PACK_AB_MERGE_C R7, R48, R47, RZ ;  /* 0x0000002f3007723e */ /* 0x008fe400048070ff */
[----:B------:R0:W-:Y:S04]  /*76f30*/  STL [R1+0x124c], R2 ;  /* 0x00124c0201007387 */ /* 0x0001e80000100800 */
[----:B------:R1:W-:Y:S01]  /*76f40*/  STL [R1+0x2a5c], R7 ;  /* 0x002a5c0701007387 */ /* 0x0003e20000100800 */
[----:B0-----:R-:W-:Y:S01]  /*76f50*/  VIADD R2, R2, UR5 ;  /* 0x0000000502027c36 */ /* 0x001fe20008000000 */
[----:B------:R-:W-:Y:S01]  /*76f60*/  ULDC UR5, c[0x0][0x248] ;  /* 0x0000920000057ab9 */ /* 0x000fe20000000800 */
[----:B-1----:R-:W-:-:S05]  /*76f70*/  F2FP.SATFINITE.E4M3.F32.PACK_AB_MERGE_C R7, R50, R49, RZ ;  /* 0x000000313207723e */ /* 0x002fca00048070ff */
[----:B------:R-:W-:Y:S04]  /*76f80*/  STL [R1+0x2a58], R7 ;  /* 0x002a580701007387 */ /* 0x000fe80000100800 */
[----:B------:R0:W-:Y:S02]  /*76f90*/  STL [R1+0x1250], R2 ;  /* 0x0012500201007387 */ /* 0x0001e40000100800 */
[----:B0-----:R-:W-:Y:S01]  /*76fa0*/  VIADD R2, R2, UR5 ;  /* 0x0000000502027c36 */ /* 0x001fe20008000000 */
[----:B------:R-:W-:Y:S01]  /*76fb0*/  ULDC UR5, c[0x0][0x248] ;  /* 0x0000920000057ab9 */ /* 0x000fe20000000800 */
[----:B--2---:R-:W-:-:S05]  /*76fc0*/  F2FP.SATFINITE.E4M3.F32.PACK_AB_MERGE_C R3, R3, R4, RZ ;  /* 0x000000040303723e */ /* 0x004fca00048070ff */
[----:B------:R4:W-:Y:S04]  /*76fd0*/  STL [R1+0x29fc], R3 ;  /* 0x0029fc0301007387 */ /* 0x0009e80000100800 */
[----:B------:R-:W2:Y:S04]  /*76fe0*/  LDL.LU R7, [R1+0xc90] ;  /* 0x000c900001077983 */ /* 0x000ea80000300800 */
[----:B------:R-:W2:Y:S01]  /*76ff0*/  LDL.LU R24, [R1+0xc94] ;  /* 0x000c940001187983 */ /* 0x000ea20000300800 */
[----:B----4-:R-:W-:-:S05]  /*77000*/  F2FP.SATFINITE.E4M3.F32.PACK_AB_MERGE_C R3, R252, R5, RZ ;  /* 0x00000005fc03723e */ /* 0x010fca00048070ff */
[----:B------:R0:W-:Y:S04]  /*77010*/  STL [R1+0x29f8], R3 ;  /* 0x0029f80301007387 */ /* 0x0001e80000100800 */
[----:B------:R-:W3:Y:S04]  /*77020*/  LDL.LU R25, [R1+0xc98] ;  /* 0x000c980001197983 */ /* 0x000ee80000300800 */
        /* <DEDUP_REMOVED lines=29> */
[----:B------:R-:W4:Y:S01]  /*77200*/  LDL.LU R252, [R1+0xd0c] ;  /* 0x000d0c0001fc7983 */ /* 0x000f220000300800 */
[----:B-1----:R-:W-:Y:S01]  /*77210*/  VIADD R2, R2, UR5 ;  /* 0x0000000502027c36 */ /* 0x002fe20008000000 */
[----:B------:R-:W-:Y:S01]  /*77220*/  ULDC UR5, c[0x0][0x248] ;  /* 0x0000920000057ab9 */ /* 0x000fe20000000800 */
[----:B--2---:R-:W-:-:S05]  /*77230*/  F2FP.SATFINITE.E4M3.F32.PACK_AB_MERGE_C R7, R24, R7, RZ ;  /* 0x000000071807723e */ /* 0x004fca00048070ff */
[----:B------:R4:W-:Y:S01]  /*77240*/  STL [R1+0x29e8], R7 ;  /* 0x0029e80701007387 */ /* 0x0009e20000100800 */
[----:B---3--:R-:W-:-:S05]  /*77250*/  F2FP.SATFINITE.E4M3.F32.PACK_AB_MERGE_C R24, R26, R25, RZ ;  /* 0x000000191a18723e */ /* 0x008fca00048070ff */
[----:B------:R0:W-:Y:S01]  /*77260*/  STL [R1+0x29ec], R24 ;  /* 0x0029ec1801007387 */ /* 0x0001e20000100800 */
[----:B----4-:R-:W-:-:S03]  /*77270*/  F2FP.SATFINITE.E4M3.F32.PACK_AB_MERGE_C R7, R28, R27, RZ ;  /* 0x0000001b1c07723e */ /* 0x010fc600048070ff */
[----:B------:R1:W-:Y:S04]  /*77280*/  STL [R1+0x1258], R2 ;  /* 0x0012580201007387 */ /* 0x0003e80000100800 */
[----:B------:R2:W-:Y:S01]  /*77290*/  STL [R1+0x29d8], R7 ;  /* 0x0029d80701007387 */ /* 0x0005e20000100800 */
[----:B0-----:R-:W-:Y:S01]  /*772a0*/  F2FP.SATFINITE.E4M3.F32.PACK_AB_MERGE_C R24, R30, R29, RZ ;  /* 0x0000001d1e18723e */ /* 0x001fe200048070ff */
[----:B-1----:R-:W-:Y:S01]  /*772b0*/  VIADD R2, R2, UR5 ;  /* 0x0000000502027c36 */ /* 0x002fe20008000000 */
[----:B------:R-:W-:-:S03]  /*772c0*/  ULDC UR5, c[0x0][0x248] ;  /* 0x0000920000057ab9 */ /* 0x000fc60000000800 */
[----:B------:R0:W-:Y:S01]  /*772d0*/  STL [R1+0x29dc], R24 ;  /* 0x0029dc1801007387 */ /* 0x0001e20000100800 */
[----:B--2---:R-:W-:-:S03]  /*772e0*/  F2FP.SATFINITE.E4M3.F32.PACK_AB_MERGE_C R7, R32, R31, RZ ;  /* 0x0000001f2007723e */ /* 0x004fc600048070ff */
        /* <DEDUP_REMOVED lines=26> */
[----:B------:R-:W-:Y:S01]  /*77490*/  STL [R1+0x299c], R24 ;  /* 0x00299c1801007387 */ /* 0x000fe20000100800 */
[----:B--2---:R-:W-:-:S03]  /*774a0*/  F2FP.SATFINITE.E4M3.F32.PACK_AB_MERGE_C R7, R48, R47, RZ ;  /* 0x0000002f3007723e */ /* 0x004fc600048070ff */
[----:B------:R0:W-:Y:S04]  /*774b0*/  STL [R1+0x126c], R2 ;  /* 0x00126c0201007387 */ /* 0x0001e80000100800 */
[----:B------:R1:W-:Y:S01]  /*774c0*/  STL [R1+0x2994], R7 ;  /* 0x0029940701007387 */ /* 0x0003e20000100800 */
[----:B0-----:R-:W-:Y:S01]  /*774d0*/  VIADD R2, R2, UR5 ;  /* 0x0000000502027c36 */ /* 0x001fe20008000000 */
[----:B------:R-:W-:Y:S01]  /*774e0*/  ULDC UR5, c[0x0][0x248] ;  /* 0x0000920000057ab9 */ /* 0x000fe20000000800 */
[----:B-1----:R-:W-:Y:S02]  /*774f0*/  F2FP.SATFINITE.E4M3.F32.PACK_AB_MERGE_C R7, R50, R49, RZ ;  /* 0x000000313207723e */ /* 0x002fe400048070ff */
[----:B------:R-:W-:-:S03]  /*77500*/  F2FP.SATFINITE.E4M3.F32.PACK_AB_MERGE_C R3, R3, R4, RZ ;  /* 0x000000040303723e */ /* 0x000fc600048070ff */
[----:B------:R0:W-:Y:S04]  /*77510*/  STL [R1+0x2990], R7 ;  /* 0x0029900701007387 */ /* 0x0001e80000100800 */
[----:B------:R1:W-:Y:S04]  /*77520*/  STL [R1+0x1270], R2 ;  /* 0x0012700201007387 */ /* 0x0003e80000100800 */
[----:B------:R2:W-:Y:S04]  /*77530*/  STL [R1+0x2984], R3 ;  /* 0x0029840301007387 */ /* 0x0005e80000100800 */
[----:B0-----:R-:W3:Y:S01]  /*77540*/  LDL.LU R7, [R1+0xd10] ;  /* 0x000d100001077983 */ /* 0x001ee20000300800 */
[----:B-1----:R-:W-:Y:S01]  /*77550*/  VIADD R2, R2, UR5 ;  /* 0x0000000502027c36 */ /* 0x002fe20008000000 */
[----:B------:R-:W-:-:S02]  /*77560*/  ULDC UR5, c[0x0][0x248] ;  /* 0x0000920000057ab9 */ /* 0x000fc40000000800 */
[----:B------:R-:W3:Y:S01]  /*77570*/  LDL.LU R24, [R1+0xd14] ;  /* 0x000d140001187983 */ /* 0x000ee20000300800 */
[----:B--2---:R-:W-:-:S05]  /*77580*/  F2FP.SATFINITE.E4M3.F32.PACK_AB_MERGE_C R3, R252, R5, RZ ;  /* 0x00000005fc03723e */ /* 0x004fca00048070ff */
[----:B------:R0:W-:Y:S04]  /*77590*/  STL [R1+0x2980], R3 ;  /* 0x0029800301007387 */ /* 0x0001e80000100800 */
[----:B------:R-:W2:Y:S04]  /*775a0*/  LDL.LU R25, [R1+0xd18] ;  /* 0x000d180001197983 */ /* 0x000ea80000300800 */
[----:B------:R-:W2:Y:S04]  /*775b0*/  LDL.LU R26, [R1+0xd1c] ;  /* 0x000d1c00011a7983 */ /* 0x000ea80000300800 */
        /* <DEDUP_REMOVED lines=31> */
[----:B---3--:R-:W-:-:S05]  /*777b0*/  F2FP.SATFINITE.E4M3.F32.PACK_AB_MERGE_C R7, R24, R7, RZ ;  /* 0x000000071807723e */ /* 0x008fca00048070ff */
[----:B------:R4:W-:Y:S01]  /*777c0*/  STL [R1+0x2974], R7 ;  /* 0x0029740701007387 */ /* 0x0009e20000100800 */
[----:B--2---:R-:W-:-:S05]  /*777d0*/  F2FP.SATFINITE.E4M3.F32.PACK_AB_MERGE_C R24, R26, R25, RZ ;  /* 0x000000191a18723e */ /* 0x004fca00048070ff */
        /* <DEDUP_REMOVED lines=395> */
[----:B------:R-:W-:Y:S04]  /*79090*/  STL [R1+0x2704], R7 ;  /* 0x0027040701007387 */ /* 0x000fe80000100800 */
[----:B------:R0:W-:Y:S04]  /*790a0*/  STL [R1+0xd88], R2 ;  /* 0x000d880201007387 */ /* 0x0001e80000100800 */
[----:B------:R1:W-:Y:S04]  /*790b0*/  STL [R1+0x26f8], R3 ;  /* 0x0026f80301007387 */ /* 0x0003e80000100800 */
[----:B------:R-:W2:Y:S01]  /*790c0*/  LDL.LU R50, [R1+0xb90] ;  /* 0x000b900001327983 */ /* 0x000ea20000300800 */
[----:B0-----:R-:W-:Y:S01]  /*790d0*/  VIADD R2, R2, UR5 ;  /* 0x0000000502027c36 */ /* 0x001fe20008000000 */
[----:B------:R-:W-:-:S02]  /*790e0*/  ULDC UR5, c[0x0][0x248] ;  /* 0x0000920000057ab9 */ /* 0x000fc40000000800 */
[----:B------:R-:W2:Y:S01]  /*790f0*/  LDL.LU R7, [R1+0xb94] ;  /* 0x000b940001077983 */ /* 0x000ea20000300800 */
[----:B-1----:R-:W-:-:S05]  /*79100*/  F2FP.SATFINITE.E4M3.F32.PACK_AB_MERGE_C R3, R252, R5, RZ ;  /* 0x00000005fc03723e */ /* 0x002fca00048070ff */
        /* <DEDUP_REMOVED lines=34> */
[----:B--2---:R-:W-:-:S02]  /*79330*/  F2FP.SATFINITE.E4M3.F32.PACK_AB_MERGE_C R7, R7, R50, RZ ;  /* 0x000000320707723e */ /* 0x004fc400048070ff */
[----:B------:R-:W2:Y:S04]  /*79340*/  LDL.LU R50, [R1+0x2ba0] ;  /* 0x002ba00001327983 */ /* 0x000ea80000300800 */
        /* <DEDUP_REMOVED lines=10> */
[----:B---3--:R-:W-:-:S03]  /*793f0*/  F2FP.SATFINITE.E4M3.F32.PACK_AB_MERGE_C R7, R31, R30, RZ ;  /* 0x0000001e1f07723e */ /* 0x008fc600048070ff */
        /* <DEDUP_REMOVED lines=26> */
[----:B------:R-:W-:Y:S01]  /*795a0*/  STL [R1+0x26a0], R24 ;  /* 0x0026a01801007387 */ /* 0x000fe20000100800 */
[----:B---3--:R-:W-:-:S03]  /*795b0*/  F2FP.SATFINITE.E4M3.F32.PACK_AB_MERGE_C R7, R47, R46, RZ ;  /* 0x0000002e2f07723e */ /* 0x008fc600048070ff */
[----:B------:R0:W-:Y:S04]  /*795c0*/  STL [R1+0xa1c], R2 ;  /* 0x000a1c0201007387 */ /* 0x0001e80000100800 */
[----:B------:R1:W-:Y:S01]  /*795d0*/  STL [R1+0x2698], R7 ;  /* 0x0026980701007387 */ /* 0x0003e20000100800 */
[----:B0-----:R-:W-:Y:S01]  /*795e0*/  VIADD R2, R2, UR5 ;  /* 0x0000000502027c36 */ /* 0x001fe20008000000 */
[----:B------:R-:W-:Y:S01]  /*795f0*/  ULDC UR5, c[0x0][0x248] ;  /* 0x0000920000057ab9 */ /* 0x000fe20000000800 */
[----:B-1----:R-:W-:Y:S02]  /*79600*/  F2FP.SATFINITE.E4M3.F32.PACK_AB_MERGE_C R7, R49, R48, RZ ;  /* 0x000000303107723e */ /* 0x002fe400048070ff */
[----:B------:R-:W-:-:S03]  /*79610*/  F2FP.SATFINITE.E4M3.F32.PACK_AB_MERGE_C R3, R3, R4, RZ ;  /* 0x000000040303723e */ /* 0x000fc600048070ff */
[----:B------:R-:W-:Y:S04]  /*79620*/  STL [R1+0x269c], R7 ;  /* 0x00269c0701007387 */ /* 0x000fe80000100800 */
[----:B------:R-:W-:Y:S01]  /*79630*/  STL [R1+0xa18], R2 ;  /* 0x000a180201007387 */ /* 0x000fe20000100800 */
[----:B------:R-:W-:-:S03]  /*79640*/  F2FP.SATFINITE.E4M3.F32.PACK_AB_MERGE_C R4, R252, R5, RZ ;  /* 0x00000005fc04723e */ /* 0x000fc600048070ff */
[----:B------:R0:W-:Y:S04]  /*79650*/  STL [R1+0x2a38], R3 ;  /* 0x002a380301007387 */ /* 0x0001e80000100800 */
[----:B0-----:R-:W3:Y:S04]  /*79660*/  LDL.LU R3, [R1+0x810] ;  /* 0x0008100001037983 */ /* 0x001ee80000300800 */
[----:B------:R-:W3:Y:S01]  /*79670*/  LDL.LU R5, [R1+0x814] ;  /* 0x0008140001057983 */ /* 0x000ee20000300800 */
[----:B------:R-:W-:Y:S01]  /*79680*/  VIADD R2, R2, UR5 ;  /* 0x0000000502027c36 */ /* 0x000fe20008000000 */
[----:B------:R-:W-:-:S02]  /*79690*/  ULDC UR5, c[0x0][0x248] ;  /* 0x0000920000057ab9 */ /* 0x000fc40000000800 */
[----:B------:R0:W-:Y:S04]  /*796a0*/  STL [R1+0x2a34], R4 ;  /* 0x002a340401007387 */ /* 0x0001e80000100800 */
[----:B------:R-:W4:Y:S04]  /*796b0*/  LDL.LU R24, [R1+0x818] ;  /* 0x0008180001187983 */ /* 0x000f280000300800 */
[----:B------:R-:W4:Y:S04]  /*796c0*/  LDL.LU R25, [R1+0x81c] ;  /* 0x00081c0001197983 */ /* 0x000f280000300800 */
[----:B------:R-:W-:Y:S04]  /*796d0*/  STL [R1+0xa14], R2 ;  /* 0x000a140201007387 */ /* 0x000fe80000100800 */
        /* <DEDUP_REMOVED lines=24> */
[----:B0-----:R-:W2:Y:S04]  /*79860*/  LDL.LU R4, [R1+0x880] ;  /* 0x0008800001047983 */ /* 0x001ea80000300800 */
[----:B------:R-:W2:Y:S01]  /*79870*/  LDL.LU R252, [R1+0x884] ;  /* 0x0008840001fc7983 */ /* 0x000ea20000300800 */
[----:B---3--:R-:W-:-:S03]  /*79880*/  F2FP.SATFINITE.E4M3.F32.PACK_AB_MERGE_C R5, R5, R3, RZ ;  /* 0x000000030505723e */ /* 0x008fc600048070ff */
[----:B------:R-:W3:Y:S04]  /*79890*/  LDL.LU R3, [R1+0x888] ;  /* 0x0008880001037983 */ /* 0x000ee80000300800 */
[----:B------:R0:W-:Y:S04]  /*798a0*/  STL [R1+0x29f4], R5 ;  /* 0x0029f40501007387 */ /* 0x0001e80000100800 */
[----:B0-----:R-:W3:Y:S01]  /*798b0*/  LDL.LU R5, [R1+0x88c] ;  /* 0x00088c0001057983 */ /* 0x001ee20000300800 */
[----:B------:R-:W-:Y:S01]  /*798c0*/  VIADD R2, R2, UR5 ;  /* 0x0000000502027c36 */ /* 0x000fe20008000000 */
[----:B----4-:R-:W-:Y:S01]  /*798d0*/  F2FP.SATFINITE.E4M3.F32.PACK_AB_MERGE_C R7, R25, R24, RZ ;  /* 0x000000181907723e */ /* 0x010fe200048070ff */
[----:B------:R-:W-:-:S03]  /*798e0*/  ULDC UR5, c[0x0][0x248] ;  /* 0x0000920000057ab9 */ /* 0x000fc60000000800 */
[----:B------:R-:W-:Y:S04]  /*798f0*/  STL [R1+0xa10], R2 ;  /* 0x000a100201007387 */ /* 0x000fe80000100800 */
[----:B------:R0:W-:Y:S01]  /*79900*/  STL [R1+0x29f0], R7 ;  /* 0x0029f00701007387 */ /* 0x0001e20000100800 */
[----:B--2---:R-:W-:Y:S02]  /*79910*/  F2FP.SATFINITE.E4M3.F32.PACK_AB_MERGE_C R24, R29, R28, RZ ;  /* 0x0000001c1d18723e */ /* 0x004fe400048070ff */
[----:B0-----:R-:W-:Y:S01]  /*79920*/  F2FP.SATFINITE.E4M3.F32.PACK_AB_MERGE_C R7, R27, R26, RZ ;  /* 0x0000001a1b07723e */ /* 0x001fe200048070ff */
[----:B------:R-:W-:Y:S01]  /*79930*/  VIADD R2, R2, UR5 ;  /* 0x0000000502027c36 */ /* 0x000fe20008000000 */
[----:B------:R-:W-:-:S03]  /*79940*/  ULDC UR5, c[0x0][0x248] ;  /* 0x0000920000057ab9 */ /* 0x000fc60000000800 */
[----:B------:R0:W-:Y:S04]  /*79950*/  STL [R1+0x29e4], R7 ;  /* 0x0029e40701007387 */ /* 0x0001e80000100800 */
[----:B------:R1:W-:Y:S01]  /*79960*/  STL [R1+0x29e0], R24 ;  /* 0x0029e01801007387 */ /* 0x0003e20000100800 */
[----:B0-----:R-:W-:-:S03]  /*79970*/  F2FP.SATFINITE.E4M3.F32.PACK_AB_MERGE_C R7, R31, R30, RZ ;  /* 0x0000001e1f07723e */ /* 0x001fc600048070ff */
[----:B------:R0:W-:Y:S01]  /*79980*/  STL [R1+0xa0c], R2 ;  /* 0x000a0c0201007387 */ /* 0x0001e20000100800 */
[----:B-1----:R-:W-:-:S03]  /*79990*/  F2FP.SATFINITE.E4M3.F32.PACK_AB_MERGE_C R24, R33, R32, RZ ;  /* 0x000000202118723e */ /* 0x002fc600048070ff */
[----:B------:R1:W-:Y:S01]  /*799a0*/  STL [R1+0x29d4], R7 ;  /* 0x0029d40701007387 */ /* 0x0003e20000100800 */
[----:B0-----:R-:W-:Y:S01]  /*799b0*/  VIADD R2, R2, UR5 ;  /* 0x0000000502027c36 */ /* 0x001fe20008000000 */
[----:B------:R-:W-:Y:S02]  /*799c0*/  ULDC UR5, c[0x0][0x248] ;  /* 0x0000920000057ab9 */ /* 0x000fe40000000800 */
[----:B------:R0:W-:Y:S01]  /*799d0*/  STL [R1+0x2a18], R24 ;  /* 0x002a181801007387 */ /* 0x0001e20000100800 */
[----:B-1----:R-:W-:-:S03]  /*799e0*/  F2FP.SATFINITE.E4M3.F32.PACK_AB_MERGE_C R7, R35, R34, RZ ;  /* 0x000000222307723e */ /* 0x002fc600048070ff */
        /* <DEDUP_REMOVED lines=24> */
[----:B-1----:R-:W-:-:S04]  /*79b70*/  VIADD R2, R2, UR5 ;  /* 0x0000000502027c36 */ /* 0x002fc80008000000 */
[----:B------:R-:W-:Y:S01]  /*79b80*/  STL [R1+0x2a54], R24 ;  /* 0x002a541801007387 */ /* 0x000fe20000100800 */
[----:B------:R-:W-:Y:S01]  /*79b90*/  ULDC UR5, c[0x0][0x248] ;  /* 0x0000920000057ab9 */ /* 0x000fe20000000800 */
[----:B--2---:R-:W-:Y:S02]  /*79ba0*/  F2FP.SATFINITE.E4M3.F32.PACK_AB_MERGE_C R7, R252, R4, RZ ;  /* 0x00000004fc07723e */ /* 0x004fe400048070ff */
[----:B------:R0:W-:Y:S04]  /*79bb0*/  STL [R1+0x85c], R2 ;  /* 0x00085c0201007387 */ /* 0x0001e80000100800 */
[----:B------:R-:W2:Y:S04]  /*79bc0*/  LDL.LU R4, [R1+0x890] ;  /* 0x0008900001047983 */ /* 0x000ea80000300800 */
[----:B------:R-:W-:Y:S04]  /*79bd0*/  STL [R1+0x298c], R7 ;  /* 0x00298c0701007387 */ /* 0x000fe80000100800 */
[----:B------:R-:W2:Y:S01]  /*79be0*/  LDL.LU R252, [R1+0x894] ;  /* 0x0008940001fc7983 */ /* 0x000ea20000300800 */
[----:B0-----:R-:W-:Y:S01]  /*79bf0*/  VIADD R2, R2, UR5 ;  /* 0x0000000502027c36 */ /* 0x001fe20008000000 */
[----:B------:R-:W-:-:S02]  /*79c00*/  ULDC UR5, c[0x0][0x248] ;  /* 0x0000920000057ab9 */ /* 0x000fc40000000800 */
[----:B------:R-:W4:Y:S04]  /*79c10*/  LDL.LU R24, [R1+0x898] ;  /* 0x0008980001187983 */ /* 0x000f280000300800 */
[----:B------:R-:W4:Y:S01]  /*79c20*/  LDL.LU R25, [R1+0x89c] ;  /* 0x00089c0001197983 */ /* 0x000f220000300800 */
[----:B---3--:R-:W-:-:S05]  /*79c30*/  F2FP.SATFINITE.E4M3.F32.PACK_AB_MERGE_C R3, R5, R3, RZ ;  /* 0x000000030503723e */ /* 0x008fca00048070ff */
[----:B------:R0:W-:Y:S04]  /*79c40*/  STL [R1+0x2988], R3 ;  /* 0x0029880301007387 */ /* 0x0001e80000100800 */
        /* <DEDUP_REMOVED lines=24> */
[----:B------:R-:W3:Y:S01]  /*79dd0*/  LDL.LU R5, [R1+0x8fc] ;  /* 0x0008fc0001057983 */ /* 0x000ee20000300800 */
[----:B-1----:R-:W-:Y:S01]  /*79de0*/  VIADD R2, R2, UR5 ;  /* 0x0000000502027c36 */ /* 0x002fe20008000000 */
[----:B------:R-:W-:-:S02]  /*79df0*/  ULDC UR5, c[0x0][0x248] ;  /* 0x0000920000057ab9 */ /* 0x000fc40000000800 */
[----:B------:R-:W3:Y:S01]  /*79e00*/  LDL.LU R48, [R1+0x900] ;  /* 0x0009000001307983 */ /* 0x000ee20000300800 */
[----:B--2---:R-:W-:-:S05]  /*79e10*/  F2FP.SATFINITE.E4M3.F32.PACK_AB_MERGE_C R4, R252, R4, RZ ;  /* 0x00000004fc04723e */ /* 0x004fca00048070ff */
[----:B------:R0:W-:Y:S04]  /*79e20*/  STL [R1+0x297c], R4 ;  /* 0x00297c0401007387 */ /* 0x0001e80000100800 */
[----:B------:R-:W2:Y:S04]  /*79e30*/  LDL.LU R49, [R1+0x904] ;  /* 0x0009040001317983 */ /* 0x000ea80000300800 */
[----:B0-----:R-:W2:Y:S04]  /*79e40*/  LDL.LU R4, [R1+0x908] ;  /* 0x0009080001047983 */ /* 0x001ea80000300800 */
[----:B------:R0:W-:Y:S04]  /*79e50*/  STL [R1+0x854], R2 ;  /* 0x0008540201007387 */ /* 0x0001e80000100800 */
[----:B------:R-:W2:Y:S01]  /*79e60*/  LDL.LU R252, [R1+0x90c] ;  /* 0x00090c0001fc7983 */ /* 0x000ea20000300800 */
[----:B----4-:R-:W-:-:S05]  /*79e70*/  F2FP.SATFINITE.E4M3.F32.PACK_AB_MERGE_C R24, R25, R24, RZ ;  /* 0x000000181918723e */ /* 0x010fca00048070ff */
[----:B------:R1:W-:Y:S01]  /*79e80*/  STL [R1+0x2a30], R24 ;  /* 0x002a301801007387 */ /* 0x0003e20000100800 */
[----:B0-----:R-:W-:Y:S01]  /*79e90*/  VIADD R2, R2, UR5 ;  /* 0x0000000502027c36 */ /* 0x001fe20008000000 */
[----:B------:R-:W-:Y:S01]  /*79ea0*/  ULDC UR5, c[0x0][0x248] ;  /* 0x0000920000057ab9 */ /* 0x000fe20000000800 */
[----:B---3--:R-:W-:-:S05]  /*79eb0*/  F2FP.SATFINITE.E4M3.F32.PACK_AB_MERGE_C R7, R27, R26, RZ ;  /* 0x0000001a1b07723e */ /* 0x008fca00048070ff */
[----:B------:R0:W-:Y:S01]  /*79ec0*/  STL [R1+0x2970], R7 ;  /* 0x0029700701007387 */ /* 0x0001e20000100800 */
[----:B-1----:R-:W-:-:S05]  /*79ed0*/  F2FP.SATFINITE.E4M3.F32.PACK_AB_MERGE_C R24, R29, R28, RZ ;  /* 0x0000001c1d18723e */ /* 0x002fca00048070ff */
[----:B------:R1:W-:Y:S01]  /*79ee0*/  STL [R1+0x296c], R24 ;  /* 0x00296c1801007387 */ /* 0x0003e20000100800 */
[----:B0-----:R-:W-:-:S03]  /*79ef0*/  F2FP.SATFINITE.E4M3.F32.PACK_AB_MERGE_C R7, R31, R30, RZ ;  /* 0x0000001e1f07723e */ /* 0x001fc600048070ff */
[----:B------:R0:W-:Y:S04]  /*79f00*/  STL [R1+0x850], R2 ;  /* 0x0008500201007387 */ /* 0x0001e80000100800 */
[----:B------:R3:W-:Y:S01]  /*79f10*/  STL [R1+0x2960], R7 ;  /* 0x0029600701007387 */ /* 0x0007e20000100800 */
[----:B-1----:R-:W-:Y:S01]  /*79f20*/  F2FP.SATFINITE.E4M3.F32.PACK_AB_MERGE_C R24, R33, R32, RZ ;  /* 0x000000202118723e */ /* 0x002fe200048070ff */
[----:B0-----:R-:W-:Y:S01]  /*79f30*/  VIADD R2, R2, UR5 ;  /* 0x0000000502027c36 */ /* 0x001fe20008000000 */
        /* <DEDUP_REMOVED lines=24> */
[----:B------:R-:W-:Y:S04]  /*7a0c0*/  STL [R1+0x840], R2 ;  /* 0x0008400201007387 */ /* 0x000fe80000100800 */
[----:B------:R0:W-:Y:S02]  /*7a0d0*/  STL [R1+0x2928], R7 ;  /* 0x0029280701007387 */ /* 0x0001e40000100800 */
[----:B0-----:R-:W-:Y:S02]  /*7a0e0*/  F2FP.SATFINITE.E4M3.F32.PACK_AB_MERGE_C R7, R5, R3, RZ ;  /* 0x000000030507723e */ /* 0x001fe400048070ff */
[----:B------:R-:W3:Y:S04]  /*7a0f0*/  LDL.LU R3, [R1+0x910] ;  /* 0x0009100001037983 */ /* 0x000ee80000300800 */
[----:B------:R-:W3:Y:S01]  /*7a100*/  LDL.LU R5, [R1+0x914] ;  /* 0x0009140001057983 */ /* 0x000ee20000300800 */
[----:B------:R-:W-:Y:S01]  /*7a110*/  VIADD R2, R2, UR5 ;  /* 0x0000000502027c36 */ /* 0x000fe20008000000 */
[----:B------:R-:W-:-:S02]  /*7a120*/  ULDC UR5, c[0x0][0x248] ;  /* 0x0000920000057ab9 */ /* 0x000fc40000000800 */
[----:B------:R2:W-:Y:S04]  /*7a130*/  STL [R1+0x2a50], R7 ;  /* 0x002a500701007387 */ /* 0x0005e80000100800 */
[----:B------:R0:W-:Y:S01]  /*7a140*/  STL [R1+0x83c], R2 ;  /* 0x00083c0201007387 */ /* 0x0001e20000100800 */
[----:B--2---:R-:W-:Y:S01]  /*7a150*/  F2FP.SATFINITE.E4M3.F32.PACK_AB_MERGE_C R7, R49, R48, RZ ;  /* 0x000000303107723e */ /* 0x004fe200048070ff */
[----:B0-----:R-:W-:Y:S01]  /*7a160*/  VIADD R2, R2, UR5 ;  /* 0x0000000502027c36 */ /* 0x001fe20008000000 */
[----:B------:R-:W-:-:S03]  /*7a170*/  ULDC UR5, c[0x0][0x248] ;  /* 0x0000920000057ab9 */ /* 0x000fc60000000800 */
[----:B------:R-:W-:Y:S04]  /*7a180*/  STL [R1+0x291c], R7 ;  /* 0x00291c0701007387 */ /* 0x000fe80000100800 */
[----:B------:R-:W2:Y:S04]  /*7a190*/  LDL.LU R24, [R1+0x918] ;  /* 0x0009180001187983 */ /* 0x000ea80000300800 */
[----:B------:R-:W2:Y:S01]  /*7a1a0*/  LDL.LU R25, [R1+0x91c] ;  /* 0x00091c0001197983 */ /* 0x000ea20000300800 */
[----:B------:R-:W-:-:S05]  /*7a1b0*/  F2FP.SATFINITE.E4M3.F32.PACK_AB_MERGE_C R4, R252, R4, RZ ;  /* 0x00000004fc04723e */ /* 0x000fca00048070ff */
[----:B------:R3:W-:Y:S04]  /*7a1c0*/  STL [R1+0x2918], R4 ;  /* 0x0029180401007387 */ /* 0x0007e80000100800 */
[----:B------:R-:W-:Y:S04]  /*7a1d0*/  STL [R1+0x838], R2 ;  /* 0x0008380201007387 */ /* 0x000fe80000100800 */
        /* <DEDUP_REMOVED lines=23> */
[----:B---3--:R-:W-:Y:S01]  /*7a350*/  F2FP.SATFINITE.E4M3.F32.PACK_AB_MERGE_C R4, R5, R3, RZ ;  /* 0x000000030504723e */ /* 0x008fe200048070ff */
[----:B------:R-:W-:Y:S01]  /*7a360*/  VIADD R3, R2, UR5 ;  /* 0x0000000502037c36 */ /* 0x000fe20008000000 */
[----:B------:R-:W-:-:S03]  /*7a370*/  ULDC UR5, c[0x0][0x248] ;  /* 0x0000920000057ab9 */ /* 0x000fc60000000800 */
[----:B------:R0:W-:Y:S04]  /*7a380*/  STL [R1+0x2908], R4 ;  /* 0x0029080401007387 */ /* 0x0001e80000100800 */
[----:B------:R-:W3:Y:S04]  /*7a390*/  LDL.LU R47, [R1+0x97c] ;  /* 0x00097c00012f7983 */ /* 0x000ee80000300800 */
[----:B------:R-:W3:Y:S04]  /*7a3a0*/  LDL.LU R48, [R1+0x980] ;  /* 0x0009800001307983 */ /* 0x000ee80000300800 */
[----:B------:R1:W-:Y:S04]  /*7a3b0*/  STL [R1+0x834], R3 ;  /* 0x0008340301007387 */ /* 0x0003e80000100800 */
[----:B0-----:R-:W3:Y:S04]  /*7a3c0*/  LDL.LU R4, [R1+0x984] ;  /* 0x0009840001047983 */ /* 0x001ee80000300800 */
[----:B------:R-:W3:Y:S04]  /*7a3d0*/  LDL.LU R5, [R1+0x988] ;  /* 0x0009880001057983 */ /* 0x000ee80000300800 */
[----:B------:R-:W3:Y:S01]  /*7a3e0*/  LDL.LU R2, [R1+0x98c] ;  /* 0x00098c0001027983 */ /* 0x000ee20000300800 */
[----:B--2---:R-:W-:Y:S01]  /*7a3f0*/  F2FP.SATFINITE.E4M3.F32.PACK_AB_MERGE_C R24, R25, R24, RZ ;  /* 0x000000181918723e */ /* 0x004fe200048070ff */
[----:B-1----:R-:W-:Y:S01]  /*7a400*/  VIADD R3, R3, UR5 ;  /* 0x0000000503037c36 */ /* 0x002fe20008000000 */
[----:B------:R-:W-:-:S03]  /*7a410*/  ULDC UR5, c[0x0][0x248] ;  /* 0x0000920000057ab9 */ /* 0x000fc60000000800 */
[----:B------:R0:W-:Y:S01]  /*7a420*/  STL [R1+0x2a2c], R24 ;  /* 0x002a2c1801007387 */ /* 0x0001e20000100800 */
[----:B----4-:R-:W-:-:S05]  /*7a430*/  F2FP.SATFINITE.E4M3.F32.PACK_AB_MERGE_C R7, R27, R26, RZ ;  /* 0x0000001a1b07723e */ /* 0x010fca00048070ff */
[----:B------:R1:W-:Y:S01]  /*7a440*/  STL [R1+0x28fc], R7 ;  /* 0x0028fc0701007387 */ /* 0x0003e20000100800 */
[----:B0-----:R-:W-:-:S05]  /*7a450*/  F2FP.SATFINITE.E4M3.F32.PACK_AB_MERGE_C R24, R29, R28, RZ ;  /* 0x0000001c1d18723e */ /* 0x001fca00048070ff */
        /* <DEDUP_REMOVED lines=31> */
[----:B------:R-:W2:Y:S04]  /*7a650*/  LDL.LU R49, [R1+0x990] ;  /* 0x0009900001317983 */ /* 0x000ea80000300800 */
[----:B------:R1:W-:Y:S04]  /*7a660*/  STL [R1+0x28b8], R7 ;  /* 0x0028b80701007387 */ /* 0x0003e80000100800 */
[----:B------:R-:W2:Y:S01]  /*7a670*/  LDL.LU R252, [R1+0x994] ;  /* 0x0009940001fc7983 */ /* 0x000ea20000300800 */
[----:B0-----:R-:W-:Y:S01]  /*7a680*/  VIADD R3, R3, UR5 ;  /* 0x0000000503037c36 */ /* 0x001fe20008000000 */
[----:B------:R-:W-:Y:S01]  /*7a690*/  ULDC UR5, c[0x0][0x248] ;  /* 0x0000920000057ab9 */ /* 0x000fe20000000800 */
[----:B---3--:R-:W-:-:S05]  /*7a6a0*/  F2FP.SATFINITE.E4M3.F32.PACK_AB_MERGE_C R24, R47, R46, RZ ;  /* 0x0000002e2f18723e */ /* 0x008fca00048070ff */
[----:B------:R0:W-:Y:S01]  /*7a6b0*/  STL [R1+0x2a4c], R24 ;  /* 0x002a4c1801007387 */ /* 0x0001e20000100800 */
[----:B-1----:R-:W-:-:S03]  /*7a6c0*/  F2FP.SATFINITE.E4M3.F32.PACK_AB_MERGE_C R7, R4, R48, RZ ;  /* 0x000000300407723e */ /* 0x002fc600048070ff */
[----:B------:R-:W-:Y:S01]  /*7a6d0*/  STL [R1+0x814], R3 ;  /* 0x0008140301007387 */ /* 0x000fe20000100800 */
[----:B------:R-:W-:Y:S01]  /*7a6e0*/  VIADD R4, R3, UR5 ;  /* 0x0000000503047c36 */ /* 0x000fe20008000000 */
[----:B------:R-:W-:Y:S02]  /*7a6f0*/  ULDC UR5, c[0x0][0x248] ;  /* 0x0000920000057ab9 */ /* 0x000fe40000000800 */
[----:B------:R-:W-:Y:S01]  /*7a700*/  STL [R1+0x28ac], R7 ;  /* 0x0028ac0701007387 */ /* 0x000fe20000100800 */
[----:B------:R-:W-:-:S03]  /*7a710*/  F2FP.SATFINITE.E4M3.F32.PACK_AB_MERGE_C R2, R2, R5, RZ ;  /* 0x000000050202723e */ /* 0x000fc600048070ff */
[----:B0-----:R-:W3:Y:S04]  /*7a720*/  LDL.LU R24, [R1+0x998] ;  /* 0x0009980001187983 */ /* 0x001ee80000300800 */
[----:B------:R-:W3:Y:S04]  /*7a730*/  LDL.LU R25, [R1+0x99c] ;  /* 0x00099c0001197983 */ /* 0x000ee80000300800 */
[----:B------:R0:W-:Y:S04]  /*7a740*/  STL [R1+0x28a8], R2 ;  /* 0x0028a80201007387 */ /* 0x0001e80000100800 */
[----:B------:R1:W-:Y:S04]  /*7a750*/  STL [R1+0x804], R4 ;  /* 0x0008040401007387 */ /* 0x0003e80000100800 */
[----:B------:R-:W4:Y:S04]  /*7a760*/  LDL.LU R26, [R1+0x9a0] ;  /* 0x0009a000011a7983 */ /* 0x000f280000300800 */
[----:B0-----:R-:W4:Y:S04]  /*7a770*/  LDL.LU R2, [R1+0x9a4] ;  /* 0x0009a40001027983 */ /* 0x001f280000300800 */
        /* <DEDUP_REMOVED lines=19> */
[----:B--2---:R-:W-:-:S05]  /*7a8b0*/  F2FP.SATFINITE.E4M3.F32.PACK_AB_MERGE_C R7, R252, R49, RZ ;  /* 0x00000031fc07723e */ /* 0x004fca00048070ff */
[----:B------:R4:W-:Y:S04]  /*7a8c0*/  STL [R1+0x2898], R7 ;  /* 0x0028980701007387 */ /* 0x0009e80000100800 */
[----:B------:R-:W2:Y:S04]  /*7a8d0*/  LDL.LU R44, [R1+0x9f4] ;  /* 0x0009f400012c7983 */ /* 0x000ea80000300800 */
[----:B------:R-:W2:Y:S04]  /*7a8e0*/  LDL.LU R45, [R1+0x9f8] ;  /* 0x0009f800012d7983 */ /* 0x000ea80000300800 */
[----:B------:R-:W2:Y:S01]  /*7a8f0*/  LDL.LU R46, [R1+0x9fc] ;  /* 0x0009fc00012e7983 */ /* 0x000ea20000300800 */
[----:B------:R-:W-:Y:S01]  /*7a900*/  VIADD R252, R4, UR5 ;  /* 0x0000000504fc7c36 */ /* 0x000fe20008000000 */
[----:B------:R-:W-:-:S02]  /*7a910*/  ULDC UR5, c[0x0][0x248] ;  /* 0x0000920000057ab9 */ /* 0x000fc40000000800 */
[----:B------:R-:W2:Y:S04]  /*7a920*/  LDL.LU R47, [R1+0x600] ;  /* 0x00060000012f7983 */ /* 0x000ea80000300800 */
[----:B------:R-:W2:Y:S04]  /*7a930*/  LDL.LU R48, [R1+0x604] ;  /* 0x0006040001307983 */ /* 0x000ea80000300800 */
[----:B------:R-:W2:Y:S04]  /*7a940*/  LDL.LU R49, [R1+0x608] ;  /* 0x0006080001317983 */ /* 0x000ea80000300800 */
[----:B-1----:R-:W2:Y:S01]  /*7a950*/  LDL.LU R4, [R1+0x60c] ;  /* 0x00060c0001047983 */ /* 0x002ea20000300800 */
[----:B---3--:R-:W-:-:S05]  /*7a960*/  F2FP.SATFINITE.E4M3.F32.PACK_AB_MERGE_C R24, R25, R24, RZ ;  /* 0x000000181918723e */ /* 0x008fca00048070ff */
[----:B------:R0:W-:Y:S01]  /*7a970*/  STL [R1+0x2a28], R24 ;  /* 0x002a281801007387 */ /* 0x0001e20000100800 */
[----:B----4-:R-:W-:Y:S01]  /*7a980*/  F2FP.SATFINITE.E4M3.F32.PACK_AB_MERGE_C R7, R2, R26, RZ ;  /* 0x0000001a0207723e */ /* 0x010fe200048070ff */
[----:B------:R-:W-:Y:S01]  /*7a990*/  VIADD R2, R252, UR5 ;  /* 0x00000005fc027c36 */ /* 0x000fe20008000000 */
[----:B------:R-:W-:-:S03]  /*7a9a0*/  ULDC UR5, c[0x0][0x248] ;  /* 0x0000920000057ab9 */ /* 0x000fc60000000800 */
        /* <DEDUP_REMOVED lines=37> */
[----:B------:R0:W-:Y:S01]  /*7ac00*/  STL [R1+0x27dc], R7 ;  /* 0x0027dc0701007387 */ /* 0x0001e20000100800 */
[----:B------:R-:W-:-:S05]  /*7ac10*/  F2FP.SATFINITE.E4M3.F32.PACK_AB_MERGE_C R24, R46, R45, RZ ;  /* 0x0000002d2e18723e */ /* 0x000fca00048070ff */
[----:B------:R-:W-:Y:S01]  /*7ac20*/  STL [R1+0x2a48], R24 ;  /* 0x002a481801007387 */ /* 0x000fe20000100800 */
[----:B0-----:R-:W-:-:S03]  /*7ac30*/  F2FP.SATFINITE.E4M3.F32.PACK_AB_MERGE_C R7, R48, R47, RZ ;  /* 0x0000002f3007723e */ /* 0x001fc600048070ff */
[----:B------:R0:W-:Y:S04]  /*7ac40*/  STL [R1+0x820], R2 ;  /* 0x0008200201007387 */ /* 0x0001e80000100800 */
[----:B------:R1:W-:Y:S01]  /*7ac50*/  STL [R1+0x27cc], R7 ;  /* 0x0027cc0701007387 */ /* 0x0003e20000100800 */
[----:B------:R-:W-:Y:S01]  /*7ac60*/  F2FP.SATFINITE.E4M3.F32.PACK_AB_MERGE_C R4, R4, R49, RZ ;  /* 0x000000310404723e */ /* 0x000fe200048070ff */
[----:B0-----:R-:W-:Y:S01]  /*7ac70*/  VIADD R2, R2, UR5 ;  /* 0x0000000502027c36 */ /* 0x001fe20008000000 */
[----:B------:R-:W-:Y:S01]  /*7ac80*/  ULDC UR5, c[0x0][0x248] ;  /* 0x0000920000057ab9 */ /* 0x000fe20000000800 */
[----:B-1----:R-:W2:Y:S04]  /*7ac90*/  LDL.LU R7, [R1+0x618] ;  /* 0x0006180001077983 */ /* 0x002ea80000300800 */
[----:B------:R-:W2:Y:S04]  /*7aca0*/  LDL.LU R24, [R1+0x61c] ;  /* 0x00061c0001187983 */ /* 0x000ea80000300800 */
[----:B------:R0:W-:Y:S04]  /*7acb0*/  STL [R1+0x27c8], R4 ;  /* 0x0027c80401007387 */ /* 0x0001e80000100800 */
        /* <DEDUP_REMOVED lines=18> */
[----:B0-----:R-:W4:Y:S01]  /*7ade0*/  LDL.LU R4, [R1+0x664] ;  /* 0x0006640001047983 */ /* 0x001f220000300800 */
[----:B-1----:R-:W-:Y:S01]  /*7adf0*/  VIADD R2, R2, UR5 ;  /* 0x0000000502027c36 */ /* 0x002fe20008000000 */
[----:B------:R-:W-:-:S02]  /*7ae00*/  ULDC UR5, c[0x0][0x248] ;  /* 0x0000920000057ab9 */ /* 0x000fc40000000800 */
[----:B------:R-:W4:Y:S01]  /*7ae10*/  LDL R41, [R1+0x668] ;  /* 0x0006680001297983 */ /* 0x000f220000100800 */
[----:B---3--:R-:W-:-:S05]  /*7ae20*/  F2FP.SATFINITE.E4M3.F32.PACK_AB_MERGE_C R3, R5, R3, RZ ;  /* 0x000000030503723e */ /* 0x008fca00048070ff */
[----:B------:R0:W-:Y:S04]  /*7ae30*/  STL [R1+0x27bc], R3 ;  /* 0x0027bc0301007387 */ /* 0x0001e80000100800 */
[----:B------:R-:W3:Y:S04]  /*7ae40*/  LDL.LU R42, [R1+0x66c] ;  /* 0x00066c00012a7983 */ /* 0x000ee80000300800 */
[----:B------:R-:W3:Y:S04]  /*7ae50*/  LDL.LU R43, [R1+0x670] ;  /* 0x00067000012b7983 */ /* 0x000ee80000300800 */
[----:B------:R1:W-:Y:S04]  /*7ae60*/  STL [R1+0x604], R2 ;  /* 0x0006040201007387 */ /* 0x0003e80000100800 */
[----:B------:R-:W3:Y:S04]  /*7ae70*/  LDL.LU R44, [R1+0x674] ;  /* 0x00067400012c7983 */ /* 0x000ee80000300800 */
[----:B------:R-:W3:Y:S04]  /*7ae80*/  LDL.LU R45, [R1+0x678] ;  /* 0x00067800012d7983 */ /* 0x000ee80000300800 */
[----:B------:R-:W3:Y:S04]  /*7ae90*/  LDL.LU R46, [R1+0x67c] ;  /* 0x00067c00012e7983 */ /* 0x000ee80000300800 */
[----:B------:R-:W3:Y:S04]  /*7aea0*/  LDL.LU R47, [R1+0x680] ;  /* 0x00068000012f7983 */ /* 0x000ee80000300800 */
[----:B------:R-:W3:Y:S04]  /*7aeb0*/  LDL.LU R48, [R1+0x684] ;  /* 0x0006840001307983 */ /* 0x000ee80000300800 */
[----:B0-----:R-:W3:Y:S04]  /*7aec0*/  LDL.LU R3, [R1+0x688] ;  /* 0x0006880001037983 */ /* 0x001ee80000300800 */
        /* <DEDUP_REMOVED lines=32> */
[----:B------:R-:W2:Y:S04]  /*7b0d0*/  LDL.LU R49, [R1+0x690] ;  /* 0x0006900001317983 */ /* 0x000ea80000300800 */
[----:B------:R1:W-:Y:S01]  /*7b0e0*/  STL [R1+0x2770], R4 ;  /* 0x0027700401007387 */ /* 0x0003e20000100800 */
[----:B0-----:R-:W-:Y:S01]  /*7b0f0*/  VIADD R2, R2, UR5 ;  /* 0x0000000502027c36 */ /* 0x001fe20008000000 */
[----:B------:R-:W-:-:S02]  /*7b100*/  ULDC UR5, c[0x0][0x248] ;  /* 0x0000920000057ab9 */ /* 0x000fc40000000800 */
[----:B-1----:R-:W2:Y:S01]  /*7b110*/  LDL.LU R4, [R1+0x694] ;  /* 0x0006940001047983 */ /* 0x002ea20000300800 */
[----:B---3--:R-:W-:-:S05]  /*7b120*/  F2FP.SATFINITE.E4M3.F32.PACK_AB_MERGE_C R24, R42, R41, RZ ;  /* 0x000000292a18723e */ /* 0x008fca00048070ff */
[----:B------:R-:W-:Y:S04]  /*7b130*/  STL [R1+0x2774], R24 ;  /* 0x0027741801007387 */ /* 0x000fe80000100800 */
[----:B------:R0:W-:Y:S01]  /*7b140*/  STL [R1+0x618], R2 ;  /* 0x0006180201007387 */ /* 0x0001e20000100800 */
[----:B------:R-:W-:-:S05]  /*7b150*/  F2FP.SATFINITE.E4M3.F32.PACK_AB_MERGE_C R7, R44, R43, RZ ;  /* 0x0000002b2c07723e */ /* 0x000fca00048070ff */
[----:B------:R1:W-:Y:S01]  /*7b160*/  STL [R1+0x2764], R7 ;  /* 0x0027640701007387 */ /* 0x0003e20000100800 */
[----:B0-----:R-:W-:Y:S01]  /*7b170*/  VIADD R2, R2, UR5 ;  /* 0x0000000502027c36 */ /* 0x001fe20008000000 */
[----:B------:R-:W-:Y:S01]  /*7b180*/  F2FP.SATFINITE.E4M3.F32.PACK_AB_MERGE_C R24, R46, R45, RZ ;  /* 0x0000002d2e18723e */ /* 0x000fe200048070ff */
[----:B------:R-:W-:-:S04]  /*7b190*/  ULDC UR5, c[0x0][0x248] ;  /* 0x0000920000057ab9 */ /* 0x000fc80000000800 */
[----:B------:R-:W-:Y:S01]  /*7b1a0*/  STL [R1+0x2a44], R24 ;  /* 0x002a441801007387 */ /* 0x000fe20000100800 */
[----:B-1----:R-:W-:-:S03]  /*7b1b0*/  F2FP.SATFINITE.E4M3.F32.PACK_AB_MERGE_C R7, R48, R47, RZ ;  /* 0x0000002f3007723e */ /* 0x002fc600048070ff */
[----:B------:R0:W-:Y:S04]  /*7b1c0*/  STL [R1+0x61c], R2 ;  /* 0x00061c0201007387 */ /* 0x0001e80000100800 */
[----:B------:R1:W-:Y:S01]  /*7b1d0*/  STL [R1+0x2758], R7 ;  /* 0x0027580701007387 */ /* 0x0003e20000100800 */
[----:B------:R-:W-:Y:S01]  /*7b1e0*/  F2FP.SATFINITE.E4M3.F32.PACK_AB_MERGE_C R3, R5, R3, RZ ;  /* 0x000000030503723e */ /* 0x000fe200048070ff */
[----:B0-----:R-:W-:Y:S01]  /*7b1f0*/  VIADD R2, R2, UR5 ;  /* 0x0000000502027c36 */ /* 0x001fe20008000000 */
[----:B------:R-:W-:Y:S01]  /*7b200*/  ULDC UR5, c[0x0][0x248] ;  /* 0x0000920000057ab9 */ /* 0x000fe20000000800 */
[----:B-1----:R-:W3:Y:S04]  /*7b210*/  LDL.LU R7, [R1+0x698] ;  /* 0x0006980001077983 */ /* 0x002ee80000300800 */
[----:B------:R-:W3:Y:S04]  /*7b220*/  LDL.LU R24, [R1+0x69c] ;  /* 0x00069c0001187983 */ /* 0x000ee80000300800 */
        /* <DEDUP_REMOVED lines=18> */
[----:B-1----:R-:W-:Y:S01]  /*7b350*/  VIADD R2, R2, UR5 ;  /* 0x0000000502027c36 */ /* 0x002fe20008000000 */
[----:B------:R-:W-:-:S02]  /*7b360*/  ULDC UR5, c[0x0][0x248] ;  /* 0x0000920000057ab9 */ /* 0x000fc40000000800 */
[----:B------:R-:W4:Y:S01]  /*7b370*/  LDL.LU R39, [R1+0x6e0] ;  /* 0x0006e00001277983 */ /* 0x000f220000300800 */
[----:B--2---:R-:W-:-:S05]  /*7b380*/  F2FP.SATFINITE.E4M3.F32.PACK_AB_MERGE_C R4, R4, R49, RZ ;  /* 0x000000310404723e */ /* 0x004fca00048070ff */
[----:B------:R0:W-:Y:S04]  /*7b390*/  STL [R1+0x2748], R4 ;  /* 0x0027480401007387 */ /* 0x0001e80000100800 */
[----:B------:R-:W2:Y:S04]  /*7b3a0*/  LDL.LU R40, [R1+0x6e4] ;  /* 0x0006e40001287983 */ /* 0x000ea80000300800 */
[----:B------:R-:W2:Y:S04]  /*7b3b0*/  LDL.LU R41, [R1+0x6e8] ;  /* 0x0006e80001297983 */ /* 0x000ea80000300800 */
[----:B------:R1:W-:Y:S04]  /*7b3c0*/  STL [R1+0x624], R2 ;  /* 0x0006240201007387 */ /* 0x0003e80000100800 */
        /* <DEDUP_REMOVED lines=8> */
[----:B0-----:R-:W2:Y:S01]  /*7b450*/  LDL.LU R4, [R1+0x70c] ;  /* 0x00070c0001047983 */ /* 0x001ea20000300800 */
[----:B-1----:R-:W-:Y:S01]  /*7b460*/  VIADD R2, R2, UR5 ;  /* 0x0000000502027c36 */ /* 0x002fe20008000000 */
[----:B------:R-:W-:Y:S01]  /*7b470*/  ULDC UR5, c[0x0][0x248] ;  /* 0x0000920000057ab9 */ /* 0x000fe20000000800 */
[----:B---3--:R-:W-:-:S05]  /*7b480*/  F2FP.SATFINITE.E4M3.F32.PACK_AB_MERGE_C R24, R24, R7, RZ ;  /* 0x000000071818723e */ /* 0x008fca00048070ff */
        /* <DEDUP_REMOVED lines=27> */
[----:B------:R-:W-:Y:S04]  /*7b640*/  STL [R1+0x2a64], R7 ;  /* 0x002a640701007387 */ /* 0x000fe80000100800 */
[----:B------:R0:W-:Y:S02]  /*7b650*/  STL [R1+0x634], R2 ;  /* 0x0006340201007387 */ /* 0x0001e40000100800 */
[----:B0-----:R-:W-:Y:S01]  /*7b660*/  VIADD R2, R2, UR5 ;  /* 0x0000000502027c36 */ /* 0x001fe20008000000 */
[----:B------:R-:W-:Y:S01]  /*7b670*/  ULDC UR5, c[0x0][0x248] ;  /* 0x0000920000057ab9 */ /* 0x000fe20000000800 */
[----:B--2---:R-:W-:-:S05]  /*7b680*/  F2FP.SATFINITE.E4M3.F32.PACK_AB_MERGE_C R7, R40, R39, RZ ;  /* 0x000000272807723e */ /* 0x004fca00048070ff */
[----:B------:R0:W-:Y:S01]  /*7b690*/  STL [R1+0x26fc], R7 ;  /* 0x0026fc0701007387 */ /* 0x0001e20000100800 */
[----:B------:R-:W-:-:S05]  /*7b6a0*/  F2FP.SATFINITE.E4M3.F32.PACK_AB_MERGE_C R24, R42, R41, RZ ;  /* 0x000000292a18723e */ /* 0x000fca00048070ff */
[----:B------:R1:W-:Y:S01]  /*7b6b0*/  STL [R1+0x2700], R24 ;  /* 0x0027001801007387 */ /* 0x0003e20000100800 */
[----:B0-----:R-:W-:-:S03]  /*7b6c0*/  F2FP.SATFINITE.E4M3.F32.PACK_AB_MERGE_C R7, R44, R43, RZ ;  /* 0x0000002b2c07723e */ /* 0x001fc600048070ff */
[----:B------:R0:W-:Y:S04]  /*7b6d0*/  STL [R1+0x638], R2 ;  /* 0x0006380201007387 */ /* 0x0001e80000100800 */
[----:B------:R2:W-:Y:S01]  /*7b6e0*/  STL [R1+0x26f0], R7 ;  /* 0x0026f00701007387 */ /* 0x0005e20000100800 */
[----:B-1----:R-:W-:Y:S01]  /*7b6f0*/  F2FP.SATFINITE.E4M3.F32.PACK_AB_MERGE_C R24, R46, R45, RZ ;  /* 0x0000002d2e18723e */ /* 0x002fe200048070ff */
[----:B0-----:R-:W-:Y:S01]  /*7b700*/  VIADD R2, R2, UR5 ;  /* 0x0000000502027c36 */ /* 0x001fe20008000000 */
[----:B------:R-:W-:-:S03]  /*7b710*/  ULDC UR5, c[0x0][0x248] ;  /* 0x0000920000057ab9 */ /* 0x000fc60000000800 */
[----:B------:R-:W-:Y:S01]  /*7b720*/  STL [R1+0x2a40], R24 ;  /* 0x002a401801007387 */ /* 0x000fe20000100800 */
[----:B--2---:R-:W-:-:S03]  /*7b730*/  F2FP.SATFINITE.E4M3.F32.PACK_AB_MERGE_C R7, R48, R47, RZ ;  /* 0x0000002f3007723e */ /* 0x004fc600048070ff */
[----:B------:R0:W-:Y:S04]  /*7b740*/  STL [R1+0x63c], R2 ;  /* 0x00063c0201007387 */ /* 0x0001e80000100800 */
[----:B------:R-:W-:Y:S01]  /*7b750*/  STL [R1+0x26e4], R7 ;  /* 0x0026e40701007387 */ /* 0x000fe20000100800 */
[----:B------:R-:W-:-:S03]  /*7b760*/  F2FP.SATFINITE.E4M3.F32.PACK_AB_MERGE_C R4, R4, R49, RZ ;  /* 0x000000310404723e */ /* 0x000fc600048070ff */
[----:B------:R-:W2:Y:S01]  /*7b770*/  LDL.LU R49, [R1+0x718] ;  /* 0x0007180001317983 */ /* 0x000ea20000300800 */
[----:B0-----:R-:W-:Y:S01]  /*7b780*/  VIADD R2, R2, UR5 ;  /* 0x0000000502027c36 */ /* 0x001fe20008000000 */
[----:B------:R-:W-:Y:S02]  /*7b790*/  ULDC UR5, c[0x0][0x248] ;  /* 0x0000920000057ab9 */ /* 0x000fe40000000800 */
[----:B------:R-:W2:Y:S04]  /*7b7a0*/  LDL.LU R48, [R1+0x71c] ;  /* 0x00071c0001307983 */ /* 0x000ea80000300800 */
[----:B------:R-:W-:Y:S04]  /*7b7b0*/  STL [R1+0x26e0], R4 ;  /* 0x0026e00401007387 */ /* 0x000fe80000100800 */
        /* <DEDUP_REMOVED lines=13> */
[----:B0-----:R-:W-:Y:S01]  /*7b890*/  VIADD R2, R2, UR5 ;  /* 0x0000000502027c36 */ /* 0x001fe20008000000 */
[----:B------:R-:W-:-:S02]  /*7b8a0*/  ULDC UR5, c[0x0][0x248] ;  /* 0x0000920000057ab9 */ /* 0x000fc40000000800 */
[----:B------:R-:W4:Y:S04]  /*7b8b0*/  LDL.LU R35, [R1+0x750] ;  /* 0x0007500001237983 */ /* 0x000f280000300800 */
[----:B------:R-:W4:Y:S04]  /*7b8c0*/  LDL.LU R4, [R1+0x754] ;  /* 0x0007540001047983 */ /* 0x000f280000300800 */
[----:B------:R-:W4:Y:S01]  /*7b8d0*/  LDL.LU R34, [R1+0x758] ;  /* 0x0007580001227983 */ /* 0x000f220000300800 */
        /* <DEDUP_REMOVED lines=17> */
[----:B------:R-:W-:Y:S01]  /*7b9f0*/  ULDC UR5, c[0x0][0x248] ;  /* 0x0000920000057ab9 */ /* 0x000fe20000000800 */
[----:B--2---:R-:W-:-:S02]  /*7ba00*/  F2FP.SATFINITE.E4M3.F32.PACK_AB_MERGE_C R48, R48, R49, RZ ;  /* 0x000000313030723e */ /* 0x004fc400048070ff */
[----:B------:R-:W2:Y:S04]  /*7ba10*/  LDL.LU R49, [R1+0x2b9c] ;  /* 0x002b9c0001317983 */ /* 0x000ea80000300800 */
[----:B------:R0:W-:Y:S01]  /*7ba20*/  STL [R1+0x2a1c], R48 ;  /* 0x002a1c3001007387 */ /* 0x0001e20000100800 */
[----:B----4-:R-:W-:-:S03]  /*7ba30*/  F2FP.SATFINITE.E4M3.F32.PACK_AB_MERGE_C R46, R46, R47, RZ ;  /* 0x0000002f2e2e723e */ /* 0x010fc600048070ff */
[----:B0-----:R-:W2:Y:S04]  /*7ba40*/  LDL.LU R48, [R1+0x2b98] ;  /* 0x002b980001307983 */ /* 0x001ea80000300800 */
[----:B------:R-:W4:Y:S01]  /*7ba50*/  LDL.LU R47, [R1+0x2b94] ;  /* 0x002b9400012f7983 */ /* 0x000f220000300800 */
[----:B------:R-:W-:-:S03]  /*7ba60*/  F2FP.SATFINITE.E4M3.F32.PACK_AB_MERGE_C R44, R44, R45, RZ ;  /* 0x0000002d2c2c723e */ /* 0x000fc600048070ff */
[----:B------:R0:W-:Y:S01]  /*7ba70*/  STL [R1+0x26c8], R46 ;  /* 0x0026c82e01007387 */ /* 0x0001e20000100800 */
[----:B------:R-:W-:-:S03]  /*7ba80*/  F2FP.SATFINITE.E4M3.F32.PACK_AB_MERGE_C R42, R42, R43, RZ ;  /* 0x0000002b2a2a723e */ /* 0x000fc600048070ff */
[----:B0-----:R-:W4:Y:S04]  /*7ba90*/  LDL.LU R46, [R1+0x2b90] ;  /* 0x002b9000012e7983 */ /* 0x001f280000300800 */
[----:B------:R-:W2:Y:S01]  /*7baa0*/  LDL.LU R45, [R1+0x2b8c] ;  /* 0x002b8c00012d7983 */ /* 0x000ea20000300800 */
[----:B------:R-:W-:-:S03]  /*7bab0*/  F2FP.SATFINITE.E4M3.F32.PACK_AB_MERGE_C R40, R40, R41, RZ ;  /* 0x000000292828723e */ /* 0x000fc600048070ff */
[----:B------:R0:W-:Y:S01]  /*7bac0*/  STL [R1+0x26c4], R44 ;  /* 0x0026c42c01007387 */ /* 0x0001e20000100800 */
[----:B------:R-:W-:-:S03]  /*7bad0*/  F2FP.SATFINITE.E4M3.F32.PACK_AB_MERGE_C R38, R38, R39, RZ ;  /* 0x000000272626723e */ /* 0x000fc600048070ff */
[----:B0-----:R-:W2:Y:S04]  /*7bae0*/  LDL.LU R44, [R1+0x2b88] ;  /* 0x002b8800012c7983 */ /* 0x001ea80000300800 */
[----:B------:R-:W2:Y:S04]  /*7baf0*/  LDL.LU R43, [R1+0x2b84] ;  /* 0x002b8400012b7983 */ /* 0x000ea80000300800 */
[----:B------:R0:W-:Y:S01]  /*7bb00*/  STL [R1+0x26b8], R42 ;  /* 0x0026b82a01007387 */ /* 0x0001e20000100800 */
[----:B------:R-:W-:-:S03]  /*7bb10*/  F2FP.SATFINITE.E4M3.F32.PACK_AB_MERGE_C R36, R36, R37, RZ ;  /* 0x000000252424723e */ /* 0x000fc600048070ff */
[----:B0-----:R-:W2:Y:S04]  /*7bb20*/  LDL.LU R42, [R1+0x2b80] ;  /* 0x002b8000012a7983 */ /* 0x001ea80000300800 */
[----:B------:R0:W-:Y:S04]  /*7bb30*/  STL [R1+0x648], R2 ;  /* 0x0006480201007387 */ /* 0x0001e80000100800 */
[----:B------:R-:W2:Y:S04]  /*7bb40*/  LDL.LU R41, [R1+0x2b7c] ;  /* 0x002b7c0001297983 */ /* 0x000ea80000300800 */
[----:B------:R1:W-:Y:S01]  /*7bb50*/  STL [R1+0x2a00], R40 ;  /* 0x002a002801007387 */ /* 0x0003e20000100800 */
[----:B0-----:R-:W-:Y:S01]  /*7bb60*/  VIADD R2, R2, UR5 ;  /* 0x0000000502027c36 */ /* 0x001fe20008000000 */
[----:B------:R-:W-:-:S02]  /*7bb70*/  ULDC UR5, c[0x0][0x248] ;  /* 0x0000920000057ab9 */ /* 0x000fc40000000800 */
[----:B-1----:R-:W2:Y:S04]  /*7bb80*/  LDL.LU R40, [R1+0x2b78] ;  /* 0x002b780001287983 */ /* 0x002ea80000300800 */
[----:B------:R-:W2:Y:S04]  /*7bb90*/  LDL.LU R39, [R1+0x2b74] ;  /* 0x002b740001277983 */ /* 0x000ea80000300800 */
[----:B------:R0:W-:Y:S01]  /*7bba0*/  STL [R1+0x26ac], R38 ;  /* 0x0026ac2601007387 */ /* 0x0001e20000100800 */
[----:B------:R-:W-:-:S03]  /*7bbb0*/  F2FP.SATFINITE.E4M3.F32.PACK_AB_MERGE_C R4, R4, R35, RZ ;  /* 0x000000230404723e */ /* 0x000fc600048070ff */
[----:B0-----:R-:W2:Y:S04]  /*7bbc0*/  LDL.LU R38, [R1+0x2b70] ;  /* 0x002b700001267983 */ /* 0x001ea80000300800 */
[----:B------:R0:W-:Y:S04]  /*7bbd0*/  STL [R1+0x64c], R2 ;  /* 0x00064c0201007387 */ /* 0x0001e80000100800 */
[----:B------:R-:W4:Y:S04]  /*7bbe0*/  LDL.LU R37, [R1+0x2b6c] ;  /* 0x002b6c0001257983 */ /* 0x000f280000300800 */
[----:B------:R1:W-:Y:S01]  /*7bbf0*/  STL [R1+0x26a8], R36 ;  /* 0x0026a82401007387 */ /* 0x0003e20000100800 */
[----:B0-----:R-:W-:Y:S01]  /*7bc00*/  VIADD R2, R2, UR5 ;  /* 0x0000000502027c36 */ /* 0x001fe20008000000 */
[----:B------:R-:W-:-:S02]  /*7bc10*/  ULDC UR5, c[0x0][0x248] ;  /* 0x0000920000057ab9 */ /* 0x000fc40000000800 */
[----:B-1----:R-:W4:Y:S04]  /*7bc20*/  LDL.LU R36, [R1+0x2b68] ;  /* 0x002b680001247983 */ /* 0x002f280000300800 */
[----:B------:R-:W2:Y:S04]  /*7bc30*/  LDL.LU R35, [R1+0x2b64] ;  /* 0x002b640001237983 */ /* 0x000ea80000300800 */
[----:B------:R0:W-:Y:S04]  /*7bc40*/  STL [R1+0x650], R2 ;  /* 0x0006500201007387 */ /* 0x0001e80000100800 */
[----:B------:R1:W-:Y:S01]  /*7bc50*/  STL [R1+0x2694], R4 ;  /* 0x0026940401007387 */ /* 0x0003e20000100800 */
[----:B0-----:R-:W-:Y:S01]  /*7bc60*/  VIADD R2, R2, UR5 ;  /* 0x0000000502027c36 */ /* 0x001fe20008000000 */
[----:B------:R-:W-:Y:S01]  /*7bc70*/  ULDC UR5, c[0x0][0x248] ;  /* 0x0000920000057ab9 */ /* 0x000fe20000000800 */
[----:B-1----:R-:W0:Y:S01]  /*7bc80*/  LDC R4, c[0x0][0x244] ;  /* 0x00009100ff047b82 */ /* 0x002e220000000800 */
[----:B---3--:R-:W-:-:S02]  /*7bc90*/  F2FP.SATFINITE.E4M3.F32.PACK_AB_MERGE_C R33, R33, R34, RZ ;  /* 0x000000222121723e */ /* 0x008fc400048070ff */
[----:B------:R-:W2:Y:S04]  /*7bca0*/  LDL.LU R34, [R1+0x2b60] ;  /* 0x002b600001227983 */ /* 0x000ea80000300800 */
[----:B------:R1:W-:Y:S01]  /*7bcb0*/  STL [R1+0x2a60], R33 ;  /* 0x002a602101007387 */ /* 0x0003e20000100800 */
[----:B------:R-:W-:-:S03]  /*7bcc0*/  F2FP.SATFINITE.E4M3.F32.PACK_AB_MERGE_C R31, R31, R32, RZ ;  /* 0x000000201f1f723e */ /* 0x000fc600048070ff */
[----:B-1----:R-:W3:Y:S04]  /*7bcd0*/  LDL.LU R33, [R1+0x2b5c] ;  /* 0x002b5c0001217983 */ /* 0x002ee80000300800 */
[----:B------:R1:W-:Y:S01]  /*7bce0*/  STL [R1+0x654], R2 ;  /* 0x0006540201007387 */ /* 0x0003e20000100800 */
[----:B------:R-:W-:-:S03]  /*7bcf0*/  F2FP.SATFINITE.E4M3.F32.PACK_AB_MERGE_C R29, R29, R30, RZ ;  /* 0x0000001e1d1d723e */ /* 0x000fc600048070ff */
[----:B------:R-:W3:Y:S04]  /*7bd00*/  LDL.LU R32, [R1+0x2b58] ;  /* 0x002b580001207983 */ /* 0x000ee80000300800 */
[----:B------:R0:W-:Y:S01]  /*7bd10*/  STL [R1+0x268c], R31 ;  /* 0x00268c1f01007387 */ /* 0x0001e20000100800 */
[----:B-1----:R-:W-:Y:S01]  /*7bd20*/  VIADD R2, R2, UR5 ;  /* 0x0000000502027c36 */ /* 0x002fe20008000000 */
[----:B------:R-:W-:Y:S01]  /*7bd30*/  F2FP.SATFINITE.E4M3.F32.PACK_AB_MERGE_C R27, R27, R28, RZ ;  /* 0x0000001c1b1b723e */ /* 0x000fe200048070ff */
[----:B------:R-:W-:Y:S01]  /*7bd40*/  ULDC UR5, c[0x0][0x248] ;  /* 0x0000920000057ab9 */ /* 0x000fe20000000800 */
[----:B0-----:R-:W4:Y:S01]  /*7bd50*/  LDL.LU R31, [R1+0x2b54] ;  /* 0x002b5400011f7983 */ /* 0x001f220000300800 */
[----:B------:R-:W-:-:S03]  /*7bd60*/  F2FP.SATFINITE.E4M3.F32.PACK_AB_MERGE_C R25, R25, R26, RZ ;  /* 0x0000001a1919723e */ /* 0x000fc600048070ff */
[----:B------:R-:W4:Y:S04]  /*7bd70*/  LDL.LU R30, [R1+0x2b50] ;  /* 0x002b5000011e7983 */ /* 0x000f280000300800 */
[----:B------:R0:W-:Y:S01]  /*7bd80*/  STL [R1+0x2690], R29 ;  /* 0x0026901d01007387 */ /* 0x0001e20000100800 */
[----:B------:R-:W-:-:S03]  /*7bd90*/  F2FP.SATFINITE.E4M3.F32.PACK_AB_MERGE_C R7, R24, R7, RZ ;  /* 0x000000071807723e */ /* 0x000fc600048070ff */
[----:B0-----:R-:W4:Y:S04]  /*7bda0*/  LDL.LU R29, [R1+0x2b4c] ;  /* 0x002b4c00011d7983 */ /* 0x001f280000300800 */
[----:B------:R0:W-:Y:S04]  /*7bdb0*/  STL [R1+0x664], R2 ;  /* 0x0006640201007387 */ /* 0x0001e80000100800 */
[----:B------:R-:W4:Y:S04]  /*7bdc0*/  LDL.LU R28, [R1+0x2b48] ;  /* 0x002b4800011c7983 */ /* 0x000f280000300800 */
[----:B------:R1:W-:Y:S01]  /*7bdd0*/  STL [R1+0x2688], R27 ;  /* 0x0026881b01007387 */ /* 0x0003e20000100800 */
[----:B0-----:R-:W-:Y:S01]  /*7bde0*/  VIADD R2, R2, UR5 ;  /* 0x0000000502027c36 */ /* 0x001fe20008000000 */
[----:B------:R-:W-:-:S02]  /*7bdf0*/  ULDC UR5, c[0x0][0x248] ;  /* 0x0000920000057ab9 */ /* 0x000fc40000000800 */
[----:B-1----:R-:W4:Y:S04]  /*7be00*/  LDL.LU R27, [R1+0x2b44] ;  /* 0x002b4400011b7983 */ /* 0x002f280000300800 */
[----:B------:R-:W4:Y:S04]  /*7be10*/  LDL.LU R26, [R1+0x2b40] ;  /* 0x002b4000011a7983 */ /* 0x000f280000300800 */
[----:B------:R0:W-:Y:S01]  /*7be20*/  STL [R1+0x2a3c], R25 ;  /* 0x002a3c1901007387 */ /* 0x0001e20000100800 */
[----:B------:R-:W-:-:S03]  /*7be30*/  F2FP.SATFINITE.E4M3.F32.PACK_AB_MERGE_C R3, R5, R3, RZ ;  /* 0x000000030503723e */ /* 0x000fc600048070ff */
[----:B0-----:R-:W2:Y:S04]  /*7be40*/  LDL.LU R25, [R1+0x2b3c] ;  /* 0x002b3c0001197983 */ /* 0x001ea80000300800 */
[----:B------:R0:W-:Y:S04]  /*7be50*/  STL [R1+0x660], R2 ;  /* 0x0006600201007387 */ /* 0x0001e80000100800 */
[----:B------:R-:W-:Y:S01]  /*7be60*/  STL [R1+0x2684], R7 ;  /* 0x0026840701007387 */ /* 0x000fe20000100800 */
[----:B0-----:R-:W-:Y:S01]  /*7be70*/  VIADD R2, R2, UR5 ;  /* 0x0000000502027c36 */ /* 0x001fe20008000000 */
[----:B------:R-:W-:-:S04]  /*7be80*/  ULDC UR5, c[0x0][0x248] ;  /* 0x0000920000057ab9 */ /* 0x000fc80000000800 */
[----:B------:R0:W-:Y:S04]  /*7be90*/  STL [R1+0x658], R2 ;  /* 0x0006580201007387 */ /* 0x0001e80000100800 */
[----:B------:R-:W-:Y:S01]  /*7bea0*/  STL [R1+0x2680], R3 ;  /* 0x0026800301007387 */ /* 0x000fe20000100800 */
[----:B0-----:R-:W-:Y:S01]  /*7beb0*/  VIADD R2, R2, UR5 ;  /* 0x0000000502027c36 */ /* 0x001fe20008000000 */
[----:B------:R-:W-:Y:S02]  /*7bec0*/  ULDC UR5, c[0x0][0x244] ;  /* 0x0000910000057ab9 */ /* 0x000fe40000000800 */
[----:B------:R-:W-:Y:S01]  /*7bed0*/  IMAD R5, R6, UR5, RZ ;  /* 0x0000000506057c24 */ /* 0x000fe2000f8e02ff */
[----:B------:R-:W-:Y:S01]  /*7bee0*/  ULDC UR5, c[0x0][0x248] ;  /* 0x0000920000057ab9 */ /* 0x000fe20000000800 */
[----:B------:R0:W-:Y:S02]  /*7bef0*/  STL [R1+0x65c], R2 ;  /* 0x00065c0201007387 */ /* 0x0001e40000100800 */
[----:B0-----:R-:W-:Y:S01]  /*7bf00*/  VIADD R2, R2, UR6 ;  /* 0x0000000602027c36 */ /* 0x001fe20008000000 */
[----:B------:R-:W-:-:S03]  /*7bf10*/  ULDC.64 UR6, c[0x0][0x220] ;  /* 0x0000880000067ab9 */ /* 0x000fc60000000a00 */
[----:B------:R-:W-:Y:S01]  /*7bf20*/  VIADD R3, R2, UR5 ;  /* 0x0000000502037c36 */ /* 0x000fe20008000000 */
[----:B------:R-:W-:Y:S01]  /*7bf30*/  STL [R1+0x8f0], R2 ;  /* 0x0008f00201007387 */ /* 0x000fe20000100800 */
[----:B------:R-:W-:Y:S02]  /*7bf40*/  ULDC UR5, c[0x0][0x248] ;  /* 0x0000920000057ab9 */ /* 0x000fe40000000800 */
[----:B------:R-:W-:Y:S01]  /*7bf50*/  VIADD R7, R3, UR12 ;  /* 0x0000000c03077c36 */ /* 0x000fe20008000000 */
[----:B------:R-:W-:Y:S01]  /*7bf60*/  STL [R1+0x8f4], R3 ;  /* 0x0008f40301007387 */ /* 0x000fe20000100800 */
[----:B------:R-:W-:-:S03]  /*7bf70*/  VIADD R24, R0, 0x158 ;  /* 0x0000015800187836 */ /* 0x000fc60000000000 */
[----:B------:R0:W-:Y:S04]  /*7bf80*/  STL [R1+0x910], R7 ;  /* 0x0009100701007387 */ /* 0x0001e80000100800 */
[----:B------:R-:W2:Y:S01]  /*7bf90*/  LDL.LU R24, [R1+0x2b38] ;  /* 0x002b380001187983 */ /* 0x000ea20000300800 */
[----:B0-----:R-:W-:Y:S01]  /*7bfa0*/  VIADD R7, R7, UR5 ;  /* 0x0000000507077c36 */ /* 0x001fe20008000000 */
[----:B------:R-:W-:-:S04]  /*7bfb0*/  ULDC UR5, c[0x0][0x248] ;  /* 0x0000920000057ab9 */ /* 0x000fc80000000800 */
[----:B------:R0:W-:Y:S02]  /*7bfc0*/  STL [R1+0x914], R7 ;  /* 0x0009140701007387 */ /* 0x0001e40000100800 */
[----:B0-----:R-:W-:-:S05]  /*7bfd0*/  VIADD R7, R7, UR5 ;  /* 0x0000000507077c36 */ /* 0x001fca0008000000 */
[----:B------:R0:W-:Y:S04]  /*7bfe0*/  STL [R1+0x2678], R7 ;  /* 0x0026780701007387 */ /* 0x0001e80000100800 */
[----:B0-----:R-:W3:Y:S01]  /*7bff0*/  LDL.LU R7, [R1+0x2b34] ;  /* 0x002b340001077983 */ /* 0x001ee20000300800 */
[----:B------:R-:W-:Y:S01]  /*7c000*/  IMAD R4, R4, 0x80, R5 ;  /* 0x0000008004047824 */ /* 0x000fe200078e0205 */
[----:B------:R-:W-:-:S04]  /*7c010*/  IADD3 R2, P0, R5, UR6, RZ ;  /* 0x0000000605027c10 */ /* 0x000fc8000ff1e0ff */
[C---:B------:R-:W-:Y:S02]  /*7c020*/  IADD3 R3, P1, R4.reuse, UR8, RZ ;  /* 0x0000000804037c10 */ /* 0x040fe4000ff3e0ff */
[----:B------:R-:W-:Y:S02]  /*7c030*/  LEA.HI.X.SX32 R5, R5, UR7, 0x1, P0 ;  /* 0x0000000705057c11 */ /* 0x000fe400080f0eff */
[----:B------:R-:W-:Y:S01]  /*7c040*/  LEA.HI.X.SX32 R4, R4, UR9, 0x1, P1 ;  /* 0x0000000904047c11 */ /* 0x000fe200088f0eff */
[----:B------:R-:W-:Y:S01]  /*7c050*/  STL [R1+0x2dc0], R90 ;  /* 0x002dc05a01007387 */ /* 0x000fe20000100800 */
[----:B------:R-:W-:Y:S01]  /*7c060*/  ULDC.64 UR6, c[0x0][0x228] ;  /* 0x00008a0000067ab9 */ /* 0x000fe20000000a00 */
[----:B------:R-:W-:Y:S01]  /*7c070*/  ULDC.64 UR26, c[0x0][0x228] ;  /* 0x00008a00001a7ab9 */ /* 0x000fe20000000a00 */
[----:B------:R-:W-:Y:S01]  /*7c080*/  ULDC.64 UR8, c[0x0][0x228] ;  /* 0x00008a0000087ab9 */ /* 0x000fe20000000a00 */
        /* <DEDUP_REMOVED lines=18> */
[----:B------:R-:W-:-:S02]  /*7c1b0*/  ULDC.64 UR34, c[0x0][0x228] ;  /* 0x00008a0000227ab9 */ /* 0x000fc40000000a00 */
[----:B------:R0:W-:Y:S04]  /*7c1c0*/  STL [R1+0x2da8], R96 ;  /* 0x002da86001007387 */ /* 0x0001e80000100800 */
[----:B0-----:R-:W4:Y:S04]  /*7c1d0*/  LDL.LU R96, [R1+0x604] ;  /* 0x0006040001607983 */ /* 0x001f280000300800 */
        /* <DEDUP_REMOVED lines=17> */
[----:B------:R0:W-:Y:S04]  /*7c2f0*/  STL [R1+0x2d60], R114 ;  /* 0x002d607201007387 */ /* 0x0001e80000100800 */
[----:B0-----:R-:W2:Y:S04]  /*7c300*/  LDL.LU R114, [R1+0x120c] ;  /* 0x00120c0001727983 */ /* 0x001ea80000300800 */
[----:B------:R-:W3:Y:S04]  /*7c310*/  LDL.LU R103, [R1+0x814] ;  /* 0x0008140001677983 */ /* 0x000ee80000300800 */
[----:B------:R-:W-:Y:S04]  /*7c320*/  STL [R1+0x2d5c], R115 ;  /* 0x002d5c7301007387 */ /* 0x000fe80000100800 */
[----:B------:R0:W-:Y:S04]  /*7c330*/  STL [R1+0x2d58], R116 ;  /* 0x002d587401007387 */ /* 0x0001e80000100800 */
[----:B0-----:R-:W4:Y:S04]  /*7c340*/  LDL.LU R116, [R1+0x1204] ;  /* 0x0012040001747983 */ /* 0x001f280000300800 */
[----:B------:R-:W3:Y:S04]  /*7c350*/  LDL.LU R113, [R1+0x1210] ;  /* 0x0012100001717983 */ /* 0x000ee80000300800 */
[----:B------:R-:W3:Y:S04]  /*7c360*/  LDL.LU R101, [R1+0x824] ;  /* 0x0008240001657983 */ /* 0x000ee80000300800 */
[----:B------:R-:W3:Y:S04]  /*7c370*/  LDL.LU R105, [R1+0x614] ;  /* 0x0006140001697983 */ /* 0x000ee80000300800 */
[----:B------:R-:W2:Y:S04]  /*7c380*/  LDL.LU R115, [R1+0x1208] ;  /* 0x0012080001737983 */ /* 0x000ea80000300800 */
[----:B------:R-:W3:Y:S04]  /*7c390*/  LDL.LU R99, [R1+0x838] ;  /* 0x0008380001637983 */ /* 0x000ee80000300800 */
[----:B------:R-:W3:Y:S04]  /*7c3a0*/  LDL.LU R90, [R1+0x650] ;  /* 0x00065000015a7983 */ /* 0x000ee80000300800 */
[----:B------:R-:W3:Y:S04]  /*7c3b0*/  LDL.LU R102, [R1+0x80c] ;  /* 0x00080c0001667983 */ /* 0x000ee80000300800 */
[----:B------:R-:W3:Y:S04]  /*7c3c0*/  LDL.LU R107, [R1+0x818] ;  /* 0x00081800016b7983 */ /* 0x000ee80000300800 */
[----:B------:R-:W-:Y:S04]  /*7c3d0*/  STL [R1+0x2d54], R117 ;  /* 0x002d547501007387 */ /* 0x000fe80000100800 */
[----:B------:R0:W-:Y:S04]  /*7c3e0*/  STL [R1+0x2d50], R119 ;  /* 0x002d507701007387 */ /* 0x0001e80000100800 */
[----:B0-----:R-:W4:Y:S04]  /*7c3f0*/  LDL.LU R119, [R1+0x11fc] ;  /* 0x0011fc0001777983 */ /* 0x001f280000300800 */
[----:B------:R-:W2:Y:S04]  /*7c400*/  LDL.LU R117, [R1+0x1200] ;  /* 0x0012000001757983 */ /* 0x000ea80000300800 */
[----:B------:R-:W3:Y:S04]  /*7c410*/  LDL.LU R98, [R1+0x858] ;  /* 0x0008580001627983 */ /* 0x000ee80000300800 */
[----:B------:R-:W3:Y:S04]  /*7c420*/  LDL.LU R100, [R1+0xa04] ;  /* 0x000a040001647983 */ /* 0x000ee80000300800 */
[----:B------:R-:W3:Y:S04]  /*7c430*/  LDL.LU R110, [R1+0x121c] ;  /* 0x00121c00016e7983 */ /* 0x000ee80000300800 */
[----:B------:R0:W-:Y:S04]  /*7c440*/  STL [R1+0x2d4c], R118 ;  /* 0x002d4c7601007387 */ /* 0x0001e80000100800 */
[----:B0-----:R-:W4:Y:S04]  /*7c450*/  LDL.LU R118, [R1+0x11f8] ;  /* 0x0011f80001767983 */ /* 0x001f280000300800 */
        /* <DEDUP_REMOVED lines=12> */
[----:B------:R0:W-:Y:S04]  /*7c520*/  STL [R1+0x2d48], R120 ;  /* 0x002d487801007387 */ /* 0x0001e80000100800 */
[----:B0-----:R-:W2:Y:S04]  /*7c530*/  LDL.LU R120, [R1+0x11e0] ;  /* 0x0011e00001787983 */ /* 0x001ea80000300800 */
[----:B------:R-:W-:Y:S04]  /*7c540*/  STL [R1+0x2d44], R121 ;  /* 0x002d447901007387 */ /* 0x000fe80000100800 */
[----:B------:R0:W-:Y:S04]  /*7c550*/  STL [R1+0x2d40], R122 ;  /* 0x002d407a01007387 */ /* 0x0001e80000100800 */
[----:B0-----:R-:W4:Y:S01]  /*7c560*/  LDL.LU R122, [R1+0x12d8] ;  /* 0x0012d800017a7983 */ /* 0x001f220000300800 */
[----:B------:R-:W-:-:S03]  /*7c570*/  MOV R121, UR11 ;  /* 0x0000000b00797c02 */ /* 0x000fc60008000f00 */
        /* <DEDUP_REMOVED lines=30> */
[----:B0-----:R-:W-:-:S02]  /*7c760*/  MOV R121, UR10 ;  /* 0x0000000a00797c02 */ /* 0x001fc40008000f00 */
[----:B--2---:R-:W-:-:S03]  /*7c770*/  IADD3 R126, P6, R120, R2, RZ ;  /* 0x00000002787e7210 */ /* 0x004fc60007fde0ff */
[----:B------:R0:W-:Y:S01]  /*7c780*/  STL [R1+0x2ab4], R121 ;  /* 0x002ab47901007387 */ /* 0x0001e20000100800 */
[----:B----4-:R-:W-:Y:S01]  /*7c790*/  IADD3 R124, P4, R122, R2, RZ ;  /* 0x000000027a7c7210 */ /* 0x010fe20007f9e0ff */
[----:B------:R-:W-:Y:S01]  /*7c7a0*/  VIADD R128, R0, 0x155 ;  /* 0x0000015500807836 */ /* 0x000fe20000000000 */
[----:B0-----:R-:W-:Y:S01]  /*7c7b0*/  MOV R121, UR4 ;  /* 0x0000000400797c02 */ /* 0x001fe20008000f00 */
[----:B------:R-:W-:Y:S01]  /*7c7c0*/  ULDC.64 UR4, c[0x0][0x228] ;  /* 0x00008a0000047ab9 */ /* 0x000fe20000000a00 */
[----:B------:R-:W-:-:S03]  /*7c7d0*/  ULDC.64 UR10, c[0x0][0x228] ;  /* 0x00008a00000a7ab9 */ /* 0x000fc60000000a00 */
[----:B------:R0:W-:Y:S04]  /*7c7e0*/  STL [R1+0x2ab8], R121 ;  /* 0x002ab87901007387 */ /* 0x0001e80000100800 */
[----:B------:R-:W2:Y:S04]  /*7c7f0*/  LDL.LU R123, [R1+0x790] ;  /* 0x00079000017b7983 */ /* 0x000ea80000300800 */
[----:B0-----:R-:W2:Y:S01]  /*7c800*/  LDL.LU R121, [R1+0x794] ;  /* 0x0007940001797983 */ /* 0x001ea20000300800 */
[----:B------:R-:W-:Y:S02]  /*7c810*/  ISETP.GE.AND P0, PT, R128, UR13, PT ;  /* 0x0000000d80007c0c */ /* 0x000fe4000bf06270 */
[----:B--2---:R-:W-:Y:S01]  /*7c820*/  F2FP.SATFINITE.E4M3.F32.PACK_AB_MERGE_C R121, R121, R123, RZ ;  /* 0x0000007b7979723e */ /* 0x004fe200048070ff */
[----:B------:R-:W-:-:S04]  /*7c830*/  VIADD R123, R0, 0x156 ;  /* 0x00000156007b7836 */ /* 0x000fc80000000000 */
[----:B------:R0:W-:Y:S01]  /*7c840*/  STL [R1+0x267c], R121 ;  /* 0x00267c7901007387 */ /* 0x0001e20000100800 */
[----:B------:R-:W-:Y:S02]  /*7c850*/  ISETP.GE.AND P1, PT, R123, UR9, PT ;  /* 0x000000097b007c0c */ /* 0x000fe4000bf26270 */
[----:B------:R-:W-:-:S05]  /*7c860*/  SHF.R.S32.HI R123, RZ, 0x1f, R120 ;  /* 0x0000001fff7b7819 */ /* 0x000fca0000011478 */
[----:B------:R-:W-:Y:S02]  /*7c870*/  IMAD.X R127, R123, 0x1, R5, P6 ;  /* 0x000000017b7f7824 */ /* 0x000fe400030e0605 */
[----:B0-----:R-:W-:-:S05]  /*7c880*/  VIADD R121, R0, 0x158 ;  /* 0x0000015800797836 */ /* 0x001fca0000000000 */
[----:B------:R-:W-:Y:S01]  /*7c890*/  ISETP.GE.AND P3, PT, R121, UR7, PT ;  /* 0x0000000779007c0c */ /* 0x000fe2000bf66270 */
[----:B------:R-:W-:-:S05]  /*7c8a0*/  VIADD R121, R0, 0x157 ;  /* 0x0000015700797836 */ /* 0x000fca0000000000 */
[----:B------:R-:W-:Y:S02]  /*7c8b0*/  ISETP.GE.AND P2, PT, R121, UR27, PT ;  /* 0x0000001b79007c0c */ /* 0x000fe4000bf46270 */
[----:B------:R-:W-:-:S05]  /*7c8c0*/  SHF.R.S32.HI R121, RZ, 0x1f, R122 ;  /* 0x0000001fff797819 */ /* 0x000fca000001147a */
[----:B------:R-:W-:-:S05]  /*7c8d0*/  IMAD.X R125, R121, 0x1, R5, P4 ;  /* 0x00000001797d7824 */ /* 0x000fca00020e0605 */
[----:B------:R0:W-:Y:S04]  /*7c8e0*/  STL.64 [R1+0x2670], R124 ;  /* 0x0026707c01007387 */ /* 0x0001e80000100a00 */
[----:B------:R1:W-:Y:S01]  /*7c8f0*/  STL.64 [R1+0x2668], R126 ;  /* 0x0026687e01007387 */ /* 0x0003e20000100a00 */
[----:B0-----:R-:W-:Y:S02]  /*7c900*/  IADD3 R124, P5, R122, R3, RZ ;  /* 0x000000037a7c7210 */ /* 0x001fe40007fbe0ff */
[----:B------:R-:W-:Y:S02]  /*7c910*/  SHF.R.S32.HI R122, RZ, 0x1f, R17 ;  /* 0x0000001fff7a7819 */ /* 0x000fe40000011411 */
[----:B-1----:R-:W-:Y:S01]  /*7c920*/  IADD3 R126, P4, R17, R2, RZ ;  /* 0x00000002117e7210 */ /* 0x002fe20007f9e0ff */
[----:B------:R-:W-:-:S04]  /*7c930*/  IMAD.X R125, R121, 0x1, R4, P5 ;  /* 0x00000001797d7824 */ /* 0x000fc800028e0604 */
[----:B------:R-:W-:Y:S01]  /*7c940*/  IMAD.X R127, R122, 0x1, R5, P4 ;  /* 0x000000017a7f7824 */ /* 0x000fe200020e0605 */
[----:B------:R0:W-:Y:S04]  /*7c950*/  STL.64 [R1+0x2660], R124 ;  /* 0x0026607c01007387 */ /* 0x0001e80000100a00 */
[----:B------:R-:W-:Y:S01]  /*7c960*/  STL.64 [R1+0x2658], R126 ;  /* 0x0026587e01007387 */ /* 0x000fe20000100a00 */
[-C--:B0-----:R-:W-:Y:S02]  /*7c970*/  IADD3 R124, P6, R120, R3.reuse, RZ ;  /* 0x00000003787c7210 */ /* 0x081fe40007fde0ff */
[----:B------:R-:W-:Y:S02]  /*7c980*/  IADD3 R120, P5, R17, R3, RZ ;  /* 0x0000000311787210 */ /* 0x000fe40007fbe0ff */
[----:B------:R-:W-:Y:S01]  /*7c990*/  SHF.R.S32.HI R17, RZ, 0x1f, R16 ;  /* 0x0000001fff117819 */ /* 0x000fe20000011410 */
[----:B------:R-:W-:-:S02]  /*7c9a0*/  IMAD.X R125, R123, 0x1, R4, P6 ;  /* 0x000000017b7d7824 */ /* 0x000fc400030e0604 */
[----:B------:R-:W-:Y:S01]  /*7c9b0*/  IMAD.X R121, R122, 0x1, R4, P5 ;  /* 0x000000017a797824 */ /* 0x000fe200028e0604 */
[-C--:B------:R-:W-:Y:S02]  /*7c9c0*/  IADD3 R122, P5, R8, R2.reuse, RZ ;  /* 0x00000002087a7210 */ /* 0x080fe40007fbe0ff */
[----:B------:R0:W-:Y:S04]  /*7c9d0*/  STL.64 [R1+0x2650], R124 ;  /* 0x0026507c01007387 */ /* 0x0001e80000100a00 */
[----:B------:R1:W-:Y:S01]  /*7c9e0*/  STL.64 [R1+0x2648], R120 ;  /* 0x0026487801007387 */ /* 0x0003e20000100a00 */
[C---:B0-----:R-:W-:Y:S02]  /*7c9f0*/  IADD3 R124, P4, R16.reuse, R2, RZ ;  /* 0x00000002107c7210 */ /* 0x041fe40007f9e0ff */
[----:B-1----:R-:W-:-:S03]  /*7ca00*/  IADD3 R120, P6, R16, R3, RZ ;  /* 0x0000000310787210 */ /* 0x002fc60007fde0ff */
[C---:B------:R-:W-:Y:S01]  /*7ca10*/  IMAD.X R125, R17.reuse, 0x1, R5, P4 ;  /* 0x00000001117d7824 */ /* 0x040fe200020e0605 */
[----:B------:R-:W-:Y:S01]  /*7ca20*/  SHF.R.S32.HI R16, RZ, 0x1f, R8 ;  /* 0x0000001fff107819 */ /* 0x000fe20000011408 */
[----:B------:R-:W-:-:S03]  /*7ca30*/  IMAD.X R121, R17, 0x1, R4, P6 ;  /* 0x0000000111797824 */ /* 0x000fc600030e0604 */
[----:B------:R0:W-:Y:S01]  /*7ca40*/  STL.64 [R1+0x2640], R124 ;  /* 0x0026407c01007387 */ /* 0x0001e20000100a00 */
[----:B------:R-:W-:Y:S01]  /*7ca50*/  IMAD.X R123, R16, 0x1, R5, P5 ;  /* 0x00000001107b7824 */ /* 0x000fe200028e0605 */
[----:B------:R-:W-:Y:S02]  /*7ca60*/  SHF.R.S32.HI R17, RZ, 0x1f, R9 ;  /* 0x0000001fff117819 */ /* 0x000fe40000011409 */
[----:B------:R1:W-:Y:S04]  /*7ca70*/  STL.64 [R1+0x2638], R120 ;  /* 0x0026387801007387 */ /* 0x0003e80000100a00 */
[----:B------:R2:W-:Y:S01]  /*7ca80*/  STL.64 [R1+0x2630], R122 ;  /* 0x0026307a01007387 */ /* 0x0005e20000100a00 */
[----:B0-----:R-:W-:Y:S02]  /*7ca90*/  IADD3 R124, P4, R9, R2, RZ ;  /* 0x00000002097c7210 */ /* 0x001fe40007f9e0ff */
[----:B-1----:R-:W-:-:S03]  /*7caa0*/  IADD3 R120, P6, R8, R3, RZ ;  /* 0x0000000308787210 */ /* 0x002fc60007fde0ff */
[----:B------:R-:W-:Y:S01]  /*7cab0*/  IMAD.X R125, R17, 0x1, R5, P4 ;  /* 0x00000001117d7824 */ /* 0x000fe200020e0605 */
[----:B--2---:R-:W-:Y:S01]  /*7cac0*/  IADD3 R122, P5, R10, R2, RZ ;  /* 0x000000020a7a7210 */ /* 0x004fe20007fbe0ff */
[----:B------:R-:W-:Y:S01]  /*7cad0*/  IMAD.X R121, R16, 0x1, R4, P6 ;  /* 0x0000000110797824 */ /* 0x000fe200030e0604 */
[----:B------:R-:W-:-:S04]  /*7cae0*/  SHF.R.S32.HI R16, RZ, 0x1f, R10 ;  /* 0x0000001fff107819 */ /* 0x000fc8000001140a */
[----:B------:R0:W-:Y:S01]  /*7caf0*/  STL.64 [R1+0x2628], R120 ;  /* 0x0026287801007387 */ /* 0x0001e20000100a00 */
[----:B------:R-:W-:-:S03]  /*7cb00*/  IMAD.X R123, R16, 0x1, R5, P5 ;  /* 0x00000001107b7824 */ /* 0x000fc600028e0605 */
[----:B------:R1:W-:Y:S01]  /*7cb10*/  STL.64 [R1+0x2620], R124 ;  /* 0x0026207c01007387 */ /* 0x0003e20000100a00 */
[----:B0-----:R-:W-:Y:S02]  /*7cb20*/  IADD3 R120, P6, R9, R3, RZ ;  /* 0x0000000309787210 */ /* 0x001fe40007fde0ff */
[----:B-1----:R-:W-:-:S03]  /*7cb30*/  IADD3 R124, P4, R11, R2, RZ ;  /* 0x000000020b7c7210 */ /* 0x002fc60007f9e0ff */
        /* <DEDUP_REMOVED lines=32> */
[----:B------:R-:W-:Y:S04]  /*7cd40*/  STL [R1+0x2b34], R14 ;  /* 0x002b340e01007387 */ /* 0x000fe80000100800 */
[----:B------:R1:W-:Y:S01]  /*7cd50*/  STL.64 [R1+0x25d0], R122 ;  /* 0x0025d07a01007387 */ /* 0x0003e20000100a00 */
[----:B0-----:R-:W-:-:S05]  /*7cd60*/  IADD3 R120, P6, R14, R3, RZ ;  /* 0x000000030e787210 */ /* 0x001fca0007fde0ff */
[----:B------:R-:W-:Y:S01]  /*7cd70*/  IMAD.X R121, R16, 0x1, R4, P6 ;  /* 0x0000000110797824 */ /* 0x000fe200030e0604 */
[----:B------:R-:W-:Y:S02]  /*7cd80*/  SHF.R.S32.HI R16, RZ, 0x1f, R18 ;  /* 0x0000001fff107819 */ /* 0x000fe40000011412 */
[-C--:B-1----:R-:W-:Y:S02]  /*7cd90*/  IADD3 R122, P6, R15, R3.reuse, RZ ;  /* 0x000000030f7a7210 */ /* 0x082fe40007fde0ff */
[----:B------:R0:W-:Y:S03]  /*7cda0*/  STL.64 [R1+0x25c8], R120 ;  /* 0x0025c87801007387 */ /* 0x0001e60000100a00 */
[----:B------:R-:W-:Y:S01]  /*7cdb0*/  IMAD.X R123, R17, 0x1, R4, P6 ;  /* 0x00000001117b7824 */ /* 0x000fe200030e0604 */
[----:B------:R-:W-:Y:S01]  /*7cdc0*/  IADD3 R14, P6, R18, R3, RZ ;  /* 0x00000003120e7210 */ /* 0x000fe20007fde0ff */
[----:B------:R1:W-:Y:S01]  /*7cdd0*/  STL [R1+0x2b38], R15 ;  /* 0x002b380f01007387 */ /* 0x0003e20000100800 */
[----:B------:R-:W-:-:S03]  /*7cde0*/  SHF.R.S32.HI R17, RZ, 0x1f, R19 ;  /* 0x0000001fff117819 */ /* 0x000fc60000011413 */
[----:B------:R-:W-:Y:S01]  /*7cdf0*/  STL.64 [R1+0x25c0], R124 ;  /* 0x0025c07c01007387 */ /* 0x000fe20000100a00 */
[----:B0-----:R-:W-:-:S03]  /*7ce00*/  IADD3 R120, P5, R18, R2, RZ ;  /* 0x0000000212787210 */ /* 0x001fc60007fbe0ff */
[----:B------:R0:W-:Y:S01]  /*7ce10*/  STL.64 [R1+0x25b8], R122 ;  /* 0x0025b87a01007387 */ /* 0x0001e20000100a00 */
[C---:B-1----:R-:W-:Y:S02]  /*7ce20*/  IMAD.X R15, R16.reuse, 0x1, R4, P6 ;  /* 0x00000001100f7824 */ /* 0x042fe400030e0604 */
[----:B------:R-:W-:Y:S01]  /*7ce30*/  IMAD.X R121, R16, 0x1, R5, P5 ;  /* 0x0000000110797824 */ /* 0x000fe200028e0605 */
[----:B------:R-:W-:-:S04]  /*7ce40*/  SHF.R.S32.HI R16, RZ, 0x1f, R20 ;  /* 0x0000001fff107819 */ /* 0x000fc80000011414 */
[----:B------:R1:W-:Y:S01]  /*7ce50*/  STL.64 [R1+0x25b0], R120 ;  /* 0x0025b07801007387 */ /* 0x0003e20000100a00 */
[----:B0-----:R-:W-:-:S03]  /*7ce60*/  IADD3 R122, P4, R19, R2, RZ ;  /* 0x00000002137a7210 */ /* 0x001fc60007f9e0ff */
[----:B------:R0:W-:Y:S02]  /*7ce70*/  STL.64 [R1+0x25a8], R14 ;  /* 0x0025a80e01007387 */ /* 0x0001e40000100a00 */
[----:B------:R-:W-:Y:S01]  /*7ce80*/  IMAD.X R123, R17, 0x1, R5, P4 ;  /* 0x00000001117b7824 */ /* 0x000fe200020e0605 */
[----:B-1----:R-:W-:-:S04]  /*7ce90*/  IADD3 R120, P5, R20, R2, RZ ;  /* 0x0000000214787210 */ /* 0x002fc80007fbe0ff */
[----:B------:R-:W-:Y:S01]  /*7cea0*/  STL.64 [R1+0x25a0], R122 ;  /* 0x0025a07a01007387 */ /* 0x000fe20000100a00 */
[----:B0-----:R-:W-:Y:S01]  /*7ceb0*/  IADD3 R14, P6, R19, R3, RZ ;  /* 0x00000003130e7210 */ /* 0x001fe20007fde0ff */
[----:B------:R-:W-:Y:S01]  /*7cec0*/  IMAD.X R121, R16, 0x1, R5, P5 ;  /* 0x0000000110797824 */ /* 0x000fe200028e0605 */
[----:B------:R-:W-:-:S03]  /*7ced0*/  IADD3 R18, P5, R22, R2, RZ ;  /* 0x0000000216127210 */ /* 0x000fc60007fbe0ff */
[----:B------:R-:W-:Y:S01]  /*7cee0*/  IMAD.X R15, R17, 0x1, R4, P6 ;  /* 0x00000001110f7824 */ /* 0x000fe200030e0604 */
[----:B------:R-:W-:-:S04]  /*7cef0*/  SHF.R.S32.HI R17, RZ, 0x1f, R21 ;  /* 0x0000001fff117819 */ /* 0x000fc80000011415 */
[----:B------:R0:W-:Y:S04]  /*7cf00*/  STL.64 [R1+0x2598], R14 ;  /* 0x0025980e01007387 */ /* 0x0001e80000100a00 */
[----:B------:R1:W-:Y:S01]  /*7cf10*/  STL.64 [R1+0x2590], R120 ;  /* 0x0025907801007387 */ /* 0x0003e20000100a00 */
[----:B0-----:R-:W-:Y:S02]  /*7cf20*/  IADD3 R14, P6, R20, R3, RZ ;  /* 0x00000003140e7210 */ /* 0x001fe40007fde0ff */
[----:B-1----:R-:W-:-:S03]  /*7cf30*/  IADD3 R120, P4, R21, R2, RZ ;  /* 0x0000000215787210 */ /* 0x002fc60007f9e0ff */
[----:B------:R-:W-:Y:S01]  /*7cf40*/  IMAD.X R15, R16, 0x1, R4, P6 ;  /* 0x00000001100f7824 */ /* 0x000fe200030e0604 */
[----:B------:R-:W-:Y:S01]  /*7cf50*/  SHF.R.S32.HI R16, RZ, 0x1f, R22 ;  /* 0x0000001fff107819 */ /* 0x000fe20000011416 */
[----:B------:R-:W-:-:S03]  /*7cf60*/  IMAD.X R121, R17, 0x1, R5, P4 ;  /* 0x0000000111797824 */ /* 0x000fc600020e0605 */
[----:B------:R0:W-:Y:S01]  /*7cf70*/  STL.64 [R1+0x2588], R14 ;  /* 0x0025880e01007387 */ /* 0x0001e20000100a00 */
[----:B------:R-:W-:Y:S01]  /*7cf80*/  IMAD.X R19, R16, 0x1, R5, P5 ;  /* 0x0000000110137824 */ /* 0x000fe200028e0605 */
[----:B------:R-:W-:Y:S02]  /*7cf90*/  IADD3 R20, P4, R23, R2, RZ ;  /* 0x0000000217147210 */ /* 0x000fe40007f9e0ff */
[----:B------:R-:W-:Y:S01]  /*7cfa0*/  STL.64 [R1+0x2580], R120 ;  /* 0x0025807801007387 */ /* 0x000fe20000100a00 */
[----:B0-----:R-:W-:-:S05]  /*7cfb0*/  IADD3 R14, P6, R21, R3, RZ ;  /* 0x00000003150e7210 */ /* 0x001fca0007fde0ff */
        /* <DEDUP_REMOVED lines=611> */
[----:B-1----:R-:W-:Y:S02]  /*7f5f0*/  IADD3 R18, P5, R238, R2, RZ ;  /* 0x00000002ee127210 */ /* 0x002fe40007fbe0ff */
[----:B------:R0:W-:Y:S03]  /*7f600*/  STL.64 [R1+0x2008], R14 ;  /* 0x0020080e01007387 */ /* 0x0001e60000100a00 */
[----:B------:R-:W-:Y:S01]  /*7f610*/  IMAD.X R19, R16, 0x1, R5, P5 ;  /* 0x0000000110137824 */ /* 0x000fe200028e0605 */
        /* <DEDUP_REMOVED lines=16> */
[----:B------:R1:W-:Y:S01]  /*7f720*/  STL.64 [R1+0x1fe0], R20 ;  /* 0x001fe01401007387 */ /* 0x0003e20000100a00 */
[----:B0-----:R-:W-:-:S02]  /*7f730*/  IADD3 R14, P6, R239, R3, RZ ;  /* 0x00000003ef0e7210 */ /* 0x001fc40007fde0ff */
        /* <DEDUP_REMOVED lines=46> */
[----:B------:R-:W-:Y:S01]  /*7fa20*/  STL.64 [R1+0x1f80], R20 ;  /* 0x001f801401007387 */ /* 0x000fe20000100a00 */
[----:B0-----:R-:W-:-:S05]  /*7fa30*/  IADD3 R14, P6, R245, R3, RZ ;  /* 0x00000003f50e7210 */ /* 0x001fca0007fde0ff */
[----:B------:R-:W-:-:S05]  /*7fa40*/  IMAD.X R15, R17, 0x1, R4, P6 ;  /* 0x00000001110f7824 */ /* 0x000fca00030e0604 */
[----:B------:R0:W-:Y:S04]  /*7fa50*/  STL.64 [R1+0x1f78], R14 ;  /* 0x001f780e01007387 */ /* 0x0001e80000100a00 */
[----:B------:R-:W-:Y:S04]  /*7fa60*/  STL.64 [R1+0x1f70], R18 ;  /* 0x001f701201007387 */ /* 0x000fe80000100a00 */
[----:B------:R-:W2:Y:S01]  /*7fa70*/  LDL.LU R122, [R1+0xe00] ;  /* 0x000e0000017a7983 */ /* 0x000ea20000300800 */
[----:B0-----:R-:W-:-:S05]  /*7fa80*/  IADD3 R14, P6, R246, R3, RZ ;  /* 0x00000003f60e7210 */ /* 0x001fca0007fde0ff */
[----:B------:R-:W-:Y:S01]  /*7fa90*/  IMAD.X R15, R16, 0x1, R4, P6 ;  /* 0x00000001100f7824 */ /* 0x000fe200030e0604 */
[----:B------:R-:W-:Y:S02]  /*7faa0*/  SHF.R.S32.HI R17, RZ, 0x1f, R247 ;  /* 0x0000001fff117819 */ /* 0x000fe400000114f7 */
[----:B------:R-:W-:Y:S02]  /*7fab0*/  IADD3 R20, P4, R247, R2, RZ ;  /* 0x00000002f7147210 */ /* 0x000fe40007f9e0ff */
[----:B------:R0:W-:Y:S03]  /*7fac0*/  STL.64 [R1+0x1f68], R14 ;  /* 0x001f680e01007387 */ /* 0x0001e60000100a00 */
[----:B------:R-:W-:Y:S01]  /*7fad0*/  IMAD.X R21, R17, 0x1, R5, P4 ;  /* 0x0000000111157824 */ /* 0x000fe200020e0605 */
[----:B0-----:R-:W-:-:S04]  /*7fae0*/  IADD3 R14, P6, R247, R3, RZ ;  /* 0x00000003f70e7210 */ /* 0x001fc80007fde0ff */
[----:B------:R0:W-:Y:S01]  /*7faf0*/  STL.64 [R1+0x1f60], R20 ;  /* 0x001f601401007387 */ /* 0x0001e20000100a00 */
[----:B------:R-:W-:Y:S01]  /*7fb00*/  IMAD.X R15, R17, 0x1, R4, P6 ;  /* 0x00000001110f7824 */ /* 0x000fe200030e0604 */
[----:B------:R-:W-:Y:S02]  /*7fb10*/  SHF.R.S32.HI R16, RZ, 0x1f, R248 ;  /* 0x0000001fff107819 */ /* 0x000fe400000114f8 */
[----:B------:R-:W-:Y:S02]  /*7fb20*/  IADD3 R18, P5, R248, R2, RZ ;  /* 0x00000002f8127210 */ /* 0x000fe40007fbe0ff */
[----:B------:R1:W-:Y:S04]  /*7fb30*/  STL.64 [R1+0x1f58], R14 ;  /* 0x001f580e01007387 */ /* 0x0003e80000100a00 */
[----:B------:R-:W4:Y:S01]  /*7fb40*/  LDL.LU R121, [R1+0xe04] ;  /* 0x000e040001797983 */ /* 0x000f220000300800 */
[----:B------:R-:W-:Y:S01]  /*7fb50*/  IMAD.X R19, R16, 0x1, R5, P5 ;  /* 0x0000000110137824 */ /* 0x000fe200028e0605 */
[----:B------:R-:W-:-:S02]  /*7fb60*/  SHF.R.S32.HI R17, RZ, 0x1f, R249 ;  /* 0x0000001fff117819 */ /* 0x000fc400000114f9 */
[----:B0-----:R-:W-:Y:S02]  /*7fb70*/  IADD3 R20, P4, R249, R2, RZ ;  /* 0x00000002f9147210 */ /* 0x001fe40007f9e0ff */
[----:B------:R0:W-:Y:S01]  /*7fb80*/  STL.64 [R1+0x1f50], R18 ;  /* 0x001f501201007387 */ /* 0x0001e20000100a00 */
[----:B-1----:R-:W-:-:S03]  /*7fb90*/  IADD3 R14, P6, R248, R3, RZ ;  /* 0x00000003f80e7210 */ /* 0x002fc60007fde0ff */
[----:B------:R-:W3:Y:S01]  /*7fba0*/  LDL.LU R125, [R1+0xe08] ;  /* 0x000e0800017d7983 */ /* 0x000ee20000300800 */
[----:B------:R-:W-:Y:S02]  /*7fbb0*/  IMAD.X R21, R17, 0x1, R5, P4 ;  /* 0x0000000111157824 */ /* 0x000fe400020e0605 */
[----:B------:R-:W-:Y:S01]  /*7fbc0*/  IMAD.X R15, R16, 0x1, R4, P6 ;  /* 0x00000001100f7824 */ /* 0x000fe200030e0604 */
[----:B------:R-:W-:-:S04]  /*7fbd0*/  SHF.R.S32.HI R16, RZ, 0x1f, R250 ;  /* 0x0000001fff107819 */ /* 0x000fc800000114fa */
[----:B------:R1:W-:Y:S01]  /*7fbe0*/  STL.64 [R1+0x1f48], R14 ;  /* 0x001f480e01007387 */ /* 0x0003e20000100a00 */
[----:B0-----:R-:W-:-:S03]  /*7fbf0*/  IADD3 R18, P5, R250, R2, RZ ;  /* 0x00000002fa127210 */ /* 0x001fc60007fbe0ff */
[----:B------:R-:W-:Y:S04]  /*7fc00*/  STL [R1+0x2b5c], R249 ;  /* 0x002b5cf901007387 */ /* 0x000fe80000100800 */
[----:B------:R-:W-:Y:S01]  /*7fc10*/  STL.64 [R1+0x1f40], R20 ;  /* 0x001f401401007387 */ /* 0x000fe20000100a00 */
[----:B-1----:R-:W-:-:S03]  /*7fc20*/  IADD3 R14, P6, R249, R3, RZ ;  /* 0x00000003f90e7210 */ /* 0x002fc60007fde0ff */
[----:B------:R-:W3:Y:S01]  /*7fc30*/  LDL.LU R120, [R1+0xe0c] ;  /* 0x000e0c0001787983 */ /* 0x000ee20000300800 */
[----:B------:R-:W-:Y:S02]  /*7fc40*/  IMAD.X R19, R16, 0x1, R5, P5 ;  /* 0x0000000110137824 */ /* 0x000fe400028e0605 */
[----:B------:R-:W-:-:S05]  /*7fc50*/  IMAD.X R15, R17, 0x1, R4, P6 ;  /* 0x00000001110f7824 */ /* 0x000fca00030e0604 */
[----:B------:R0:W-:Y:S04]  /*7fc60*/  STL.64 [R1+0x1f38], R14 ;  /* 0x001f380e01007387 */ /* 0x0001e80000100a00 */
[----:B------:R-:W-:Y:S04]  /*7fc70*/  STL [R1+0x2b60], R250 ;  /* 0x002b60fa01007387 */ /* 0x000fe80000100800 */
[----:B------:R-:W-:Y:S04]  /*7fc80*/  STL.64 [R1+0x1f30], R18 ;  /* 0x001f301201007387 */ /* 0x000fe80000100a00 */
[----:B------:R-:W3:Y:S01]  /*7fc90*/  LDL.LU R124, [R1+0xe10] ;  /* 0x000e1000017c7983 */ /* 0x000ee20000300800 */
[----:B0-----:R-:W-:-:S05]  /*7fca0*/  IADD3 R14, P6, R250, R3, RZ ;  /* 0x00000003fa0e7210 */ /* 0x001fca0007fde0ff */
[----:B------:R-:W-:Y:S01]  /*7fcb0*/  IMAD.X R15, R16, 0x1, R4, P6 ;  /* 0x00000001100f7824 */ /* 0x000fe200030e0604 */
[----:B------:R-:W-:Y:S02]  /*7fcc0*/  SHF.R.S32.HI R17, RZ, 0x1f, R251 ;  /* 0x0000001fff117819 */ /* 0x000fe400000114fb */
[----:B------:R-:W-:Y:S02]  /*7fcd0*/  IADD3 R20, P4, R251, R2, RZ ;  /* 0x00000002fb147210 */ /* 0x000fe40007f9e0ff */
[----:B------:R0:W-:Y:S04]  /*7fce0*/  STL.64 [R1+0x1f28], R14 ;  /* 0x001f280e01007387 */ /* 0x0001e80000100a00 */
[----:B------:R-:W3:Y:S01]  /*7fcf0*/  LDL.LU R123, [R1+0xe14] ;  /* 0x000e1400017b7983 */ /* 0x000ee20000300800 */
[----:B------:R-:W-:Y:S01]  /*7fd00*/  IMAD.X R21, R17, 0x1, R5, P4 ;  /* 0x0000000111157824 */ /* 0x000fe200020e0605 */
[----:B0-----:R-:W-:-:S02]  /*7fd10*/  IADD3 R14, P6, R251, R3, RZ ;  /* 0x00000003fb0e7210 */ /* 0x001fc40007fde0ff */
[----:B------:R-:W-:Y:S03]  /*7fd20*/  STL [R1+0x2b68], R251 ;  /* 0x002b68fb01007387 */ /* 0x000fe60000100800 */
[----:B------:R-:W-:Y:S01]  /*7fd30*/  IMAD.X R15, R17, 0x1, R4, P6 ;  /* 0x00000001110f7824 */ /* 0x000fe200030e0604 */
[----:B------:R-:W-:Y:S04]  /*7fd40*/  STL.64 [R1+0x1f20], R20 ;  /* 0x001f201401007387 */ /* 0x000fe80000100a00 */
[----:B------:R0:W-:Y:S01]  /*7fd50*/  STL.64 [R1+0x1f18], R14 ;  /* 0x001f180e01007387 */ /* 0x0001e20000100a00 */
[----:B--2---:R-:W-:Y:S02]  /*7fd60*/  SHF.R.S32.HI R16, RZ, 0x1f, R122 ;  /* 0x0000001fff107819 */ /* 0x004fe4000001147a */
[----:B------:R-:W-:-:S02]  /*7fd70*/  IADD3 R18, P5, R122, R2, RZ ;  /* 0x000000027a127210 */ /* 0x000fc40007fbe0ff */
[----:B0-----:R-:W-:Y:S02]  /*7fd80*/  IADD3 R14, P6, R122, R3, RZ ;  /* 0x000000037a0e7210 */ /* 0x001fe40007fde0ff */
[----:B------:R-:W2:Y:S01]  /*7fd90*/  LDL.LU R122, [R1+0xe18] ;  /* 0x000e1800017a7983 */ /* 0x000ea20000300800 */
[C---:B------:R-:W-:Y:S02]  /*7fda0*/  IMAD.X R19, R16.reuse, 0x1, R5, P5 ;  /* 0x0000000110137824 */ /* 0x040fe400028e0605 */
[----:B------:R-:W-:-:S03]  /*7fdb0*/  IMAD.X R15, R16, 0x1, R4, P6 ;  /* 0x00000001100f7824 */ /* 0x000fc600030e0604 */
[----:B------:R-:W-:Y:S04]  /*7fdc0*/  STL.64 [R1+0x1f10], R18 ;  /* 0x001f101201007387 */ /* 0x000fe80000100a00 */
[----:B------:R0:W-:Y:S01]  /*7fdd0*/  STL.64 [R1+0x1f08], R14 ;  /* 0x001f080e01007387 */ /* 0x0001e20000100a00 */
[----:B----4-:R-:W-:Y:S02]  /*7fde0*/  SHF.R.S32.HI R17, RZ, 0x1f, R121 ;  /* 0x0000001fff117819 */ /* 0x010fe40000011479 */
[C---:B------:R-:W-:Y:S02]  /*7fdf0*/  IADD3 R20, P4, R121.reuse, R2, RZ ;  /* 0x0000000279147210 */ /* 0x040fe40007f9e0ff */
[----:B0-----:R-:W-:Y:S02]  /*7fe00*/  IADD3 R14, P6, R121, R3, RZ ;  /* 0x00000003790e7210 */ /* 0x001fe40007fde0ff */
[----:B------:R-:W4:Y:S01]  /*7fe10*/  LDL.LU R121, [R1+0xe1c] ;  /* 0x000e1c0001797983 */ /* 0x000f220000300800 */
[----:B------:R-:W-:-:S02]  /*7fe20*/  IMAD.X R21, R17, 0x1, R5, P4 ;  /* 0x0000000111157824 */ /* 0x000fc400020e0605 */
[----:B------:R-:W-:Y:S01]  /*7fe30*/  IMAD.X R15, R17, 0x1, R4, P6 ;  /* 0x00000001110f7824 */ /* 0x000fe200030e0604 */
[----:B---3--:R-:W-:Y:S02]  /*7fe40*/  SHF.R.S32.HI R16, RZ, 0x1f, R125 ;  /* 0x0000001fff107819 */ /* 0x008fe4000001147d */
[----:B------:R-:W-:Y:S01]  /*7fe50*/  STL.64 [R1+0x1f00], R20 ;  /* 0x001f001401007387 */ /* 0x000fe20000100a00 */
[----:B------:R-:W-:-:S03]  /*7fe60*/  IADD3 R18, P5, R125, R2, RZ ;  /* 0x000000027d127210 */ /* 0x000fc60007fbe0ff */
[----:B------:R0:W-:Y:S02]  /*7fe70*/  STL.64 [R1+0x1ef8], R14 ;  /* 0x001ef80e01007387 */ /* 0x0001e40000100a00 */
[C---:B------:R-:W-:Y:S01]  /*7fe80*/  IMAD.X R19, R16.reuse, 0x1, R5, P5 ;  /* 0x0000000110137824 */ /* 0x040fe200028e0605 */
[----:B0-----:R-:W-:Y:S02]  /*7fe90*/  IADD3 R14, P6, R125, R3, RZ ;  /* 0x000000037d0e7210 */ /* 0x001fe40007fde0ff */
[----:B------:R-:W3:Y:S03]  /*7fea0*/  LDL.LU R125, [R1+0xe20] ;  /* 0x000e2000017d7983 */ /* 0x000ee60000300800 */
[----:B------:R-:W-:Y:S01]  /*7feb0*/  IMAD.X R15, R16, 0x1, R4, P6 ;  /* 0x00000001100f7824 */ /* 0x000fe200030e0604 */
[----:B------:R-:W-:Y:S01]  /*7fec0*/  STL.64 [R1+0x1ef0], R18 ;  /* 0x001ef01201007387 */ /* 0x000fe20000100a00 */
[----:B------:R-:W-:-:S02]  /*7fed0*/  SHF.R.S32.HI R17, RZ, 0x1f, R120 ;  /* 0x0000001fff117819 */ /* 0x000fc40000011478 */
[C---:B------:R-:W-:Y:S01]  /*7fee0*/  IADD3 R20, P4, R120.reuse, R2, RZ ;  /* 0x0000000278147210 */ /* 0x040fe20007f9e0ff */
[----:B------:R0:W-:Y:S04]  /*7fef0*/  STL.64 [R1+0x1ee8], R14 ;  /* 0x001ee80e01007387 */ /* 0x0001e80000100a00 */
[C---:B------:R-:W-:Y:S01]  /*7ff00*/  IMAD.X R21, R17.reuse, 0x1, R5, P4 ;  /* 0x0000000111157824 */ /* 0x040fe200020e0605 */
[----:B0-----:R-:W-:Y:S02]  /*7ff10*/  IADD3 R14, P6, R120, R3, RZ ;  /* 0x00000003780e7210 */ /* 0x001fe40007fde0ff */
[----:B------:R-:W3:Y:S03]  /*7ff20*/  LDL.LU R120, [R1+0xe24] ;  /* 0x000e240001787983 */ /* 0x000ee60000300800 */
[----:B------:R-:W-:Y:S01]  /*7ff30*/  IMAD.X R15, R17, 0x1, R4, P6 ;  /* 0x00000001110f7824 */ /* 0x000fe200030e0604 */
[----:B------:R-:W-:Y:S01]  /*7ff40*/  STL.64 [R1+0x1ee0], R20 ;  /* 0x001ee01401007387 */ /* 0x000fe20000100a00 */
[----:B------:R-:W-:-:S02]  /*7ff50*/  SHF.R.S32.HI R16, RZ, 0x1f, R124 ;  /* 0x0000001fff107819 */ /* 0x000fc4000001147c */
[----:B------:R-:W-:Y:S01]  /*7ff60*/  IADD3 R18, P5, R124, R2, RZ ;  /* 0x000000027c127210 */ /* 0x000fe20007fbe0ff */
[----:B------:R0:W-:Y:S04]  /*7ff70*/  STL.64 [R1+0x1ed8], R14 ;  /* 0x001ed80e01007387 */ /* 0x0001e80000100a00 */
[----:B------:R-:W-:Y:S01]  /*7ff80*/  IMAD.X R19, R16, 0x1, R5, P5 ;  /* 0x0000000110137824 */ /* 0x000fe200028e0605 */
        /* <DEDUP_REMOVED lines=11> */
[----:B------:R-:W-:Y:S04]  /*80040*/  STL.64 [R1+0x1ec0], R20 ;  /* 0x001ec01401007387 */ /* 0x000fe80000100a00 */
[----:B------:R0:W-:Y:S01]  /*80050*/  STL.64 [R1+0x1eb8], R14 ;  /* 0x001eb80e01007387 */ /* 0x0001e20000100a00 */
[----:B--2---:R-:W-:-:S02]  /*80060*/  SHF.R.S32.HI R16, RZ, 0x1f, R122 ;  /* 0x0000001fff107819 */ /* 0x004fc4000001147a */
[C---:B------:R-:W-:Y:S02]  /*80070*/  IADD3 R18, P5, R122.reuse, R2, RZ ;  /* 0x000000027a127210 */ /* 0x040fe40007fbe0ff */
        /* <DEDUP_REMOVED lines=11> */
[----:B------:R-:W-:-:S03]  /*80130*/  IMAD.X R15, R17, 0x1, R4, P6 ;  /* 0x00000001110f7824 */ /* 0x000fc600030e0604 */
[----:B------:R-:W-:Y:S04]  /*80140*/  STL.64 [R1+0x1ea0], R20 ;  /* 0x001ea01401007387 */ /* 0x000fe80000100a00 */
[----:B------:R0:W-:Y:S01]  /*80150*/  STL.64 [R1+0x1e98], R14 ;  /* 0x001e980e01007387 */ /* 0x0001e20000100a00 */
[----:B---3--:R-:W-:Y:S02]  /*80160*/  SHF.R.S32.HI R16, RZ, 0x1f, R125 ;  /* 0x0000001fff107819 */ /* 0x008fe4000001147d */
[C---:B------:R-:W-:Y:S02]  /*80170*/  IADD3 R18, P5, R125.reuse, R2, RZ ;  /* 0x000000027d127210 */ /* 0x040fe40007fbe0ff */
[----:B0-----:R-:W-:Y:S02]  /*80180*/  IADD3 R14, P6, R125, R3, RZ ;  /* 0x000000037d0e7210 */ /* 0x001fe40007fde0ff */
[----:B------:R-:W3:Y:S01]  /*80190*/  LDL.LU R125, [R1+0xe38] ;  /* 0x000e3800017d7983 */ /* 0x000ee20000300800 */
[----:B------:R-:W-:-:S02]  /*801a0*/  IMAD.X R19, R16, 0x1, R5, P5 ;  /* 0x0000000110137824 */ /* 0x000fc400028e0605 */
[----:B------:R-:W-:-:S03]  /*801b0*/  IMAD.X R15, R16, 0x1, R4, P6 ;  /* 0x00000001100f7824 */ /* 0x000fc600030e0604 */
[----:B------:R-:W-:Y:S04]  /*801c0*/  STL.64 [R1+0x1e90], R18 ;  /* 0x001e901201007387 */ /* 0x000fe80000100a00 */
[----:B------:R0:W-:Y:S01]  /*801d0*/  STL.64 [R1+0x1e88], R14 ;  /* 0x001e880e01007387 */ /* 0x0001e20000100a00 */
[----:B------:R-:W-:Y:S02]  /*801e0*/  SHF.R.S32.HI R17, RZ, 0x1f, R120 ;  /* 0x0000001fff117819 */ /* 0x000fe40000011478 */
        /* <DEDUP_REMOVED lines=23> */
[----:B--2---:R-:W-:Y:S02]  /*80360*/  SHF.R.S32.HI R16, RZ, 0x1f, R122 ;  /* 0x0000001fff107819 */ /* 0x004fe4000001147a */
[C---:B------:R-:W-:Y:S02]  /*80370*/  IADD3 R18, P5, R122.reuse, R2, RZ ;  /* 0x000000027a127210 */ /* 0x040fe40007fbe0ff */
[----:B0-----:R-:W-:Y:S02]  /*80380*/  IADD3 R14, P6, R122, R3, RZ ;  /* 0x000000037a0e7210 */ /* 0x001fe40007fde0ff */
[----:B------:R-:W2:Y:S01]  /*80390*/  LDL.LU R122, [R1+0xe48] ;  /* 0x000e4800017a7983 */ /* 0x000ea20000300800 */
[----:B------:R-:W-:-:S02]  /*803a0*/  IMAD.X R19, R16, 0x1, R5, P5 ;  /* 0x0000000110137824 */ /* 0x000fc400028e0605 */
        /* <DEDUP_REMOVED lines=1869> */
[----:B0-----:R-:W-:Y:S01]  /*87880*/  IADD3 R14, P6, R122, R3, RZ ;  /* 0x000000037a0e7210 */ /* 0x001fe20007fde0ff */
        /* <DEDUP_REMOVED lines=10> */
[----:B------:R-:W2:Y:S01]  /*87930*/  LDL.LU R110, [R1+0x1220] ;  /* 0x00122000016e7983 */ /* 0x000ea20000300800 */
[C---:B------:R-:W-:Y:S02]  /*87940*/  IMAD.X R19, R16.reuse, 0x1, R5, P5 ;  /* 0x0000000110137824 */ /* 0x040fe400028e0605 */
[----:B------:R-:W-:-:S03]  /*87950*/  IMAD.X R15, R16, 0x1, R4, P6 ;  /* 0x00000001100f7824 */ /* 0x000fc600030e0604 */
[----:B------:R-:W-:Y:S04]  /*87960*/  STL.64 [R1+0xec8], R18 ;  /* 0x000ec81201007387 */ /* 0x000fe80000100a00 */
[----:B------:R0:W-:Y:S01]  /*87970*/  STL.64 [R1+0xec0], R14 ;  /* 0x000ec00e01007387 */ /* 0x0001e20000100a00 */
[----:B----4-:R-:W-:Y:S02]  /*87980*/  SHF.R.S32.HI R17, RZ, 0x1f, R121 ;  /* 0x0000001fff117819 */ /* 0x010fe40000011479 */
        /* <DEDUP_REMOVED lines=11> */
[----:B--2---:R-:W-:Y:S02]  /*87a40*/  IMAD.MOV.U32 R111, RZ, RZ, R110 ;  /* 0x000000ffff6f7224 */ /* 0x004fe400078e006e */
[----:B------:R-:W2:Y:S01]  /*87a50*/  LDL.LU R110, [R1+0x1224] ;  /* 0x00122400016e7983 */ /* 0x000ea20000300800 */
[C---:B------:R-:W-:Y:S02]  /*87a60*/  IMAD.X R21, R17.reuse, 0x1, R5, P4 ;  /* 0x0000000111157824 */ /* 0x040fe400020e0605 */
[----:B------:R-:W-:Y:S01]  /*87a70*/  IMAD.X R15, R17, 0x1, R4, P6 ;  /* 0x00000001110f7824 */ /* 0x000fe200030e0604 */
[----:B---3--:R-:W-:-:S02]  /*87a80*/  SHF.R.S32.HI R16, RZ, 0x1f, R125 ;  /* 0x0000001fff107819 */ /* 0x008fc4000001147d */
[----:B------:R-:W-:Y:S01]  /*87a90*/  STL.64 [R1+0xed8], R20 ;  /* 0x000ed81401007387 */ /* 0x000fe20000100a00 */
[----:B------:R-:W-:-:S03]  /*87aa0*/  IADD3 R18, P5, R125, R2, RZ ;  /* 0x000000027d127210 */ /* 0x000fc60007fbe0ff */
[----:B------:R0:W-:Y:S02]  /*87ab0*/  STL.64 [R1+0xed0], R14 ;  /* 0x000ed00e01007387 */ /* 0x0001e40000100a00 */
[----:B0-----:R-:W-:Y:S01]  /*87ac0*/  IADD3 R14, P6, R125, R3, RZ ;  /* 0x000000037d0e7210 */ /* 0x001fe20007fde0ff */
        /* <DEDUP_REMOVED lines=9> */
[----:B--2---:R-:W-:Y:S02]  /*87b60*/  IMAD.MOV.U32 R111, RZ, RZ, R110 ;  /* 0x000000ffff6f7224 */ /* 0x004fe400078e006e */
[----:B------:R-:W2:Y:S01]  /*87b70*/  LDL.LU R110, [R1+0x1228] ;  /* 0x00122800016e7983 */ /* 0x000ea20000300800 */
[----:B------:R-:W-:-:S02]  /*87b80*/  IMAD.X R19, R16, 0x1, R5, P5 ;  /* 0x0000000110137824 */ /* 0x000fc400028e0605 */
[----:B------:R-:W-:Y:S01]  /*87b90*/  IMAD.X R15, R16, 0x1, R4, P6 ;  /* 0x00000001100f7824 */ /* 0x000fe200030e0604 */
[----:B------:R-:W-:Y:S02]  /*87ba0*/  SHF.R.S32.HI R17, RZ, 0x1f, R120 ;  /* 0x0000001fff117819 */ /* 0x000fe40000011478 */
        /* <DEDUP_REMOVED lines=1191> */
[----:B------:R-:W-:Y:S01]  /*8c620*/  IMAD.X R21, R17, 0x1, R5, P4 ;  /* 0x0000000111157824 */ /* 0x000fe200020e0605 */
[----:B0-----:R-:W-:Y:S01]  /*8c630*/  IADD3 R14, P6, R120, R3, RZ ;  /* 0x00000003780e7210 */ /* 0x001fe20007fde0ff */
        /* <DEDUP_REMOVED lines=9> */
[----:B------:R-:W-:Y:S01]  /*8c6d0*/  IMAD.X R15, R17, 0x1, R4, P6 ;  /* 0x00000001110f7824 */ /* 0x000fe200030e0604 */
[----:B------:R-:W-:-:S02]  /*8c6e0*/  SHF.R.S32.HI R16, RZ, 0x1f, R124 ;  /* 0x0000001fff107819 */ /* 0x000fc4000001147c */
[C---:B------:R-:W-:Y:S01]  /*8c6f0*/  IADD3 R18, P5, R124.reuse, R2, RZ ;  /* 0x000000027c127210 */ /* 0x040fe20007fbe0ff */
[----:B--2---:R-:W-:Y:S02]  /*8c700*/  IMAD.MOV.U32 R111, RZ, RZ, R110 ;  /* 0x000000ffff6f7224 */ /* 0x004fe400078e006e */
[----:B------:R-:W-:Y:S02]  /*8c710*/  IMAD.MOV.U32 R110, RZ, RZ, R92 ;  /* 0x000000ffff6e7224 */ /* 0x000fe400078e005c */
[----:B------:R-:W2:Y:S04]  /*8c720*/  LDL.LU R92, [R1+0x60c] ;  /* 0x00060c00015c7983 */ /* 0x000ea80000300800 */
[----:B------:R-:W-:Y:S04]  /*8c730*/  STL.64 [R1+0x1358], R20 ;  /* 0x0013581401007387 */ /* 0x000fe80000100a00 */
[----:B------:R0:W-:Y:S02]  /*8c740*/  STL.64 [R1+0x1350], R14 ;  /* 0x0013500e01007387 */ /* 0x0001e40000100a00 */
        /* <DEDUP_REMOVED lines=13> */
[----:B------:R-:W3:Y:S01]  /*8c820*/  LDL.LU R106, [R1+0x860] ;  /* 0x00086000016a7983 */ /* 0x000ee20000300800 */
        /* <DEDUP_REMOVED lines=19> */
[----:B------:R-:W-:Y:S01]  /*8c960*/  IMAD.X R15, R17, 0x1, R4, P6 ;  /* 0x00000001110f7824 */ /* 0x000fe200030e0604 */
[----:B------:R-:W-:Y:S02]  /*8c970*/  SHF.R.S32.HI R16, RZ, 0x1f, R122 ;  /* 0x0000001fff107819 */ /* 0x000fe4000001147a */
[----:B------:R-:W-:-:S05]  /*8c980*/  IADD3 R18, P5, R122, R2, RZ ;  /* 0x000000027a127210 */ /* 0x000fca0007fbe0ff */
[----:B------:R-:W-:Y:S01]  /*8c990*/  IMAD.X R19, R16, 0x1, R5, P5 ;  /* 0x0000000110137824 */ /* 0x000fe200028e0605 */
[----:B------:R-:W-:Y:S01]  /*8c9a0*/  SHF.R.S32.HI R17, RZ, 0x1f, R121 ;  /* 0x0000001fff117819 */ /* 0x000fe20000011479 */
[----:B---3--:R-:W-:Y:S02]  /*8c9b0*/  IMAD.MOV.U32 R109, RZ, RZ, R106 ;  /* 0x000000ffff6d7224 */ /* 0x008fe400078e006a */
[----:B------:R-:W-:Y:S02]  /*8c9c0*/  IMAD.MOV.U32 R106, RZ, RZ, R90 ;  /* 0x000000ffff6a7224 */ /* 0x000fe400078e005a */
[----:B------:R-:W3:Y:S04]  /*8c9d0*/  LDL.LU R90, [R1+0x8f0] ;  /* 0x0008f000015a7983 */ /* 0x000ee80000300800 */
        /* <DEDUP_REMOVED lines=13> */
[----:B------:R-:W-:Y:S02]  /*8cab0*/  IMAD.X R15, R16, 0x1, R4, P6 ;  /* 0x00000001100f7824 */ /* 0x000fe400030e0604 */
[----:B------:R-:W-:Y:S02]  /*8cac0*/  IMAD.MOV.U32 R110, RZ, RZ, R109 ;  /* 0x000000ffff6e7224 */ /* 0x000fe400078e006d */
[----:B------:R-:W-:-:S02]  /*8cad0*/  IMAD.MOV.U32 R109, RZ, RZ, R100 ;  /* 0x000000ffff6d7224 */ /* 0x000fc400078e0064 */
[----:B------:R-:W4:Y:S01]  /*8cae0*/  LDL.LU R100, [R1+0x828] ;  /* 0x0008280001647983 */ /* 0x000f220000300800 */
[----:B------:R-:W-:-:S03]  /*8caf0*/  IADD3 R20, P4, R121, R2, RZ ;  /* 0x0000000279147210 */ /* 0x000fc60007f9e0ff */
[----:B------:R-:W-:Y:S04]  /*8cb00*/  STL.64 [R1+0x1370], R18 ;  /* 0x0013701201007387 */ /* 0x000fe80000100a00 */
[----:B------:R0:W-:Y:S01]  /*8cb10*/  STL.64 [R1+0x1368], R14 ;  /* 0x0013680e01007387 */ /* 0x0001e20000100a00 */
[----:B------:R-:W-:Y:S02]  /*8cb20*/  SHF.R.S32.HI R16, RZ, 0x1f, R125 ;  /* 0x0000001fff107819 */ /* 0x000fe4000001147d */
[----:B0-----:R-:W-:Y:S01]  /*8cb30*/  IADD3 R14, P6, R121, R3, RZ ;  /* 0x00000003790e7210 */ /* 0x001fe20007fde0ff */
[----:B------:R-:W-:Y:S02]  /*8cb40*/  IMAD.MOV.U32 R121, RZ, RZ, R118 ;  /* 0x000000ffff797224 */ /* 0x000fe400078e0076 */
[----:B------:R-:W-:-:S02]  /*8cb50*/  IMAD.MOV.U32 R118, RZ, RZ, R119 ;  /* 0x000000ffff767224 */ /* 0x000fc400078e0077 */
[----:B------:R-:W-:Y:S02]  /*8cb60*/  IMAD.MOV.U32 R119, RZ, RZ, R117 ;  /* 0x000000ffff777224 */ /* 0x000fe400078e0075 */
[----:B------:R-:W-:Y:S02]  /*8cb70*/  IMAD.MOV.U32 R117, RZ, RZ, R116 ;  /* 0x000000ffff757224 */ /* 0x000fe400078e0074 */
[----:B------:R-:W-:Y:S02]  /*8cb80*/  IMAD.MOV.U32 R116, RZ, RZ, R115 ;  /* 0x000000ffff747224 */ /* 0x000fe400078e0073 */
[----:B------:R-:W-:Y:S01]  /*8cb90*/  IMAD.MOV.U32 R115, RZ, RZ, R114 ;  /* 0x000000ffff737224 */ /* 0x000fe200078e0072 */
[----:B------:R-:W-:Y:S01]  /*8cba0*/  IADD3 R18, P5, R125, R2, RZ ;  /* 0x000000027d127210 */ /* 0x000fe20007fbe0ff */
        /* <DEDUP_REMOVED lines=9> */
[C---:B------:R-:W-:Y:S02]  /*8cc40*/  IMAD.X R21, R17.reuse, 0x1, R5, P4 ;  /* 0x0000000111157824 */ /* 0x040fe400020e0605 */
[----:B------:R-:W-:Y:S02]  /*8cc50*/  IMAD.MOV.U32 R116, RZ, RZ, R115 ;  /* 0x000000ffff747224 */ /* 0x000fe400078e0073 */
[----:B------:R-:W-:Y:S02]  /*8cc60*/  IMAD.MOV.U32 R109, RZ, RZ, R108 ;  /* 0x000000ffff6d7224 */ /* 0x000fe400078e006c */
[----:B------:R-:W-:Y:S02]  /*8cc70*/  IMAD.X R15, R17, 0x1, R4, P6 ;  /* 0x00000001110f7824 */ /* 0x000fe400030e0604 */
[----:B------:R-:W-:-:S02]  /*8cc80*/  IMAD.MOV.U32 R115, RZ, RZ, R114 ;  /* 0x000000ffff737224 */ /* 0x000fc400078e0072 */
[----:B------:R-:W-:Y:S02]  /*8cc90*/  IMAD.MOV.U32 R108, RZ, RZ, R99 ;  /* 0x000000ffff6c7224 */ /* 0x000fe400078e0063 */
[----:B------:R-:W-:Y:S01]  /*8cca0*/  IMAD.X R19, R16, 0x1, R5, P5 ;  /* 0x0000000110137824 */ /* 0x000fe200028e0605 */
[----:B------:R-:W4:Y:S01]  /*8ccb0*/  LDL.LU R99, [R1+0x810] ;  /* 0x0008100001637983 */ /* 0x000f220000300800 */
[----:B------:R-:W-:Y:S02]  /*8ccc0*/  IMAD.MOV.U32 R114, RZ, RZ, R113 ;  /* 0x000000ffff727224 */ /* 0x000fe400078e0071 */
[----:B------:R-:W-:Y:S01]  /*8ccd0*/  IMAD.MOV.U32 R113, RZ, RZ, R111 ;  /* 0x000000ffff717224 */ /* 0x000fe200078e006f */
[----:B------:R-:W-:Y:S01]  /*8cce0*/  STL.64 [R1+0x13b0], R20 ;  /* 0x0013b01401007387 */ /* 0x000fe20000100a00 */
[----:B------:R-:W-:Y:S02]  /*8ccf0*/  IMAD.MOV.U32 R111, RZ, RZ, R110 ;  /* 0x000000ffff6f7224 */ /* 0x000fe400078e006e */
[----:B------:R-:W-:Y:S01]  /*8cd00*/  IMAD.MOV.U32 R110, RZ, RZ, R109 ;  /* 0x000000ffff6e7224 */ /* 0x000fe200078e006d */
[----:B------:R0:W-:Y:S01]  /*8cd10*/  STL.64 [R1+0x13a0], R14 ;  /* 0x0013a00e01007387 */ /* 0x0001e20000100a00 */
[----:B------:R-:W-:-:S02]  /*8cd20*/  IMAD.MOV.U32 R109, RZ, RZ, R108 ;  /* 0x000000ffff6d7224 */ /* 0x000fc400078e006c */
[----:B------:R-:W-:Y:S01]  /*8cd30*/  IMAD.MOV.U32 R108, RZ, RZ, R107 ;  /* 0x000000ffff6c7224 */ /* 0x000fe200078e006b */
[----:B------:R-:W-:Y:S04]  /*8cd40*/  STL.64 [R1+0x13a8], R18 ;  /* 0x0013a81201007387 */ /* 0x000fe80000100a00 */
[----:B------:R-:W2:Y:S01]  /*8cd50*/  LDL.LU R107, [R1+0x85c] ;  /* 0x00085c00016b7983 */ /* 0x000ea20000300800 */
[----:B0-----:R-:W-:Y:S01]  /*8cd60*/  IADD3 R14, P6, R125, R3, RZ ;  /* 0x000000037d0e7210 */ /* 0x001fe20007fde0ff */
[----:B------:R-:W-:Y:S02]  /*8cd70*/  IMAD.MOV.U32 R125, RZ, RZ, R118 ;  /* 0x000000ffff7d7224 */ /* 0x000fe400078e0076 */
[----:B------:R-:W-:Y:S02]  /*8cd80*/  IMAD.MOV.U32 R118, RZ, RZ, R119 ;  /* 0x000000ffff767224 */ /* 0x000fe400078e0077 */
[----:B------:R-:W-:-:S02]  /*8cd90*/  IMAD.MOV.U32 R119, RZ, RZ, R117 ;  /* 0x000000ffff777224 */ /* 0x000fc400078e0075 */
[----:B------:R-:W-:Y:S02]  /*8cda0*/  IMAD.MOV.U32 R117, RZ, RZ, R116 ;  /* 0x000000ffff757224 */ /* 0x000fe400078e0074 */
[----:B------:R-:W-:Y:S02]  /*8cdb0*/  IMAD.X R15, R16, 0x1, R4, P6 ;  /* 0x00000001100f7824 */ /* 0x000fe400030e0604 */
[----:B------:R-:W-:Y:S02]  /*8cdc0*/  IMAD.MOV.U32 R116, RZ, RZ, R115 ;  /* 0x000000ffff747224 */ /* 0x000fe400078e0073 */
[----:B------:R-:W-:Y:S02]  /*8cdd0*/  IMAD.MOV.U32 R115, RZ, RZ, R114 ;  /* 0x000000ffff737224 */ /* 0x000fe400078e0072 */
[----:B------:R-:W-:Y:S02]  /*8cde0*/  IMAD.MOV.U32 R114, RZ, RZ, R111 ;  /* 0x000000ffff727224 */ /* 0x000fe400078e006f */
[----:B------:R-:W-:Y:S01]  /*8cdf0*/  IMAD.MOV.U32 R111, RZ, RZ, R110 ;  /* 0x000000ffff6f7224 */ /* 0x000fe200078e006e */
[----:B------:R0:W-:Y:S01]  /*8ce00*/  STL.64 [R1+0x1388], R14 ;  /* 0x0013880e01007387 */ /* 0x0001e20000100a00 */
[----:B------:R-:W-:-:S02]  /*8ce10*/  IMAD.MOV.U32 R110, RZ, RZ, R109 ;  /* 0x000000ffff6e7224 */ /* 0x000fc400078e006d */
[----:B--2---:R-:W-:Y:S02]  /*8ce20*/  IMAD.MOV.U32 R109, RZ, RZ, R107 ;  /* 0x000000ffff6d7224 */ /* 0x004fe400078e006b */
[----:B------:R-:W2:Y:S01]  /*8ce30*/  LDL.LU R107, [R1+0xa0c] ;  /* 0x000a0c00016b7983 */ /* 0x000ea20000300800 */
[----:B------:R-:W-:Y:S02]  /*8ce40*/  SHF.R.S32.HI R17, RZ, 0x1f, R120 ;  /* 0x0000001fff117819 */ /* 0x000fe40000011478 */
[C---:B------:R-:W-:Y:S02]  /*8ce50*/  IADD3 R20, P4, R120.reuse, R2, RZ ;  /* 0x0000000278147210 */ /* 0x040fe40007f9e0ff */
[----:B0-----:R-:W-:Y:S01]  /*8ce60*/  IADD3 R14, P6, R120, R3, RZ ;  /* 0x00000003780e7210 */ /* 0x001fe20007fde0ff */
[----:B------:R-:W-:Y:S02]  /*8ce70*/  IMAD.MOV.U32 R120, RZ, RZ, R118 ;  /* 0x000000ffff787224 */ /* 0x000fe400078e0076 */
[----:B------:R-:W-:-:S02]  /*8ce80*/  IMAD.X R21, R17, 0x1, R5, P4 ;  /* 0x0000000111157824 */ /* 0x000fc400020e0605 */
[----:B------:R-:W-:Y:S02]  /*8ce90*/  IMAD.MOV.U32 R118, RZ, RZ, R119 ;  /* 0x000000ffff767224 */ /* 0x000fe400078e0077 */
[----:B------:R-:W-:Y:S02]  /*8cea0*/  IMAD.X R15, R17, 0x1, R4, P6 ;  /* 0x00000001110f7824 */ /* 0x000fe400030e0604 */
[----:B------:R-:W-:Y:S02]  /*8ceb0*/  IMAD.MOV.U32 R119, RZ, RZ, R117 ;  /* 0x000000ffff777224 */ /* 0x000fe400078e0075 */
[----:B------:R-:W-:Y:S02]  /*8cec0*/  IMAD.MOV.U32 R117, RZ, RZ, R116 ;  /* 0x000000ffff757224 */ /* 0x000fe400078e0074 */
[----:B------:R-:W-:Y:S01]  /*8ced0*/  IMAD.MOV.U32 R116, RZ, RZ, R115 ;  /* 0x000000ffff747224 */ /* 0x000fe200078e0073 */
[----:B------:R-:W-:Y:S01]  /*8cee0*/  STL.64 [R1+0x13e8], R20 ;  /* 0x0013e81401007387 */ /* 0x000fe20000100a00 */
[----:B------:R-:W-:-:S02]  /*8cef0*/  IMAD.MOV.U32 R115, RZ, RZ, R114 ;  /* 0x000000ffff737224 */ /* 0x000fc400078e0072 */
[----:B------:R-:W-:Y:S01]  /*8cf00*/  IMAD.MOV.U32 R114, RZ, RZ, R109 ;  /* 0x000000ffff727224 */ /* 0x000fe200078e006d */
[----:B------:R0:W-:Y:S01]  /*8cf10*/  STL.64 [R1+0x13e0], R14 ;  /* 0x0013e00e01007387 */ /* 0x0001e20000100a00 */
[----:B--2---:R-:W-:-:S03]  /*8cf20*/  IMAD.MOV.U32 R109, RZ, RZ, R107 ;  /* 0x000000ffff6d7224 */ /* 0x004fc600078e006b */
[----:B------:R-:W2:Y:S01]  /*8cf30*/  LDL.LU R107, [R1+0xa08] ;  /* 0x000a0800016b7983 */ /* 0x000ea20000300800 */
[----:B------:R-:W-:Y:S02]  /*8cf40*/  SHF.R.S32.HI R16, RZ, 0x1f, R124 ;  /* 0x0000001fff107819 */ /* 0x000fe4000001147c */
[C---:B------:R-:W-:Y:S02]  /*8cf50*/  IADD3 R18, P5, R124.reuse, R2, RZ ;  /* 0x000000027c127210 */ /* 0x040fe40007fbe0ff */
[----:B0-----:R-:W-:Y:S01]  /*8cf60*/  IADD3 R14, P6, R124, R3, RZ ;  /* 0x000000037c0e7210 */ /* 0x001fe20007fde0ff */
[----:B------:R-:W-:Y:S02]  /*8cf70*/  IMAD.MOV.U32 R124, RZ, RZ, R118 ;  /* 0x000000ffff7c7224 */ /* 0x000fe400078e0076 */
[----:B------:R-:W-:Y:S02]  /*8cf80*/  IMAD.X R19, R16, 0x1, R5, P5 ;  /* 0x0000000110137824 */ /* 0x000fe400028e0605 */
[----:B------:R-:W-:-:S02]  /*8cf90*/  IMAD.MOV.U32 R118, RZ, RZ, R119 ;  /* 0x000000ffff767224 */ /* 0x000fc400078e0077 */
[----:B------:R-:W-:Y:S02]  /*8cfa0*/  IMAD.X R15, R16, 0x1, R4, P6 ;  /* 0x00000001100f7824 */ /* 0x000fe400030e0604 */
[----:B------:R-:W-:Y:S02]  /*8cfb0*/  IMAD.MOV.U32 R119, RZ, RZ, R117 ;  /* 0x000000ffff777224 */ /* 0x000fe400078e0075 */
[----:B------:R-:W-:Y:S02]  /*8cfc0*/  IMAD.MOV.U32 R117, RZ, RZ, R116 ;  /* 0x000000ffff757224 */ /* 0x000fe400078e0074 */
[----:B------:R-:W-:Y:S01]  /*8cfd0*/  IMAD.MOV.U32 R116, RZ, RZ, R115 ;  /* 0x000000ffff747224 */ /* 0x000fe200078e0073 */
[----:B------:R-:W-:Y:S01]  /*8cfe0*/  STL.64 [R1+0x13d8], R18 ;  /* 0x0013d81201007387 */ /* 0x000fe20000100a00 */
[----:B------:R-:W-:Y:S02]  /*8cff0*/  IMAD.MOV.U32 R115, RZ, RZ, R114 ;  /* 0x000000ffff737224 */ /* 0x000fe400078e0072 */
        /* <DEDUP_REMOVED lines=8> */
[----:B------:R-:W-:Y:S02]  /*8d080*/  IMAD.MOV.U32 R118, RZ, RZ, R119 ;  /* 0x000000ffff767224 */ /* 0x000fe400078e0077 */
[----:B------:R-:W-:-:S02]  /*8d090*/  IMAD.X R21, R17, 0x1, R5, P4 ;  /* 0x0000000111157824 */ /* 0x000fc400020e0605 */
[----:B------:R-:W-:Y:S02]  /*8d0a0*/  IMAD.MOV.U32 R119, RZ, RZ, R117 ;  /* 0x000000ffff777224 */ /* 0x000fe400078e0075 */
[----:B------:R-:W-:Y:S02]  /*8d0b0*/  IMAD.MOV.U32 R117, RZ, RZ, R116 ;  /* 0x000000ffff757224 */ /* 0x000fe400078e0074 */
[----:B------:R-:W-:Y:S02]  /*8d0c0*/  IMAD.MOV.U32 R116, RZ, RZ, R115 ;  /* 0x000000ffff747224 */ /* 0x000fe400078e0073 */
[----:B------:R-:W-:Y:S01]  /*8d0d0*/  IMAD.MOV.U32 R115, RZ, RZ, R114 ;  /* 0x000000ffff737224 */ /* 0x000fe200078e0072 */
[----:B------:R-:W-:Y:S01]  /*8d0e0*/  STL.64 [R1+0x1418], R20 ;  /* 0x0014181401007387 */ /* 0x000fe20000100a00 */
[----:B------:R-:W-:Y:S02]  /*8d0f0*/  IMAD.MOV.U32 R114, RZ, RZ, R109 ;  /* 0x000000ffff727224 */ /* 0x000fe400078e006d */
[----:B--2---:R-:W-:-:S02]  /*8d100*/  IMAD.MOV.U32 R109, RZ, RZ, R107 ;  /* 0x000000ffff6d7224 */ /* 0x004fc400078e006b */
[----:B------:R-:W2:Y:S01]  /*8d110*/  LDL.LU R107, [R1+0xa00] ;  /* 0x000a0000016b7983 */ /* 0x000ea20000300800 */
[----:B------:R-:W-:Y:S01]  /*8d120*/  IMAD.X R15, R17, 0x1, R4, P6 ;  /* 0x00000001110f7824 */ /* 0x000fe200030e0604 */
[----:B------:R-:W-:Y:S02]  /*8d130*/  SHF.R.S32.HI R16, RZ, 0x1f, R122 ;  /* 0x0000001fff107819 */ /* 0x000fe4000001147a */
[----:B------:R-:W-:Y:S02]  /*8d140*/  IADD3 R18, P5, R122, R2, RZ ;  /* 0x000000027a127210 */ /* 0x000fe40007fbe0ff */
[----:B------:R0:W-:Y:S03]  /*8d150*/  STL.64 [R1+0x1408], R14 ;  /* 0x0014080e01007387 */ /* 0x0001e60000100a00 */
[----:B------:R-:W-:Y:S01]  /*8d160*/  IMAD.X R19, R16, 0x1, R5, P5 ;  /* 0x0000000110137824 */ /* 0x000fe200028e0605 */
[----:B0-----:R-:W-:Y:S01]  /*8d170*/  IADD3 R14, P6, R122, R3, RZ ;  /* 0x000000037a0e7210 */ /* 0x001fe20007fde0ff */
[----:B------:R-:W-:-:S02]  /*8d180*/  IMAD.MOV.U32 R122, RZ, RZ, R118 ;  /* 0x000000ffff7a7224 */ /* 0x000fc400078e0076 */
[----:B------:R-:W-:Y:S02]  /*8d190*/  IMAD.MOV.U32 R118, RZ, RZ, R119 ;  /* 0x000000ffff767224 */ /* 0x000fe400078e0077 */
[----:B------:R-:W-:Y:S02]  /*8d1a0*/  IMAD.MOV.U32 R119, RZ, RZ, R117 ;  /* 0x000000ffff777224 */ /* 0x000fe400078e0075 */
[----:B------:R-:W-:Y:S02]  /*8d1b0*/  IMAD.MOV.U32 R117, RZ, RZ, R116 ;  /* 0x000000ffff757224 */ /* 0x000fe400078e0074 */
[----:B------:R-:W-:Y:S02]  /*8d1c0*/  IMAD.MOV.U32 R116, RZ, RZ, R115 ;  /* 0x000000ffff747224 */ /* 0x000fe400078e0073 */
[----:B------:R-:W-:Y:S02]  /*8d1d0*/  IMAD.X R15, R16, 0x1, R4, P6 ;  /* 0x00000001100f7824 */ /* 0x000fe400030e0604 */
[----:B------:R-:W-:Y:S01]  /*8d1e0*/  IMAD.MOV.U32 R115, RZ, RZ, R114 ;  /* 0x000000ffff737224 */ /* 0x000fe200078e0072 */
[----:B------:R0:W-:Y:S01]  /*8d1f0*/  STL.64 [R1+0x1410], R18 ;  /* 0x0014101201007387 */ /* 0x0001e20000100a00 */
[----:B------:R-:W-:Y:S01]  /*8d200*/  IMAD.MOV.U32 R114, RZ, RZ, R109 ;  /* 0x000000ffff727224 */ /* 0x000fe200078e006d */
[----:B------:R-:W-:-:S02]  /*8d210*/  SHF.R.S32.HI R17, RZ, 0x1f, R121 ;  /* 0x0000001fff117819 */ /* 0x000fc40000011479 */
[----:B------:R-:W-:-:S05]  /*8d220*/  IADD3 R20, P4, R121, R2, RZ ;  /* 0x0000000279147210 */ /* 0x000fca0007f9e0ff */
[----:B------:R-:W-:Y:S01]  /*8d230*/  IMAD.X R21, R17, 0x1, R5, P4 ;  /* 0x0000000111157824 */ /* 0x000fe200020e0605 */
[----:B------:R-:W-:Y:S02]  /*8d240*/  SHF.R.S32.HI R16, RZ, 0x1f, R127 ;  /* 0x0000001fff107819 */ /* 0x000fe4000001147f */
[----:B0-----:R-:W-:-:S05]  /*8d250*/  IADD3 R18, P5, R127, R2, RZ ;  /* 0x000000027f127210 */ /* 0x001fca0007fbe0ff */
[----:B------:R-:W-:Y:S02]  /*8d260*/  IMAD.X R19, R16, 0x1, R5, P5 ;  /* 0x0000000110137824 */ /* 0x000fe400028e0605 */
[----:B--2---:R-:W-:Y:S02]  /*8d270*/  IMAD.MOV.U32 R109, RZ, RZ, R107 ;  /* 0x000000ffff6d7224 */ /* 0x004fe400078e006b */
[----:B------:R-:W2:Y:S04]  /*8d280*/  LDL.LU R107, [R1+0x820] ;  /* 0x00082000016b7983 */ /* 0x000ea80000300800 */
        /* <DEDUP_REMOVED lines=8> */
[----:B------:R-:W-:-:S02]  /*8d310*/  IMAD.X R15, R17, 0x1, R4, P6 ;  /* 0x00000001110f7824 */ /* 0x000fc400030e0604 */
[----:B------:R-:W-:Y:S02]  /*8d320*/  IMAD.MOV.U32 R114, RZ, RZ, R109 ;  /* 0x000000ffff727224 */ /* 0x000fe400078e006d */
[----:B------:R-:W-:Y:S02]  /*8d330*/  IMAD.MOV.U32 R109, RZ, RZ, R92 ;  /* 0x000000ffff6d7224 */ /* 0x000fe400078e005c */
[----:B------:R-:W4:Y:S04]  /*8d340*/  LDL.LU R92, [R1+0x7a0] ;  /* 0x0007a000015c7983 */ /* 0x000f280000300800 */
[----:B------:R-:W-:Y:S04]  /*8d350*/  STL.64 [R1+0x1448], R20 ;  /* 0x0014481401007387 */ /* 0x000fe80000100a00 */
[----:B------:R0:W-:Y:S01]  /*8d360*/  STL.64 [R1+0x1440], R14 ;  /* 0x0014400e01007387 */ /* 0x0001e20000100a00 */
[----:B------:R-:W-:-:S02]  /*8d370*/  SHF.R.S32.HI R17, RZ, 0x1f, R125 ;  /* 0x0000001fff117819 */ /* 0x000fc4000001147d */
[----:B0-----:R-:W-:Y:S01]  /*8d380*/  IADD3 R14, P6, R127, R3, RZ ;  /* 0x000000037f0e7210 */ /* 0x001fe20007fde0ff */
[----:B------:R-:W-:Y:S04]  /*8d390*/  STL.64 [R1+0x1438], R18 ;  /* 0x0014381201007387 */ /* 0x000fe80000100a00 */
[----:B------:R-:W-:Y:S01]  /*8d3a0*/  IMAD.X R15, R16, 0x1, R4, P6 ;  /* 0x00000001100f7824 */ /* 0x000fe200030e0604 */
[----:B------:R-:W-:-:S04]  /*8d3b0*/  IADD3 R20, P4, R125, R2, RZ ;  /* 0x000000027d147210 */ /* 0x000fc80007f9e0ff */
[----:B------:R0:W-:Y:S01]  /*8d3c0*/  STL.64 [R1+0x1430], R14 ;  /* 0x0014300e01007387 */ /* 0x0001e20000100a00 */
[----:B------:R-:W-:Y:S01]  /*8d3d0*/  IMAD.X R21, R17, 0x1, R5, P4 ;  /* 0x0000000111157824 */ /* 0x000fe200020e0605 */
[----:B------:R-:W-:Y:S02]  /*8d3e0*/  SHF.R.S32.HI R16, RZ, 0x1f, R120 ;  /* 0x0000001fff107819 */ /* 0x000fe40000011478 */
[----:B0-----:R-:W-:Y:S02]  /*8d3f0*/  IADD3 R14, P6, R125, R3, RZ ;  /* 0x000000037d0e7210 */ /* 0x001fe40007fde0ff */
[----:B------:R-:W-:Y:S03]  /*8d400*/  STL.64 [R1+0x1478], R20 ;  /* 0x0014781401007387 */ /* 0x000fe60000100a00 */
[----:B------:R-:W-:Y:S01]  /*8d410*/  IMAD.X R15, R17, 0x1, R4, P6 ;  /* 0x00000001110f7824 */ /* 0x000fe200030e0604 */
[----:B------:R-:W-:-:S04]  /*8d420*/  IADD3 R18, P5, R120, R2, RZ ;  /* 0x0000000278127210 */ /* 0x000fc80007fbe0ff */
[----:B------:R0:W-:Y:S01]  /*8d430*/  STL.64 [R1+0x1468], R14 ;  /* 0x0014680e01007387 */ /* 0x0001e20000100a00 */
[----:B------:R-:W-:Y:S01]  /*8d440*/  IMAD.X R19, R16, 0x1, R5, P5 ;  /* 0x0000000110137824 */ /* 0x000fe200028e0605 */
[----:B0-----:R-:W-:Y:S01]  /*8d450*/  IADD3 R14, P6, R120, R3, RZ ;  /* 0x00000003780e7210 */ /* 0x001fe20007fde0ff */
[----:B------:R-:W-:Y:S02]  /*8d460*/  IMAD.MOV.U32 R120, RZ, RZ, R118 ;  /* 0x000000ffff787224 */ /* 0x000fe400078e0076 */
[----:B------:R-:W-:Y:S02]  /*8d470*/  IMAD.MOV.U32 R118, RZ, RZ, R119 ;  /* 0x000000ffff767224 */ /* 0x000fe400078e0077 */
[----:B------:R-:W-:Y:S02]  /*8d480*/  IMAD.MOV.U32 R119, RZ, RZ, R117 ;  /* 0x000000ffff777224 */ /* 0x000fe400078e0075 */
[----:B------:R-:W-:Y:S02]  /*8d490*/  IMAD.MOV.U32 R117, RZ, RZ, R116 ;  /* 0x000000ffff757224 */ /* 0x000fe400078e0074 */
[----:B------:R-:W-:-:S02]  /*8d4a0*/  IMAD.MOV.U32 R116, RZ, RZ, R115 ;  /* 0x000000ffff747224 */ /* 0x000fc400078e0073 */
[----:B------:R-:W-:Y:S02]  /*8d4b0*/  IMAD.MOV.U32 R115, RZ, RZ, R114 ;  /* 0x000000ffff737224 */ /* 0x000fe400078e0072 */
[----:B------:R-:W-:Y:S02]  /*8d4c0*/  IMAD.X R15, R16, 0x1, R4, P6 ;  /* 0x00000001100f7824 */ /* 0x000fe400030e0604 */
[----:B------:R-:W-:Y:S01]  /*8d4d0*/  IMAD.MOV.U32 R114, RZ, RZ, R113 ;  /* 0x000000ffff727224 */ /* 0x000fe200078e0071 */
[----:B------:R0:W-:Y:S01]  /*8d4e0*/  STL.64 [R1+0x1470], R18 ;  /* 0x0014701201007387 */ /* 0x0001e20000100a00 */
[----:B------:R-:W-:Y:S02]  /*8d4f0*/  IMAD.MOV.U32 R113, RZ, RZ, R112 ;  /* 0x000000ffff717224 */ /* 0x000fe400078e0070 */
[----:B------:R-:W-:Y:S01]  /*8d500*/  IMAD.MOV.U32 R112, RZ, RZ, R98 ;  /* 0x000000ffff707224 */ /* 0x000fe200078e0062 */
[----:B------:R-:W-:Y:S01]  /*8d510*/  SHF.R.S32.HI R17, RZ, 0x1f, R124 ;  /* 0x0000001fff117819 */ /* 0x000fe2000001147c */
[----:B------:R-:W4:Y:S01]  /*8d520*/  LDL.LU R98, [R1+0x63c] ;  /* 0x00063c0001627983 */ /* 0x000f220000300800 */
[----:B------:R-:W-:-:S03]  /*8d530*/  IADD3 R20, P4, R124, R2, RZ ;  /* 0x000000027c147210 */ /* 0x000fc60007f9e0ff */
[----:B------:R1:W-:Y:S02]  /*8d540*/  STL.64 [R1+0x1450], R14 ;  /* 0x0014500e01007387 */ /* 0x0003e40000100a00 */
[----:B------:R-:W-:Y:S01]  /*8d550*/  IMAD.X R21, R17, 0x1, R5, P4 ;  /* 0x0000000111157824 */ /* 0x000fe200020e0605 */
[----:B------:R-:W-:Y:S02]  /*8d560*/  SHF.R.S32.HI R16, RZ, 0x1f, R123 ;  /* 0x0000001fff107819 */ /* 0x000fe4000001147b */
[----:B0-----:R-:W-:Y:S02]  /*8d570*/  IADD3 R18, P5, R123, R2, RZ ;  /* 0x000000027b127210 */ /* 0x001fe40007fbe0ff */
[----:B-1----:R-:W-:Y:S01]  /*8d580*/  IADD3 R14, P6, R124, R3, RZ ;  /* 0x000000037c0e7210 */ /* 0x002fe20007fde0ff */
[----:B------:R-:W-:Y:S04]  /*8d590*/  STL.64 [R1+0x14a8], R20 ;  /* 0x0014a81401007387 */ /* 0x000fe80000100a00 */
[----:B------:R-:W-:-:S02]  /*8d5a0*/  IMAD.X R15, R17, 0x1, R4, P6 ;  /* 0x00000001110f7824 */ /* 0x000fc400030e0604 */
[----:B------:R-:W-:-:S03]  /*8d5b0*/  IMAD.X R19, R16, 0x1, R5, P5 ;  /* 0x0000000110137824 */ /* 0x000fc600028e0605 */
[----:B------:R0:W-:Y:S01]  /*8d5c0*/  STL.64 [R1+0x14a0], R14 ;  /* 0x0014a00e01007387 */ /* 0x0001e20000100a00 */
[----:B------:R-:W-:-:S03]  /*8d5d0*/  IADD3 R22, P4, R122, R2, RZ ;  /* 0x000000027a167210 */ /* 0x000fc60007f9e0ff */
[----:B------:R1:W-:Y:S01]  /*8d5e0*/  STL.64 [R1+0x1498], R18 ;  /* 0x0014981201007387 */ /* 0x0003e20000100a00 */
[----:B0-----:R-:W-:Y:S02]  /*8d5f0*/  IADD3 R14, P6, R123, R3, RZ ;  /* 0x000000037b0e7210 */ /* 0x001fe40007fde0ff */
[----:B-1----:R-:W-:-:S03]  /*8d600*/  SHF.R.S32.HI R18, RZ, 0x1f, R122 ;  /* 0x0000001fff127819 */ /* 0x002fc6000001147a */
[----:B------:R-:W-:Y:S01]  /*8d610*/  IMAD.X R15, R16, 0x1, R4, P6 ;  /* 0x00000001100f7824 */ /* 0x000fe200030e0604 */
[----:B------:R-:W-:Y:S01]  /*8d620*/  IADD3 R20, P6, R122, R3, RZ ;  /* 0x000000037a147210 */ /* 0x000fe20007fde0ff */
        /* <DEDUP_REMOVED lines=8> */
[----:B------:R0:W-:Y:S01]  /*8d6b0*/  STL.64 [R1+0x1490], R14 ;  /* 0x0014900e01007387 */ /* 0x0001e20000100a00 */
[----:B------:R-:W-:Y:S02]  /*8d6c0*/  IMAD.MOV.U32 R112, RZ, RZ, R111 ;  /* 0x000000ffff707224 */ /* 0x000fe400078e006f */
[----:B------:R-:W-:Y:S02]  /*8d6d0*/  IMAD.MOV.U32 R111, RZ, RZ, R110 ;  /* 0x000000ffff6f7224 */ /* 0x000fe400078e006e */
[----:B------:R-:W3:Y:S01]  /*8d6e0*/  LDL.LU R110, [R1+0x84c] ;  /* 0x00084c00016e7983 */ /* 0x000ee20000300800 */
[----:B------:R-:W-:-:S02]  /*8d6f0*/  IMAD.X R23, R18, 0x1, R5, P4 ;  /* 0x0000000112177824 */ /* 0x000fc400020e0605 */
[----:B------:R-:W-:Y:S01]  /*8d700*/  IMAD.X R21, R18, 0x1, R4, P6 ;  /* 0x0000000112157824 */ /* 0x000fe200030e0604 */
[----:B------:R-:W-:Y:S02]  /*8d710*/  SHF.R.S32.HI R17, RZ, 0x1f, R121 ;  /* 0x0000001fff117819 */ /* 0x000fe40000011479 */
[----:B------:R-:W-:Y:S01]  /*8d720*/  STL.64 [R1+0x14e0], R22 ;  /* 0x0014e01601007387 */ /* 0x000fe20000100a00 */
[----:B0-----:R-:W-:-:S03]  /*8d730*/  IADD3 R14, P5, R121, R2, RZ ;  /* 0x00000002790e7210 */ /* 0x001fc60007fbe0ff */
        /* <DEDUP_REMOVED lines=11> */
[----:B------:R0:W-:Y:S01]  /*8d7f0*/  STL.64 [R1+0x14d8], R14 ;  /* 0x0014d80e01007387 */ /* 0x0001e20000100a00 */
[----:B------:R-:W-:Y:S02]  /*8d800*/  IMAD.MOV.U32 R112, RZ, RZ, R111 ;  /* 0x000000ffff707224 */ /* 0x000fe400078e006f */
[----:B---3--:R-:W-:-:S02]  /*8d810*/  IMAD.MOV.U32 R111, RZ, RZ, R110 ;  /* 0x000000ffff6f7224 */ /* 0x008fc400078e006e */
[----:B------:R-:W3:Y:S01]  /*8d820*/  LDL.LU R110, [R1+0x848] ;  /* 0x00084800016e7983 */ /* 0x000ee20000300800 */
[----:B------:R-:W-:Y:S02]  /*8d830*/  SHF.R.S32.HI R16, RZ, 0x1f, R121 ;  /* 0x0000001fff107819 */ /* 0x000fe40000011479 */
[C---:B------:R-:W-:Y:S02]  /*8d840*/  IADD3 R18, P5, R121.reuse, R2, RZ ;  /* 0x0000000279127210 */ /* 0x040fe40007fbe0ff */
[----:B0-----:R-:W-:Y:S01]  /*8d850*/  IADD3 R14, P6, R121, R3, RZ ;  /* 0x00000003790e7210 */ /* 0x001fe20007fde0ff */
[----:B------:R-:W-:Y:S02]  /*8d860*/  IMAD.MOV.U32 R121, RZ, RZ, R118 ;  /* 0x000000ffff797224 */ /* 0x000fe400078e0076 */
[----:B------:R-:W-:Y:S02]  /*8d870*/  IMAD.MOV.U32 R118, RZ, RZ, R119 ;  /* 0x000000ffff767224 */ /* 0x000fe400078e0077 */
[----:B------:R-:W-:-:S02]  /*8d880*/  IMAD.X R21, R17, 0x1, R4, P4 ;  /* 0x0000000111157824 */ /* 0x000fc400020e0604 */
[----:B------:R-:W-:Y:S02]  /*8d890*/  IMAD.MOV.U32 R119, RZ, RZ, R117 ;  /* 0x000000ffff777224 */ /* 0x000fe400078e0075 */
[C---:B------:R-:W-:Y:S02]  /*8d8a0*/  IMAD.X R19, R16.reuse, 0x1, R5, P5 ;  /* 0x0000000110137824 */ /* 0x040fe400028e0605 */
[----:B------:R-:W-:Y:S02]  /*8d8b0*/  IMAD.MOV.U32 R117, RZ, RZ, R116 ;  /* 0x000000ffff757224 */ /* 0x000fe400078e0074 */
[----:B------:R-:W-:Y:S02]  /*8d8c0*/  IMAD.X R15, R16, 0x1, R4, P6 ;  /* 0x00000001100f7824 */ /* 0x000fe400030e0604 */
[----:B------:R-:W-:Y:S02]  /*8d8d0*/  IMAD.MOV.U32 R116, RZ, RZ, R115 ;  /* 0x000000ffff747224 */ /* 0x000fe400078e0073 */
[----:B------:R-:W-:Y:S01]  /*8d8e0*/  IMAD.MOV.U32 R115, RZ, RZ, R114 ;  /* 0x000000ffff737224 */ /* 0x000fe200078e0072 */
[----:B------:R0:W-:Y:S01]  /*8d8f0*/  STL.64 [R1+0x14b0], R20 ;  /* 0x0014b01401007387 */ /* 0x0001e20000100a00 */
[----:B------:R-:W-:-:S02]  /*8d900*/  IMAD.MOV.U32 R114, RZ, RZ, R113 ;  /* 0x000000ffff727224 */ /* 0x000fc400078e0071 */
[----:B------:R-:W-:Y:S01]  /*8d910*/  IMAD.MOV.U32 R113, RZ, RZ, R112 ;  /* 0x000000ffff717224 */ /* 0x000fe200078e0070 */
[----:B------:R1:W-:Y:S01]  /*8d920*/  STL.64 [R1+0x1508], R18 ;  /* 0x0015081201007387 */ /* 0x0003e20000100a00 */
[----:B------:R-:W-:-:S03]  /*8d930*/  IMAD.MOV.U32 R112, RZ, RZ, R111 ;  /* 0x000000ffff707224 */ /* 0x000fc600078e006f */
[----:B------:R2:W-:Y:S01]  /*8d940*/  STL.64 [R1+0x1510], R14 ;  /* 0x0015100e01007387 */ /* 0x0005e20000100a00 */
[----:B---3--:R-:W-:-:S03]  /*8d950*/  IMAD.MOV.U32 R111, RZ, RZ, R110 ;  /* 0x000000ffff6f7224 */ /* 0x008fc600078e006e */
[----:B------:R-:W3:Y:S01]  /*8d960*/  LDL.LU R110, [R1+0x82c] ;  /* 0x00082c00016e7983 */ /* 0x000ee20000300800 */
[----:B------:R-:W-:Y:S02]  /*8d970*/  SHF.R.S32.HI R16, RZ, 0x1f, R121 ;  /* 0x0000001fff107819 */ /* 0x000fe40000011479 */
[C---:B0-----:R-:W-:Y:S02]  /*8d980*/  IADD3 R20, P5, R121.reuse, R2, RZ ;  /* 0x0000000279147210 */ /* 0x041fe40007fbe0ff */
[----:B-1----:R-:W-:Y:S01]  /*8d990*/  IADD3 R18, P6, R121, R3, RZ ;  /* 0x0000000379127210 */ /* 0x002fe20007fde0ff */
        /* <DEDUP_REMOVED lines=9> */
[----:B---3--:R-:W-:Y:S02]  /*8da30*/  IMAD.MOV.U32 R111, RZ, RZ, R110 ;  /* 0x000000ffff6f7224 */ /* 0x008fe400078e006e */
[----:B------:R-:W3:Y:S01]  /*8da40*/  LDL.LU R110, [R1+0x840] ;  /* 0x00084000016e7983 */ /* 0x000ee20000300800 */
[--C-:B------:R-:W-:Y:S01]  /*8da50*/  IMAD.X R21, R16, 0x1, R5.reuse, P5 ;  /* 0x0000000110157824 */ /* 0x100fe200028e0605 */
[----:B------:R-:W-:Y:S02]  /*8da60*/  SHF.R.S32.HI R17, RZ, 0x1f, R120 ;  /* 0x0000001fff117819 */ /* 0x000fe40000011478 */
[----:B--2---:R-:W-:Y:S02]  /*8da70*/  IADD3 R14, P4, R120, R2, RZ ;  /* 0x00000002780e7210 */ /* 0x004fe40007f9e0ff */
[----:B------:R0:W-:Y:S01]  /*8da80*/  STL.64 [R1+0x14d0], R20 ;  /* 0x0014d01401007387 */ /* 0x0001e20000100a00 */
[----:B------:R-:W-:Y:S02]  /*8da90*/  IMAD.X R19, R16, 0x1, R4, P6 ;  /* 0x0000000110137824 */ /* 0x000fe400030e0604 */
[----:B------:R-:W-:Y:S01]  /*8daa0*/  IMAD.X R15, R17, 0x1, R5, P4 ;  /* 0x00000001110f7824 */ /* 0x000fe200020e0605 */
[----:B0-----:R-:W-:Y:S01]  /*8dab0*/  IADD3 R20, P5, R120, R3, RZ ;  /* 0x0000000378147210 */ /* 0x001fe20007fbe0ff */
[----:B------:R-:W-:-:S02]  /*8dac0*/  IMAD.MOV.U32 R120, RZ, RZ, R118 ;  /* 0x000000ffff787224 */ /* 0x000fc400078e0076 */
[----:B------:R-:W-:Y:S02]  /*8dad0*/  IMAD.MOV.U32 R118, RZ, RZ, R119 ;  /* 0x000000ffff767224 */ /* 0x000fe400078e0077 */
[----:B------:R-:W-:Y:S02]  /*8dae0*/  IMAD.MOV.U32 R119, RZ, RZ, R117 ;  /* 0x000000ffff777224 */ /* 0x000fe400078e0075 */
[----:B------:R-:W-:Y:S02]  /*8daf0*/  IMAD.MOV.U32 R117, RZ, RZ, R116 ;  /* 0x000000ffff757224 */ /* 0x000fe400078e0074 */
[----:B------:R-:W-:Y:S02]  /*8db00*/  IMAD.MOV.U32 R116, RZ, RZ, R115 ;  /* 0x000000ffff747224 */ /* 0x000fe400078e0073 */
[----:B------:R-:W-:Y:S02]  /*8db10*/  IMAD.MOV.U32 R115, RZ, RZ, R114 ;  /* 0x000000ffff737224 */ /* 0x000fe400078e0072 */
[----:B------:R-:W-:Y:S01]  /*8db20*/  IMAD.MOV.U32 R114, RZ, RZ, R113 ;  /* 0x000000ffff727224 */ /* 0x000fe200078e0071 */
[----:B------:R0:W-:Y:S01]  /*8db30*/  STL.64 [R1+0x1500], R18 ;  /* 0x0015001201007387 */ /* 0x0001e20000100a00 */
[----:B------:R-:W-:-:S02]  /*8db40*/  IMAD.MOV.U32 R113, RZ, RZ, R112 ;  /* 0x000000ffff717224 */ /* 0x000fc400078e0070 */
[----:B------:R-:W-:Y:S01]  /*8db50*/  IMAD.MOV.U32 R112, RZ, RZ, R111 ;  /* 0x000000ffff707224 */ /* 0x000fe200078e006f */
[----:B------:R1:W-:Y:S01]  /*8db60*/  STL.64 [R1+0x1548], R14 ;  /* 0x0015480e01007387 */ /* 0x0003e20000100a00 */
[----:B---3--:R-:W-:-:S03]  /*8db70*/  IMAD.MOV.U32 R111, RZ, RZ, R110 ;  /* 0x000000ffff6f7224 */ /* 0x008fc600078e006e */
[----:B------:R-:W2:Y:S01]  /*8db80*/  LDL.LU R110, [R1+0x83c] ;  /* 0x00083c00016e7983 */ /* 0x000ea20000300800 */
[----:B------:R-:W-:Y:S02]  /*8db90*/  SHF.R.S32.HI R16, RZ, 0x1f, R120 ;  /* 0x0000001fff107819 */ /* 0x000fe40000011478 */
[C---:B0-----:R-:W-:Y:S02]  /*8dba0*/  IADD3 R18, P4, R120.reuse, R2, RZ ;  /* 0x0000000278127210 */ /* 0x041fe40007f9e0ff */
[----:B-1----:R-:W-:Y:S01]  /*8dbb0*/  IADD3 R14, P6, R120, R3, RZ ;  /* 0x00000003780e7210 */ /* 0x002fe20007fde0ff */
[----:B------:R-:W-:Y:S02]  /*8dbc0*/  IMAD.MOV.U32 R120, RZ, RZ, R118 ;  /* 0x000000ffff787224 */ /* 0x000fe400078e0076 */
[----:B------:R-:W-:Y:S02]  /*8dbd0*/  IMAD.MOV.U32 R118, RZ, RZ, R119 ;  /* 0x000000ffff767224 */ /* 0x000fe400078e0077 */
[----:B------:R-:W-:-:S02]  /*8dbe0*/  IMAD.MOV.U32 R119, RZ, RZ, R117 ;  /* 0x000000ffff777224 */ /* 0x000fc400078e0075 */
[----:B------:R-:W-:Y:S02]  /*8dbf0*/  IMAD.MOV.U32 R117, RZ, RZ, R116 ;  /* 0x000000ffff757224 */ /* 0x000fe400078e0074 */
[----:B------:R-:W-:Y:S02]  /*8dc00*/  IMAD.X R21, R17, 0x1, R4, P5 ;  /* 0x0000000111157824 */ /* 0x000fe400028e0604 */
[----:B------:R-:W-:Y:S02]  /*8dc10*/  IMAD.MOV.U32 R116, RZ, RZ, R115 ;  /* 0x000000ffff747224 */ /* 0x000fe400078e0073 */
[C---:B------:R-:W-:Y:S02]  /*8dc20*/  IMAD.X R19, R16.reuse, 0x1, R5, P4 ;  /* 0x0000000110137824 */ /* 0x040fe400020e0605 */
[----:B------:R-:W-:Y:S02]  /*8dc30*/  IMAD.MOV.U32 R115, RZ, RZ, R114 ;  /* 0x000000ffff737224 */ /* 0x000fe400078e0072 */
[----:B------:R-:W-:-:S02]  /*8dc40*/  IMAD.X R15, R16, 0x1, R4, P6 ;  /* 0x00000001100f7824 */ /* 0x000fc400030e0604 */
[----:B------:R-:W-:Y:S02]  /*8dc50*/  IMAD.MOV.U32 R114, RZ, RZ, R113 ;  /* 0x000000ffff727224 */ /* 0x000fe400078e0071 */
[----:B------:R-:W-:Y:S01]  /*8dc60*/  IMAD.MOV.U32 R113, RZ, RZ, R112 ;  /* 0x000000ffff717224 */ /* 0x000fe200078e0070 */
[----:B------:R0:W-:Y:S01]  /*8dc70*/  STL.64 [R1+0x1530], R20 ;  /* 0x0015301401007387 */ /* 0x0001e20000100a00 */
[----:B------:R-:W-:-:S03]  /*8dc80*/  IMAD.MOV.U32 R112, RZ, RZ, R111 ;  /* 0x000000ffff707224 */ /* 0x000fc600078e006f */
[----:B------:R1:W-:Y:S04]  /*8dc90*/  STL.64 [R1+0x1540], R18 ;  /* 0x0015401201007387 */ /* 0x0003e80000100a00 */
[----:B------:R3:W-:Y:S01]  /*8dca0*/  STL.64 [R1+0x1528], R14 ;  /* 0x0015280e01007387 */ /* 0x0007e20000100a00 */
[----:B--2---:R-:W-:Y:S02]  /*8dcb0*/  IMAD.MOV.U32 R111, RZ, RZ, R110 ;  /* 0x000000ffff6f7224 */ /* 0x004fe400078e006e */
[----:B------:R-:W-:Y:S02]  /*8dcc0*/  IMAD.MOV.U32 R110, RZ, RZ, R109 ;  /* 0x000000ffff6e7224 */ /* 0x000fe400078e006d */
[----:B------:R-:W-:Y:S02]  /*8dcd0*/  IMAD.MOV.U32 R109, RZ, RZ, R107 ;  /* 0x000000ffff6d7224 */ /* 0x000fe400078e006b */
[----:B------:R-:W2:Y:S01]  /*8dce0*/  LDL.LU R107, [R1+0x81c] ;  /* 0x00081c00016b7983 */ /* 0x000ea20000300800 */
[----:B------:R-:W-:-:S02]  /*8dcf0*/  SHF.R.S32.HI R16, RZ, 0x1f, R120 ;  /* 0x0000001fff107819 */ /* 0x000fc40000011478 */
[C---:B0-----:R-:W-:Y:S02]  /*8dd00*/  IADD3 R20, P5, R120.reuse, R2, RZ ;  /* 0x0000000278147210 */ /* 0x041fe40007fbe0ff */
[----:B-1----:R-:W-:Y:S01]  /*8dd10*/  IADD3 R18, P6, R120, R3, RZ ;  /* 0x0000000378127210 */ /* 0x002fe20007fde0ff */
        /* <DEDUP_REMOVED lines=10> */
[----:B--2---:R-:W-:-:S02]  /*8ddc0*/  IMAD.MOV.U32 R109, RZ, RZ, R107 ;  /* 0x000000ffff6d7224 */ /* 0x004fc400078e006b */
[----:B------:R-:W2:Y:S01]  /*8ddd0*/  LDL.LU R107, [R1+0x834] ;  /* 0x00083400016b7983 */ /* 0x000ea20000300800 */
[--C-:B------:R-:W-:Y:S01]  /*8dde0*/  IMAD.X R21, R16, 0x1, R5.reuse, P5 ;  /* 0x0000000110157824 */ /* 0x100fe200028e0605 */
[----:B------:R-:W-:Y:S02]  /*8ddf0*/  SHF.R.S32.HI R17, RZ, 0x1f, R122 ;  /* 0x0000001fff117819 */ /* 0x000fe4000001147a */
[----:B---3--:R-:W-:Y:S02]  /*8de00*/  IADD3 R14, P4, R122, R2, RZ ;  /* 0x000000027a0e7210 */ /* 0x008fe40007f9e0ff */
        /* <DEDUP_REMOVED lines=15> */
[----:B--2---:R-:W-:-:S03]  /*8df00*/  IMAD.MOV.U32 R109, RZ, RZ, R107 ;  /* 0x000000ffff6d7224 */ /* 0x004fc600078e006b */
[----:B------:R-:W2:Y:S01]  /*8df10*/  LDL.LU R107, [R1+0x830] ;  /* 0x00083000016b7983 */ /* 0x000ea20000300800 */
[----:B------:R-:W-:Y:S02]  /*8df20*/  SHF.R.S32.HI R16, RZ, 0x1f, R122 ;  /* 0x0000001fff107819 */ /* 0x000fe4000001147a */
[C---:B0-----:R-:W-:Y:S01]  /*8df30*/  IADD3 R18, P4, R122.reuse, R2, RZ ;  /* 0x000000027a127210 */ /* 0x041fe20007f9e0ff */
[----:B------:R-:W-:Y:S01]  /*8df40*/  IMAD.X R21, R17, 0x1, R4, P5 ;  /* 0x0000000111157824 */ /* 0x000fe200028e0604 */
[----:B-1----:R-:W-:Y:S01]  /*8df50*/  IADD3 R14, P6, R122, R3, RZ ;  /* 0x000000037a0e7210 */ /* 0x002fe20007fde0ff */
[----:B------:R-:W-:Y:S02]  /*8df60*/  IMAD.MOV.U32 R122, RZ, RZ, R118 ;  /* 0x000000ffff7a7224 */ /* 0x000fe400078e0076 */
[----:B------:R-:W-:Y:S01]  /*8df70*/  IMAD.X R19, R16, 0x1, R5, P4 ;  /* 0x0000000110137824 */ /* 0x000fe200020e0605 */
[----:B------:R0:W-:Y:S01]  /*8df80*/  STL.64 [R1+0x14f8], R20 ;  /* 0x0014f81401007387 */ /* 0x0001e20000100a00 */
[----:B------:R-:W-:-:S02]  /*8df90*/  IMAD.MOV.U32 R118, RZ, RZ, R119 ;  /* 0x000000ffff767224 */ /* 0x000fc400078e0077 */
[----:B------:R-:W-:Y:S01]  /*8dfa0*/  IMAD.MOV.U32 R119, RZ, RZ, R117 ;  /* 0x000000ffff777224 */ /* 0x000fe200078e0075 */
[----:B------:R1:W-:Y:S01]  /*8dfb0*/  STL.64 [R1+0x13c8], R18 ;  /* 0x0013c81201007387 */ /* 0x0003e20000100a00 */
[----:B------:R-:W-:Y:S01]  /*8dfc0*/  IMAD.X R15, R16, 0x1, R4, P6 ;  /* 0x00000001100f7824 */ /* 0x000fe200030e0604 */
[----:B------:R-:W-:Y:S01]  /*8dfd0*/  SHF.R.S32.HI R16, RZ, 0x1f, R122 ;  /* 0x0000001fff107819 */ /* 0x000fe2000001147a */
[----:B------:R-:W-:Y:S02]  /*8dfe0*/  IMAD.MOV.U32 R117, RZ, RZ, R116 ;  /* 0x000000ffff757224 */ /* 0x000fe400078e0074 */
[----:B------:R-:W-:Y:S02]  /*8dff0*/  IMAD.MOV.U32 R116, RZ, RZ, R115 ;  /* 0x000000ffff747224 */ /* 0x000fe400078e0073 */
[----:B------:R-:W-:Y:S01]  /*8e000*/  IMAD.MOV.U32 R115, RZ, RZ, R114 ;  /* 0x000000ffff737224 */ /* 0x000fe200078e0072 */
[C---:B0-----:R-:W-:Y:S01]  /*8e010*/  IADD3 R20, P5, R122.reuse, R2, RZ ;  /* 0x000000027a147210 */ /* 0x041fe20007fbe0ff */
[----:B------:R-:W-:Y:S01]  /*8e020*/  IMAD.MOV.U32 R114, RZ, RZ, R113 ;  /* 0x000000ffff727224 */ /* 0x000fe200078e0071 */
[----:B-1----:R-:W-:Y:S01]  /*8e030*/  IADD3 R18, P6, R122, R3, RZ ;  /* 0x000000037a127210 */ /* 0x002fe20007fde0ff */
        /* <DEDUP_REMOVED lines=9> */
[C---:B------:R-:W-:Y:S01]  /*8e0d0*/  IMAD.X R21, R16.reuse, 0x1, R5, P5 ;  /* 0x0000000110157824 */ /* 0x040fe200028e0605 */
[----:B------:R0:W-:Y:S01]  /*8e0e0*/  STL.64 [R1+0x1320], R14 ;  /* 0x0013200e01007387 */ /* 0x0001e20000100a00 */
[----:B------:R-:W-:Y:S01]  /*8e0f0*/  IMAD.MOV.U32 R113, RZ, RZ, R112 ;  /* 0x000000ffff717224 */ /* 0x000fe200078e0070 */
[----:B------:R-:W-:Y:S01]  /*8e100*/  SHF.R.S32.HI R17, RZ, 0x1f, R121 ;  /* 0x0000001fff117819 */ /* 0x000fe20000011479 */
[----:B------:R-:W-:Y:S01]  /*8e110*/  IMAD.X R19, R16, 0x1, R4, P6 ;  /* 0x0000000110137824 */ /* 0x000fe200030e0604 */
[----:B0-----:R-:W-:-:S05]  /*8e120*/  IADD3 R14, P4, R121, R2, RZ ;  /* 0x00000002790e7210 */ /* 0x001fca0007f9e0ff */
[----:B------:R-:W-:Y:S02]  /*8e130*/  IMAD.X R15, R17, 0x1, R5, P4 ;  /* 0x00000001110f7824 */ /* 0x000fe400020e0605 */
[----:B--2---:R-:W-:Y:S02]  /*8e140*/  IMAD.MOV.U32 R109, RZ, RZ, R107 ;  /* 0x000000ffff6d7224 */ /* 0x004fe400078e006b */
[----:B------:R-:W-:Y:S02]  /*8e150*/  IMAD.MOV.U32 R107, RZ, RZ, R90 ;  /* 0x000000ffff6b7224 */ /* 0x000fe400078e005a */
[----:B------:R-:W-:Y:S01]  /*8e160*/  IMAD.MOV.U32 R112, RZ, RZ, R109 ;  /* 0x000000ffff707224 */ /* 0x000fe200078e006d */
[----:B------:R-:W2:Y:S01]  /*8e170*/  LDL.LU R90, [R1+0x654] ;  /* 0x00065400015a7983 */ /* 0x000ea20000300800 */
[----:B----4-:R-:W-:-:S03]  /*8e180*/  IMAD.MOV.U32 R109, RZ, RZ, R100 ;  /* 0x000000ffff6d7224 */ /* 0x010fc600078e0064 */
[----:B------:R-:W3:Y:S04]  /*8e190*/  LDL.LU R100, [R1+0x640] ;  /* 0x0006400001647983 */ /* 0x000ee80000300800 */
[----:B------:R0:W-:Y:S04]  /*8e1a0*/  STL.64 [R1+0x12b0], R20 ;  /* 0x0012b01401007387 */ /* 0x0001e80000100a00 */
[----:B------:R1:W-:Y:S01]  /*8e1b0*/  STL.64 [R1+0x11b8], R18 ;  /* 0x0011b81201007387 */ /* 0x0003e20000100a00 */
[----:B0-----:R-:W-:Y:S01]  /*8e1c0*/  IADD3 R20, P5, R121, R3, RZ ;  /* 0x0000000379147210 */ /* 0x001fe20007fbe0ff */
[----:B------:R-:W-:-:S02]  /*8e1d0*/  IMAD.MOV.U32 R121, RZ, RZ, R118 ;  /* 0x000000ffff797224 */ /* 0x000fc400078e0076 */
[----:B------:R-:W-:Y:S02]  /*8e1e0*/  IMAD.MOV.U32 R118, RZ, RZ, R119 ;  /* 0x000000ffff767224 */ /* 0x000fe400078e0077 */
[----:B------:R-:W-:Y:S01]  /*8e1f0*/  IMAD.MOV.U32 R119, RZ, RZ, R117 ;  /* 0x000000ffff777224 */ /* 0x000fe200078e0075 */
[----:B------:R-:W-:Y:S01]  /*8e200*/  SHF.R.S32.HI R16, RZ, 0x1f, R121 ;  /* 0x0000001fff107819 */ /* 0x000fe20000011479 */
[----:B------:R-:W-:Y:S01]  /*8e210*/  IMAD.MOV.U32 R117, RZ, RZ, R116 ;  /* 0x000000ffff757224 */ /* 0x000fe200078e0074 */
[----:B-1----:R-:W-:Y:S01]  /*8e220*/  IADD3 R18, P4, R121, R2, RZ ;  /* 0x0000000279127210 */ /* 0x002fe20007f9e0ff */
[----:B------:R-:W-:Y:S01]  /*8e230*/  IMAD.MOV.U32 R116, RZ, RZ, R115 ;  /* 0x000000ffff747224 */ /* 0x000fe200078e0073 */
[----:B------:R0:W-:Y:S01]  /*8e240*/  STL.64 [R1+0x1148], R14 ;  /* 0x0011480e01007387 */ /* 0x0001e20000100a00 */
[----:B------:R-:W-:Y:S02]  /*8e250*/  IMAD.MOV.U32 R115, RZ, RZ, R114 ;  /* 0x000000ffff737224 */ /* 0x000fe400078e0072 */
[----:B------:R-:W-:-:S02]  /*8e260*/  IMAD.MOV.U32 R114, RZ, RZ, R113 ;  /* 0x000000ffff727224 */ /* 0x000fc400078e0071 */
[----:B------:R-:W-:Y:S02]  /*8e270*/  IMAD.X R21, R17, 0x1, R4, P5 ;  /* 0x0000000111157824 */ /* 0x000fe400028e0604 */
[----:B------:R-:W-:Y:S02]  /*8e280*/  IMAD.MOV.U32 R113, RZ, RZ, R112 ;  /* 0x000000ffff717224 */ /* 0x000fe400078e0070 */
[----:B------:R-:W-:Y:S02]  /*8e290*/  IMAD.X R19, R16, 0x1, R5, P4 ;  /* 0x0000000110137824 */ /* 0x000fe400020e0605 */
[----:B------:R-:W-:Y:S01]  /*8e2a0*/  IMAD.MOV.U32 R112, RZ, RZ, R109 ;  /* 0x000000ffff707224 */ /* 0x000fe200078e006d */
[----:B0-----:R-:W-:Y:S01]  /*8e2b0*/  IADD3 R14, P6, R121, R3, RZ ;  /* 0x00000003790e7210 */ /* 0x001fe20007fde0ff */
[----:B------:R-:W-:Y:S02]  /*8e2c0*/  IMAD.MOV.U32 R121, RZ, RZ, R118 ;  /* 0x000000ffff797224 */ /* 0x000fe400078e0076 */
[----:B------:R-:W-:-:S02]  /*8e2d0*/  IMAD.MOV.U32 R109, RZ, RZ, R101 ;  /* 0x000000ffff6d7224 */ /* 0x000fc400078e0065 */
[----:B------:R-:W-:Y:S01]  /*8e2e0*/  IMAD.MOV.U32 R118, RZ, RZ, R119 ;  /* 0x000000ffff767224 */ /* 0x000fe200078e0077 */
[----:B------:R-:W4:Y:S01]  /*8e2f0*/  LDL.LU R101, [R1+0x658] ;  /* 0x0006580001657983 */ /* 0x000f220000300800 */
[----:B------:R-:W-:Y:S02]  /*8e300*/  IMAD.MOV.U32 R119, RZ, RZ, R117 ;  /* 0x000000ffff777224 */ /* 0x000fe400078e0075 */
[----:B------:R-:W-:Y:S01]  /*8e310*/  IMAD.MOV.U32 R117, RZ, RZ, R116 ;  /* 0x000000ffff757224 */ /* 0x000fe200078e0074 */
[----:B------:R0:W-:Y:S01]  /*8e320*/  STL.64 [R1+0x1060], R20 ;  /* 0x0010601401007387 */ /* 0x0001e20000100a00 */
[----:B------:R-:W-:Y:S01]  /*8e330*/  IMAD.X R15, R16, 0x1, R4, P6 ;  /* 0x00000001100f7824 */ /* 0x000fe200030e0604 */
[----:B------:R-:W-:Y:S01]  /*8e340*/  SHF.R.S32.HI R16, RZ, 0x1f, R121 ;  /* 0x0000001fff107819 */ /* 0x000fe20000011479 */
[----:B------:R-:W-:Y:S01]  /*8e350*/  IMAD.MOV.U32 R116, RZ, RZ, R115 ;  /* 0x000000ffff747224 */ /* 0x000fe200078e0073 */
[----:B------:R1:W-:Y:S01]  /*8e360*/  STL.64 [R1+0xfb8], R18 ;  /* 0x000fb81201007387 */ /* 0x0003e20000100a00 */
[----:B------:R-:W-:-:S02]  /*8e370*/  IMAD.MOV.U32 R115, RZ, RZ, R114 ;  /* 0x000000ffff737224 */ /* 0x000fc400078e0072 */
[----:B------:R-:W-:Y:S02]  /*8e380*/  IMAD.MOV.U32 R114, RZ, RZ, R113 ;  /* 0x000000ffff727224 */ /* 0x000fe400078e0071 */
[----:B------:R-:W-:Y:S01]  /*8e390*/  IMAD.MOV.U32 R113, RZ, RZ, R112 ;  /* 0x000000ffff717224 */ /* 0x000fe200078e0070 */
[C---:B0-----:R-:W-:Y:S01]  /*8e3a0*/  IADD3 R20, P5, R121.reuse, R2, RZ ;  /* 0x0000000279147210 */ /* 0x041fe20007fbe0ff */
[----:B------:R-:W-:Y:S01]  /*8e3b0*/  IMAD.MOV.U32 R112, RZ, RZ, R109 ;  /* 0x000000ffff707224 */ /* 0x000fe200078e006d */
        /* <DEDUP_REMOVED lines=11> */
[C---:B------:R-:W-:Y:S01]  /*8e470*/  IMAD.X R21, R16.reuse, 0x1, R5, P5 ;  /* 0x0000000110157824 */ /* 0x040fe200028e0605 */
[----:B------:R0:W-:Y:S01]  /*8e480*/  STL.64 [R1+0xef0], R14 ;  /* 0x000ef00e01007387 */ /* 0x0001e20000100a00 */
[----:B------:R-:W-:Y:S02]  /*8e490*/  IMAD.MOV.U32 R112, RZ, RZ, R105 ;  /* 0x000000ffff707224 */ /* 0x000fe400078e0069 */
[----:B------:R-:W-:Y:S01]  /*8e4a0*/  IMAD.MOV.U32 R105, RZ, RZ, R104 ;  /* 0x000000ffff697224 */ /* 0x000fe200078e0068 */
[----:B------:R-:W4:Y:S01]  /*8e4b0*/  LDL.LU R102, [R1+0x8f4] ;  /* 0x0008f40001667983 */ /* 0x000f220000300800 */
[----:B------:R-:W-:Y:S01]  /*8e4c0*/  IMAD.MOV.U32 R104, RZ, RZ, R103 ;  /* 0x000000ffff687224 */ /* 0x000fe200078e0067 */
[----:B------:R-:W-:Y:S02]  /*8e4d0*/  SHF.R.S32.HI R17, RZ, 0x1f, R120 ;  /* 0x0000001fff117819 */ /* 0x000fe40000011478 */
[----:B------:R-:W4:Y:S01]  /*8e4e0*/  LDL.LU R103, [R1+0x648] ;  /* 0x0006480001677983 */ /* 0x000f220000300800 */
[----:B------:R-:W-:-:S03]  /*8e4f0*/  IMAD.X R19, R16, 0x1, R4, P6 ;  /* 0x0000000110137824 */ /* 0x000fc600030e0604 */
[----:B------:R1:W-:Y:S01]  /*8e500*/  STL.64 [R1+0xe28], R20 ;  /* 0x000e281401007387 */ /* 0x0003e20000100a00 */
[----:B0-----:R-:W-:-:S03]  /*8e510*/  IADD3 R14, P4, R120, R2, RZ ;  /* 0x00000002780e7210 */ /* 0x001fc60007f9e0ff */
[----:B------:R0:W-:Y:S02]  /*8e520*/  STL.64 [R1+0xda0], R18 ;  /* 0x000da01201007387 */ /* 0x0001e40000100a00 */
[----:B------:R-:W-:Y:S01]  /*8e530*/  IMAD.X R15, R17, 0x1, R5, P4 ;  /* 0x00000001110f7824 */ /* 0x000fe200020e0605 */
[----:B-1----:R-:W-:Y:S01]  /*8e540*/  IADD3 R20, P5, R120, R3, RZ ;  /* 0x0000000378147210 */ /* 0x002fe20007fbe0ff */
[----:B------:R-:W-:Y:S02]  /*8e550*/  IMAD.MOV.U32 R120, RZ, RZ, R118 ;  /* 0x000000ffff787224 */ /* 0x000fe400078e0076 */
[----:B------:R-:W-:Y:S02]  /*8e560*/  IMAD.MOV.U32 R118, RZ, RZ, R119 ;  /* 0x000000ffff767224 */ /* 0x000fe400078e0077 */
[----:B------:R-:W-:Y:S01]  /*8e570*/  IMAD.MOV.U32 R119, RZ, RZ, R117 ;  /* 0x000000ffff777224 */ /* 0x000fe200078e0075 */
[----:B------:R-:W-:Y:S01]  /*8e580*/  SHF.R.S32.HI R16, RZ, 0x1f, R120 ;  /* 0x0000001fff107819 */ /* 0x000fe20000011478 */
[----:B------:R-:W-:Y:S01]  /*8e590*/  IMAD.MOV.U32 R117, RZ, RZ, R116 ;  /* 0x000000ffff757224 */ /* 0x000fe200078e0074 */
[----:B0-----:R-:W-:Y:S01]  /*8e5a0*/  IADD3 R18, P4, R120, R2, RZ ;  /* 0x0000000278127210 */ /* 0x001fe20007f9e0ff */
[----:B------:R-:W-:-:S02]  /*8e5b0*/  IMAD.MOV.U32 R116, RZ, RZ, R115 ;  /* 0x000000ffff747224 */ /* 0x000fc400078e0073 */
[----:B------:R-:W-:Y:S01]  /*8e5c0*/  IMAD.MOV.U32 R115, RZ, RZ, R114 ;  /* 0x000000ffff737224 */ /* 0x000fe200078e0072 */
[----:B------:R0:W-:Y:S01]  /*8e5d0*/  STL.64 [R1+0xd88], R14 ;  /* 0x000d880e01007387 */ /* 0x0001e20000100a00 */
[----:B------:R-:W-:Y:S02]  /*8e5e0*/  IMAD.MOV.U32 R114, RZ, RZ, R113 ;  /* 0x000000ffff727224 */ /* 0x000fe400078e0071 */
[----:B------:R-:W-:Y:S02]  /*8e5f0*/  IMAD.MOV.U32 R113, RZ, RZ, R112 ;  /* 0x000000ffff717224 */ /* 0x000fe400078e0070 */
[----:B------:R-:W-:Y:S02]  /*8e600*/  IMAD.X R21, R17, 0x1, R4, P5 ;  /* 0x0000000111157824 */ /* 0x000fe400028e0604 */
[----:B------:R-:W-:Y:S02]  /*8e610*/  IMAD.MOV.U32 R112, RZ, RZ, R104 ;  /* 0x000000ffff707224 */ /* 0x000fe400078e0068 */
[----:B------:R-:W-:-:S02]  /*8e620*/  IMAD.X R19, R16, 0x1, R5, P4 ;  /* 0x0000000110137824 */ /* 0x000fc400020e0605 */
[----:B------:R-:W-:Y:S01]  /*8e630*/  IMAD.MOV.U32 R104, RZ, RZ, R96 ;  /* 0x000000ffff687224 */ /* 0x000fe200078e0060 */
[----:B0-----:R-:W-:Y:S01]  /*8e640*/  IADD3 R14, P6, R120, R3, RZ ;  /* 0x00000003780e7210 */ /* 0x001fe20007fde0ff */
[----:B------:R-:W-:Y:S02]  /*8e650*/  IMAD.MOV.U32 R120, RZ, RZ, R118 ;  /* 0x000000ffff787224 */ /* 0x000fe400078e0076 */
[----:B------:R-:W-:Y:S02]  /*8e660*/  IMAD.MOV.U32 R96, RZ, RZ, R95 ;  /* 0x000000ffff607224 */ /* 0x000fe400078e005f */
        /* <DEDUP_REMOVED lines=23> */
[----:B------:R-:W-:-:S02]  /*8e7e0*/  IMAD.MOV.U32 R114, RZ, RZ, R113 ;  /* 0x000000ffff727224 */ /* 0x000fc400078e0071 */
[----:B------:R-:W-:Y:S02]  /*8e7f0*/  IMAD.MOV.U32 R94, RZ, RZ, R93 ;  /* 0x000000ffff5e7224 */ /* 0x000fe400078e005d */
[----:B------:R-:W-:Y:S01]  /*8e800*/  IMAD.MOV.U32 R113, RZ, RZ, R112 ;  /* 0x000000ffff717224 */ /* 0x000fe200078e0070 */
[----:B------:R-:W4:Y:S01]  /*8e810*/  LDL.LU R93, [R1+0x418] ;  /* 0x00041800015d7983 */ /* 0x000f220000300800 */
[----:B------:R-:W-:-:S03]  /*8e820*/  IMAD.MOV.U32 R112, RZ, RZ, R111 ;  /* 0x000000ffff707224 */ /* 0x000fc600078e006f */
[----:B------:R-:W2:Y:S01]  /*8e830*/  LDL.LU R111, [R1+0x800] ;  /* 0x00080000016f7983 */ /* 0x000ea20000300800 */
[--C-:B------:R-:W-:Y:S01]  /*8e840*/  IMAD.X R21, R16, 0x1, R5.reuse, P5 ;  /* 0x0000000110157824 */ /* 0x100fe200028e0605 */
[----:B------:R-:W-:Y:S02]  /*8e850*/  SHF.R.S32.HI R17, RZ, 0x1f, R122 ;  /* 0x0000001fff117819 */ /* 0x000fe4000001147a */
[----:B0-----:R-:W-:Y:S02]  /*8e860*/  IADD3 R14, P4, R122, R2, RZ ;  /* 0x000000027a0e7210 */ /* 0x001fe40007f9e0ff */
        /* <DEDUP_REMOVED lines=17> */
[C---:B0-----:R-:W-:Y:S02]  /*8e980*/  IADD3 R18, P4, R122.reuse, R2, RZ ;  /* 0x000000027a127210 */ /* 0x041fe40007f9e0ff */
[----:B-1----:R-:W-:Y:S01]  /*8e990*/  IADD3 R14, P6, R122, R3, RZ ;  /* 0x000000037a0e7210 */ /* 0x002fe20007fde0ff */
[----:B------:R-:W-:Y:S02]  /*8e9a0*/  IMAD.MOV.U32 R122, RZ, RZ, R118 ;  /* 0x000000ffff7a7224 */ /* 0x000fe400078e0076 */
[----:B------:R-:W-:Y:S02]  /*8e9b0*/  IMAD.X R21, R17, 0x1, R4, P5 ;  /* 0x0000000111157824 */ /* 0x000fe400028e0604 */
[----:B------:R-:W-:-:S02]  /*8e9c0*/  IMAD.MOV.U32 R118, RZ, RZ, R119 ;  /* 0x000000ffff767224 */ /* 0x000fc400078e0077 */
        /* <DEDUP_REMOVED lines=11> */
[----:B--2---:R-:W-:-:S03]  /*8ea80*/  IMAD.MOV.U32 R112, RZ, RZ, R111 ;  /* 0x000000ffff707224 */ /* 0x004fc600078e006f */
[----:B------:R-:W2:Y:S01]  /*8ea90*/  LDL.LU R111, [R1+0x608] ;  /* 0x00060800016f7983 */ /* 0x000ea20000300800 */
[----:B------:R-:W-:Y:S02]  /*8eaa0*/  SHF.R.S32.HI R16, RZ, 0x1f, R122 ;  /* 0x0000001fff107819 */ /* 0x000fe4000001147a */
[CC--:B0-----:R-:W-:Y:S02]  /*8eab0*/  IADD3 R20, P5, R122.reuse, R2.reuse, RZ ;  /* 0x000000027a147210 */ /* 0x0c1fe40007fbe0ff */
[----:B-1----:R-:W-:Y:S02]  /*8eac0*/  IADD3 R18, P6, R122, R3, RZ ;  /* 0x000000037a127210 */ /* 0x002fe40007fde0ff */
[----:B------:R-:W-:Y:S01]  /*8ead0*/  SHF.R.S32.HI R17, RZ, 0x1f, R121 ;  /* 0x0000001fff117819 */ /* 0x000fe20000011479 */
[C---:B------:R-:W-:Y:S01]  /*8eae0*/  IMAD.X R21, R16.reuse, 0x1, R5, P5 ;  /* 0x0000000110157824 */ /* 0x040fe200028e0605 */
[----:B---3--:R-:W-:Y:S01]  /*8eaf0*/  IADD3 R14, P4, R121, R2, RZ ;  /* 0x00000002790e7210 */ /* 0x008fe20007f9e0ff */
[----:B------:R-:W-:-:S03]  /*8eb00*/  IMAD.X R19, R16, 0x1, R4, P6 ;  /* 0x0000000110137824 */ /* 0x000fc600030e0604 */
[----:B------:R0:W-:Y:S01]  /*8eb10*/  STL.64 [R1+0x940], R20 ;  /* 0x0009401401007387 */ /* 0x0001e20000100a00 */
[----:B------:R-:W-:-:S03]  /*8eb20*/  IMAD.X R15, R17, 0x1, R5, P4 ;  /* 0x00000001110f7824 */ /* 0x000fc600020e0605 */
[----:B------:R1:W-:Y:S01]  /*8eb30*/  STL.64 [R1+0x938], R18 ;  /* 0x0009381201007387 */ /* 0x0003e20000100a00 */
[----:B0-----:R-:W-:Y:S01]  /*8eb40*/  IADD3 R20, P5, R121, R3, RZ ;  /* 0x0000000379147210 */ /* 0x001fe20007fbe0ff */
[----:B------:R-:W-:Y:S02]  /*8eb50*/  IMAD.MOV.U32 R121, RZ, RZ, R118 ;  /* 0x000000ffff797224 */ /* 0x000fe400078e0076 */
[----:B------:R-:W-:Y:S02]  /*8eb60*/  IMAD.MOV.U32 R118, RZ, RZ, R119 ;  /* 0x000000ffff767224 */ /* 0x000fe400078e0077 */
[----:B------:R-:W-:Y:S01]  /*8eb70*/  IMAD.MOV.U32 R119, RZ, RZ, R117 ;  /* 0x000000ffff777224 */ /* 0x000fe200078e0075 */
[----:B------:R0:W-:Y:S01]  /*8eb80*/  STL.64 [R1+0x930], R14 ;  /* 0x0009300e01007387 */ /* 0x0001e20000100a00 */
[----:B------:R-:W-:Y:S01]  /*8eb90*/  IMAD.MOV.U32 R117, RZ, RZ, R116 ;  /* 0x000000ffff757224 */ /* 0x000fe200078e0074 */
[----:B------:R-:W-:Y:S01]  /*8eba0*/  SHF.R.S32.HI R16, RZ, 0x1f, R121 ;  /* 0x0000001fff107819 */ /* 0x000fe20000011479 */
[----:B------:R-:W-:Y:S01]  /*8ebb0*/  IMAD.MOV.U32 R116, RZ, RZ, R115 ;  /* 0x000000ffff747224 */ /* 0x000fe200078e0073 */
[----:B-1----:R-:W-:Y:S01]  /*8ebc0*/  IADD3 R18, P4, R121, R2, RZ ;  /* 0x0000000279127210 */ /* 0x002fe20007f9e0ff */
[----:B------:R-:W-:-:S02]  /*8ebd0*/  IMAD.MOV.U32 R115, RZ, RZ, R114 ;  /* 0x000000ffff737224 */ /* 0x000fc400078e0072 */
[----:B------:R-:W-:Y:S02]  /*8ebe0*/  IMAD.MOV.U32 R114, RZ, RZ, R113 ;  /* 0x000000ffff727224 */ /* 0x000fe400078e0071 */
[----:B------:R-:W-:Y:S01]  /*8ebf0*/  IMAD.MOV.U32 R113, RZ, RZ, R112 ;  /* 0x000000ffff717224 */ /* 0x000fe200078e0070 */
[----:B0-----:R-:W-:Y:S01]  /*8ec00*/  IADD3 R14, P6, R121, R3, RZ ;  /* 0x00000003790e7210 */ /* 0x001fe20007fde0ff */
[----:B------:R-:W-:Y:S02]  /*8ec10*/  IMAD.MOV.U32 R121, RZ, RZ, R118 ;  /* 0x000000ffff797224 */ /* 0x000fe400078e0076 */
[----:B------:R-:W-:Y:S02]  /*8ec20*/  IMAD.X R21, R17, 0x1, R4, P5 ;  /* 0x0000000111157824 */ /* 0x000fe400028e0604 */
[----:B------:R-:W-:Y:S02]  /*8ec30*/  IMAD.MOV.U32 R118, RZ, RZ, R119 ;  /* 0x000000ffff767224 */ /* 0x000fe400078e0077 */
[----:B------:R-:W-:-:S02]  /*8ec40*/  IMAD.MOV.U32 R119, RZ, RZ, R117 ;  /* 0x000000ffff777224 */ /* 0x000fc400078e0075 */
[----:B------:R-:W-:Y:S02]  /*8ec50*/  IMAD.MOV.U32 R117, RZ, RZ, R116 ;  /* 0x000000ffff757224 */ /* 0x000fe400078e0074 */
[----:B------:R-:W-:Y:S02]  /*8ec60*/  IMAD.MOV.U32 R116, RZ, RZ, R115 ;  /* 0x000000ffff747224 */ /* 0x000fe400078e0073 */
[----:B------:R-:W-:Y:S02]  /*8ec70*/  IMAD.MOV.U32 R115, RZ, RZ, R114 ;  /* 0x000000ffff737224 */ /* 0x000fe400078e0072 */
[----:B------:R-:W-:Y:S02]  /*8ec80*/  IMAD.MOV.U32 R122, RZ, RZ, R118 ;  /* 0x000000ffff7a7224 */ /* 0x000fe400078e0076 */
[C---:B------:R-:W-:Y:S02]  /*8ec90*/  IMAD.X R19, R16.reuse, 0x1, R5, P4 ;  /* 0x0000000110137824 */ /* 0x040fe400020e0605 */
[----:B------:R-:W-:Y:S01]  /*8eca0*/  IMAD.X R15, R16, 0x1, R4, P6 ;  /* 0x00000001100f7824 */ /* 0x000fe200030e0604 */
[----:B------:R-:W-:Y:S01]  /*8ecb0*/  SHF.R.S32.HI R16, RZ, 0x1f, R121 ;  /* 0x0000001fff107819 */ /* 0x000fe20000011479 */
[----:B------:R-:W-:-:S02]  /*8ecc0*/  IMAD.MOV.U32 R114, RZ, RZ, R113 ;  /* 0x000000ffff727224 */ /* 0x000fc400078e0071 */
[----:B------:R-:W-:Y:S02]  /*8ecd0*/  IMAD.MOV.U32 R118, RZ, RZ, R119 ;  /* 0x000000ffff767224 */ /* 0x000fe400078e0077 */
[----:B------:R-:W-:Y:S02]  /*8ece0*/  IMAD.MOV.U32 R119, RZ, RZ, R117 ;  /* 0x000000ffff777224 */ /* 0x000fe400078e0075 */
[----:B------:R-:W-:Y:S02]  /*8ecf0*/  IMAD.MOV.U32 R117, RZ, RZ, R116 ;  /* 0x000000ffff757224 */ /* 0x000fe400078e0074 */
[----:B------:R-:W-:Y:S02]  /*8ed00*/  IMAD.MOV.U32 R116, RZ, RZ, R115 ;  /* 0x000000ffff747224 */ /* 0x000fe400078e0073 */
[----:B------:R-:W-:Y:S01]  /*8ed10*/  IMAD.MOV.U32 R115, RZ, RZ, R114 ;  /* 0x000000ffff737224 */ /* 0x000fe200078e0072 */
[----:B------:R-:W-:Y:S01]  /*8ed20*/  SHF.R.S32.HI R17, RZ, 0x1f, R120 ;  /* 0x0000001fff117819 */ /* 0x000fe20000011478 */
[----:B--2---:R-:W-:-:S02]  /*8ed30*/  IMAD.MOV.U32 R112, RZ, RZ, R111 ;  /* 0x000000ffff707224 */ /* 0x004fc400078e006f */
[----:B------:R-:W-:Y:S02]  /*8ed40*/  IMAD.MOV.U32 R111, RZ, RZ, R99 ;  /* 0x000000ffff6f7224 */ /* 0x000fe400078e0063 */
[----:B------:R-:W-:Y:S02]  /*8ed50*/  IMAD.MOV.U32 R99, RZ, RZ, R90 ;  /* 0x000000ffff637224 */ /* 0x000fe400078e005a */
[----:B------:R-:W2:Y:S01]  /*8ed60*/  LDL.LU R90, [R1+0x244] ;  /* 0x00024400015a7983 */ /* 0x000ea20000300800 */
[----:B------:R-:W-:-:S03]  /*8ed70*/  IMAD.MOV.U32 R113, RZ, RZ, R112 ;  /* 0x000000ffff717224 */ /* 0x000fc600078e0070 */
[----:B------:R0:W-:Y:S01]  /*8ed80*/  STL.64 [R1+0x928], R20 ;  /* 0x0009281401007387 */ /* 0x0001e20000100a00 */
[----:B------:R-:W-:Y:S02]  /*8ed90*/  IMAD.MOV.U32 R112, RZ, RZ, R111 ;  /* 0x000000ffff707224 */ /* 0x000fe400078e006f */
[----:B------:R-:W-:Y:S01]  /*8eda0*/  IMAD.MOV.U32 R111, RZ, RZ, R108 ;  /* 0x000000ffff6f7224 */ /* 0x000fe200078e006c */
[----:B------:R1:W-:Y:S01]  /*8edb0*/  STL.64 [R1+0x920], R18 ;  /* 0x0009201201007387 */ /* 0x0003e20000100a00 */
[----:B------:R-:W-:Y:S02]  /*8edc0*/  IMAD.MOV.U32 R114, RZ, RZ, R113 ;  /* 0x000000ffff727224 */ /* 0x000fe400078e0071 */
[----:B------:R-:W-:Y:S01]  /*8edd0*/  IMAD.MOV.U32 R113, RZ, RZ, R112 ;  /* 0x000000ffff717224 */ /* 0x000fe200078e0070 */
[C---:B0-----:R-:W-:Y:S01]  /*8ede0*/  IADD3 R20, P5, R121.reuse, R2, RZ ;  /* 0x0000000279147210 */ /* 0x041fe20007fbe0ff */
[----:B------:R0:W-:Y:S01]  /*8edf0*/  STL.64 [R1+0x918], R14 ;  /* 0x0009180e01007387 */ /* 0x0001e20000100a00 */
[----:B------:R-:W-:Y:S01]  /*8ee00*/  IMAD.MOV.U32 R112, RZ, RZ, R111 ;  /* 0x000000ffff707224 */ /* 0x000fe200078e006f */
[----:B-1----:R-:W-:-:S02]  /*8ee10*/  IADD3 R18, P6, R121, R3, RZ ;  /* 0x0000000379127210 */ /* 0x002fc40007fde0ff */
[----:B------:R-:W-:Y:S02]  /*8ee20*/  IMAD.X R21, R16, 0x1, R5, P5 ;  /* 0x0000000110157824 */ /* 0x000fe400028e0605 */
[----:B------:R-:W-:Y:S02]  /*8ee30*/  IMAD.MOV.U32 R108, RZ, RZ, R100 ;  /* 0x000000ffff6c7224 */ /* 0x000fe400078e0064 */
[----:B------:R-:W-:Y:S01]  /*8ee40*/  IMAD.MOV.U32 R111, RZ, RZ, R109 ;  /* 0x000000ffff6f7224 */ /* 0x000fe200078e006d */
[----:B------:R-:W3:Y:S01]  /*8ee50*/  LDL.LU R100, [R1+0x914] ;  /* 0x0009140001647983 */ /* 0x000ee20000300800 */
[----:B----4-:R-:W-:Y:S01]  /*8ee60*/  IMAD.MOV.U32 R109, RZ, RZ, R101 ;  /* 0x000000ffff6d7224 */ /* 0x010fe200078e0065 */
[----:B0-----:R-:W-:Y:S02]  /*8ee70*/  IADD3 R14, P4, R120, R2, RZ ;  /* 0x00000002780e7210 */ /* 0x001fe40007f9e0ff */
[----:B------:R-:W4:Y:S01]  /*8ee80*/  LDL.LU R101, [R1+0x660] ;  /* 0x0006600001657983 */ /* 0x000f220000300800 */
[----:B------:R-:W-:-:S03]  /*8ee90*/  IMAD.X R19, R16, 0x1, R4, P6 ;  /* 0x0000000110137824 */ /* 0x000fc600030e0604 */
[----:B------:R0:W-:Y:S01]  /*8eea0*/  STL.64 [R1+0x908], R20 ;  /* 0x0009081401007387 */ /* 0x0001e20000100a00 */
[----:B------:R-:W-:-:S03]  /*8eeb0*/  IMAD.X R15, R17, 0x1, R5, P4 ;  /* 0x00000001110f7824 */ /* 0x000fc600020e0605 */
[----:B------:R1:W-:Y:S01]  /*8eec0*/  STL.64 [R1+0x900], R18 ;  /* 0x0009001201007387 */ /* 0x0003e20000100a00 */
[----:B0-----:R-:W-:Y:S01]  /*8eed0*/  IADD3 R20, P5, R120, R3, RZ ;  /* 0x0000000378147210 */ /* 0x001fe20007fbe0ff */
        /* <DEDUP_REMOVED lines=12> */
[----:B------:R-:W-:Y:S02]  /*8efa0*/  IMAD.MOV.U32 R113, RZ, RZ, R112 ;  /* 0x000000ffff717224 */ /* 0x000fe400078e0070 */
[----:B------:R-:W-:Y:S02]  /*8efb0*/  IMAD.X R21, R17, 0x1, R4, P5 ;  /* 0x0000000111157824 */ /* 0x000fe400028e0604 */
        /* <DEDUP_REMOVED lines=8> */
[----:B------:R-:W-:Y:S01]  /*8f040*/  IMAD.MOV.U32 R116, RZ, RZ, R115 ;  /* 0x000000ffff747224 */ /* 0x000fe200078e0073 */
[----:B------:R-:W2:Y:S01]  /*8f050*/  LDL.LU R102, [R1+0x664] ;  /* 0x0006640001667983 */ /* 0x000ea20000300800 */
[----:B------:R-:W-:Y:S02]  /*8f060*/  IMAD.MOV.U32 R115, RZ, RZ, R114 ;  /* 0x000000ffff737224 */ /* 0x000fe400078e0072 */
[----:B------:R-:W-:Y:S01]  /*8f070*/  IMAD.MOV.U32 R121, RZ, RZ, R118 ;  /* 0x000000ffff797224 */ /* 0x000fe200078e0076 */
[----:B------:R0:W-:Y:S01]  /*8f080*/  STL.64 [R1+0x8e8], R20 ;  /* 0x0008e81401007387 */ /* 0x0001e20000100a00 */
[----:B------:R-:W-:Y:S01]  /*8f090*/  IMAD.MOV.U32 R114, RZ, RZ, R113 ;  /* 0x000000ffff727224 */ /* 0x000fe200078e0071 */
[----:B------:R-:W-:Y:S01]  /*8f0a0*/  SHF.R.S32.HI R16, RZ, 0x1f, R120 ;  /* 0x0000001fff107819 */ /* 0x000fe20000011478 */
[----:B------:R-:W-:Y:S01]  /*8f0b0*/  IMAD.MOV.U32 R118, RZ, RZ, R119 ;  /* 0x000000ffff767224 */ /* 0x000fe200078e0077 */
[----:B------:R1:W-:Y:S01]  /*8f0c0*/  STL.64 [R1+0x8e0], R18 ;  /* 0x0008e01201007387 */ /* 0x0003e20000100a00 */
[----:B------:R-:W-:-:S02]  /*8f0d0*/  IMAD.MOV.U32 R113, RZ, RZ, R112 ;  /* 0x000000ffff717224 */ /* 0x000fc400078e0070 */
[----:B------:R-:W-:Y:S01]  /*8f0e0*/  IMAD.MOV.U32 R119, RZ, RZ, R117 ;  /* 0x000000ffff777224 */ /* 0x000fe200078e0075 */
[----:B------:R1:W-:Y:S01]  /*8f0f0*/  STL.64 [R1+0x8d8], R14 ;  /* 0x0008d80e01007387 */ /* 0x0003e20000100a00 */
[----:B------:R-:W-:Y:S01]  /*8f100*/  IMAD.MOV.U32 R112, RZ, RZ, R111 ;  /* 0x000000ffff707224 */ /* 0x000fe200078e006f */
[----:B------:R-:W-:Y:S01]  /*8f110*/  SHF.R.S32.HI R17, RZ, 0x1f, R252 ;  /* 0x0000001fff117819 */ /* 0x000fe200000114fc */
[----:B------:R-:W-:Y:S01]  /*8f120*/  IMAD.MOV.U32 R117, RZ, RZ, R116 ;  /* 0x000000ffff757224 */ /* 0x000fe200078e0074 */
[C---:B0-----:R-:W-:Y:S01]  /*8f130*/  IADD3 R20, P5, R120.reuse, R2, RZ ;  /* 0x0000000278147210 */ /* 0x041fe20007fbe0ff */
[----:B------:R-:W-:Y:S02]  /*8f140*/  IMAD.MOV.U32 R111, RZ, RZ, R104 ;  /* 0x000000ffff6f7224 */ /* 0x000fe400078e0068 */
[----:B------:R-:W-:Y:S01]  /*8f150*/  IMAD.MOV.U32 R116, RZ, RZ, R115 ;  /* 0x000000ffff747224 */ /* 0x000fe200078e0073 */
[----:B-1----:R-:W-:Y:S01]  /*8f160*/  IADD3 R18, P6, R120, R3, RZ ;  /* 0x0000000378127210 */ /* 0x002fe20007fde0ff */
[----:B------:R-:W-:-:S02]  /*8f170*/  IMAD.MOV.U32 R115, RZ, RZ, R114 ;  /* 0x000000ffff737224 */ /* 0x000fc400078e0072 */
[----:B------:R-:W-:Y:S01]  /*8f180*/  IMAD.MOV.U32 R120, RZ, RZ, R118 ;  /* 0x000000ffff787224 */ /* 0x000fe200078e0076 */
[----:B------:R-:W-:Y:S01]  /*8f190*/  IADD3 R14, P4, R252, R2, RZ ;  /* 0x00000002fc0e7210 */ /* 0x000fe20007f9e0ff */
[----:B------:R-:W-:Y:S02]  /*8f1a0*/  IMAD.MOV.U32 R114, RZ, RZ, R113 ;  /* 0x000000ffff727224 */ /* 0x000fe400078e0071 */
[----:B------:R-:W-:Y:S02]  /*8f1b0*/  IMAD.MOV.U32 R118, RZ, RZ, R119 ;  /* 0x000000ffff767224 */ /* 0x000fe400078e0077 */
[----:B------:R-:W-:Y:S02]  /*8f1c0*/  IMAD.MOV.U32 R113, RZ, RZ, R112 ;  /* 0x000000ffff717224 */ /* 0x000fe400078e0070 */
[----:B------:R-:W-:Y:S02]  /*8f1d0*/  IMAD.X R21, R16, 0x1, R5, P5 ;  /* 0x0000000110157824 */ /* 0x000fe400028e0605 */
[----:B------:R-:W-:-:S02]  /*8f1e0*/  IMAD.MOV.U32 R119, RZ, RZ, R117 ;  /* 0x000000ffff777224 */ /* 0x000fc400078e0075 */
[----:B------:R-:W-:Y:S02]  /*8f1f0*/  IMAD.MOV.U32 R112, RZ, RZ, R111 ;  /* 0x000000ffff707224 */ /* 0x000fe400078e006f */
[----:B------:R-:W-:Y:S02]  /*8f200*/  IMAD.X R19, R16, 0x1, R4, P6 ;  /* 0x0000000110137824 */ /* 0x000fe400030e0604 */
[----:B------:R-:W-:Y:S02]  /*8f210*/  IMAD.MOV.U32 R117, RZ, RZ, R116 ;  /* 0x000000ffff757224 */ /* 0x000fe400078e0074 */
[----:B------:R-:W-:Y:S02]  /*8f220*/  IMAD.MOV.U32 R104, RZ, RZ, R103 ;  /* 0x000000ffff687224 */ /* 0x000fe400078e0067 */
[----:B------:R-:W-:Y:S01]  /*8f230*/  IMAD.MOV.U32 R111, RZ, RZ, R96 ;  /* 0x000000ffff6f7224 */ /* 0x000fe200078e0060 */
[----:B------:R-:W2:Y:S01]  /*8f240*/  LDL.LU R103, [R1+0x2678] ;  /* 0x0026780001677983 */ /* 0x000ea20000300800 */
[----:B------:R-:W-:-:S02]  /*8f250*/  IMAD.X R15, R17, 0x1, R5, P4 ;  /* 0x00000001110f7824 */ /* 0x000fc400020e0605 */
[----:B------:R-:W-:Y:S01]  /*8f260*/  IMAD.MOV.U32 R116, RZ, RZ, R115 ;  /* 0x000000ffff747224 */ /* 0x000fe200078e0073 */
[----:B------:R-:W3:Y:S01]  /*8f270*/  LDL.LU R96, [R1+0x64c] ;  /* 0x00064c0001607983 */ /* 0x000ee20000300800 */
[----:B------:R-:W-:Y:S02]  /*8f280*/  IMAD.MOV.U32 R115, RZ, RZ, R114 ;  /* 0x000000ffff737224 */ /* 0x000fe400078e0072 */
[----:B------:R-:W-:Y:S01]  /*8f290*/  IMAD.MOV.U32 R114, RZ, RZ, R113 ;  /* 0x000000ffff727224 */ /* 0x000fe200078e0071 */
[----:B------:R0:W-:Y:S01]  /*8f2a0*/  STL.64 [R1+0x8d0], R20 ;  /* 0x0008d01401007387 */ /* 0x0001e20000100a00 */
[----:B------:R-:W-:Y:S02]  /*8f2b0*/  IMAD.MOV.U32 R113, RZ, RZ, R112 ;  /* 0x000000ffff717224 */ /* 0x000fe400078e0070 */
[----:B------:R-:W-:Y:S01]  /*8f2c0*/  IMAD.MOV.U32 R112, RZ, RZ, R111 ;  /* 0x000000ffff707224 */ /* 0x000fe200078e006f */
[----:B------:R1:W-:Y:S01]  /*8f2d0*/  STL.64 [R1+0x8c8], R18 ;  /* 0x0008c81201007387 */ /* 0x0003e20000100a00 */
[----:B------:R-:W-:-:S03]  /*8f2e0*/  IMAD.MOV.U32 R111, RZ, RZ, R110 ;  /* 0x000000ffff6f7224 */ /* 0x000fc600078e006e */
[----:B------:R1:W-:Y:S04]  /*8f2f0*/  STL.64 [R1+0x8c0], R14 ;  /* 0x0008c00e01007387 */ /* 0x0003e80000100a00 */
[----:B------:R-:W4:Y:S01]  /*8f300*/  LDL.LU R110, [R1+0x610] ;  /* 0x00061000016e7983 */ /* 0x000f220000300800 */
[-C--:B0-----:R-:W-:Y:S02]  /*8f310*/  IADD3 R20, P5, R252, R3.reuse, RZ ;  /* 0x00000003fc147210 */ /* 0x081fe40007fbe0ff */
[----:B------:R-:W-:Y:S02]  /*8f320*/  SHF.R.S32.HI R16, RZ, 0x1f, R120 ;  /* 0x0000001fff107819 */ /* 0x000fe40000011478 */
[C---:B-1----:R-:W-:Y:S02]  /*8f330*/  IADD3 R18, P4, R120.reuse, R2, RZ ;  /* 0x0000000278127210 */ /* 0x042fe40007f9e0ff */
[----:B------:R-:W-:Y:S01]  /*8f340*/  IADD3 R14, P6, R120, R3, RZ ;  /* 0x00000003780e7210 */ /* 0x000fe20007fde0ff */
        /* <DEDUP_REMOVED lines=10> */
[----:B------:R-:W-:Y:S02]  /*8f3f0*/  IMAD.MOV.U32 R114, RZ, RZ, R113 ;  /* 0x000000ffff727224 */ /* 0x000fe400078e0071 */
[----:B------:R-:W-:Y:S01]  /*8f400*/  IMAD.MOV.U32 R113, RZ, RZ, R112 ;  /* 0x000000ffff717224 */ /* 0x000fe200078e0070 */
[----:B------:R1:W-:Y:S01]  /*8f410*/  STL.64 [R1+0x8b0], R18 ;  /* 0x0008b01201007387 */ /* 0x0003e20000100a00 */
[----:B------:R-:W-:-:S03]  /*8f420*/  IMAD.MOV.U32 R112, RZ, RZ, R111 ;  /* 0x000000ffff707224 */ /* 0x000fc600078e006f */
[----:B------:R2:W-:Y:S01]  /*8f430*/  STL.64 [R1+0x8a8], R14 ;  /* 0x0008a80e01007387 */ /* 0x0005e20000100a00 */
[----:B----4-:R-:W-:-:S03]  /*8f440*/  IMAD.MOV.U32 R111, RZ, RZ, R110 ;  /* 0x000000ffff6f7224 */ /* 0x010fc600078e006e */
[----:B------:R-:W4:Y:S01]  /*8f450*/  LDL.LU R110, [R1+0x62c] ;  /* 0x00062c00016e7983 */ /* 0x000f220000300800 */
        /* <DEDUP_REMOVED lines=12> */
[----:B----4-:R-:W-:Y:S02]  /*8f520*/  IMAD.MOV.U32 R111, RZ, RZ, R110 ;  /* 0x000000ffff6f7224 */ /* 0x010fe400078e006e */
[----:B------:R-:W4:Y:S01]  /*8f530*/  LDL.LU R110, [R1+0x618] ;  /* 0x00061800016e7983 */ /* 0x000f220000300800 */
        /* <DEDUP_REMOVED lines=18> */
[----:B----4-:R-:W-:-:S03]  /*8f660*/  IMAD.MOV.U32 R111, RZ, RZ, R110 ;  /* 0x000000ffff6f7224 */ /* 0x010fc600078e006e */
[----:B------:R-:W2:Y:S01]  /*8f670*/  LDL.LU R110, [R1+0x61c] ;  /* 0x00061c00016e7983 */ /* 0x000ea20000300800 */
[----:B------:R-:W-:Y:S02]  /*8f680*/  SHF.R.S32.HI R16, RZ, 0x1f, R122 ;  /* 0x0000001fff107819 */ /* 0x000fe4000001147a */
[C---:B0-----:R-:W-:Y:S02]  /*8f690*/  IADD3 R18, P4, R122.reuse, R2, RZ ;  /* 0x000000027a127210 */ /* 0x041fe40007f9e0ff */
[----:B-1----:R-:W-:Y:S01]  /*8f6a0*/  IADD3 R14, P6, R122, R3, RZ ;  /* 0x000000037a0e7210 */ /* 0x002fe20007fde0ff */
        /* <DEDUP_REMOVED lines=29> */
[----:B--2---:R-:W-:Y:S02]  /*8f880*/  IMAD.MOV.U32 R111, RZ, RZ, R110 ;  /* 0x000000ffff6f7224 */ /* 0x004fe400078e006e */
[----:B------:R-:W2:Y:S01]  /*8f890*/  LDL.LU R110, [R1+0x624] ;  /* 0x00062400016e7983 */ /* 0x000ea20000300800 */
[C---:B------:R-:W-:Y:S01]  /*8f8a0*/  IMAD.X R21, R16.reuse, 0x1, R5, P5 ;  /* 0x0000000110157824 */ /* 0x040fe200028e0605 */
[----:B------:R-:W-:Y:S02]  /*8f8b0*/  SHF.R.S32.HI R17, RZ, 0x1f, R121 ;  /* 0x0000001fff117819 */ /* 0x000fe40000011479 */
[----:B----4-:R-:W-:Y:S02]  /*8f8c0*/  IADD3 R14, P4, R121, R2, RZ ;  /* 0x00000002790e7210 */ /* 0x010fe40007f9e0ff */
        /* <DEDUP_REMOVED lines=11> */
[----:B------:R-:W-:Y:S01]  /*8f980*/  IMAD.MOV.U32 R113, RZ, RZ, R112 ;  /* 0x000000ffff717224 */ /* 0x000fe200078e0070 */
[----:B------:R0:W-:Y:S01]  /*8f990*/  STL.64 [R1+0x868], R18 ;  /* 0x0008681201007387 */ /* 0x0001e20000100a00 */
[----:B------:R-:W-:-:S03]  /*8f9a0*/  IMAD.MOV.U32 R112, RZ, RZ, R111 ;  /* 0x000000ffff707224 */ /* 0x000fc600078e006f */
[----:B------:R1:W-:Y:S01]  /*8f9b0*/  STL.64 [R1+0x860], R14 ;  /* 0x0008600e01007387 */ /* 0x0003e20000100a00 */
[----:B--2---:R-:W-:Y:S02]  /*8f9c0*/  IMAD.MOV.U32 R111, RZ, RZ, R110 ;  /* 0x000000ffff6f7224 */ /* 0x004fe400078e006e */
[----:B------:R-:W-:Y:S02]  /*8f9d0*/  IMAD.MOV.U32 R110, RZ, RZ, R109 ;  /* 0x000000ffff6e7224 */ /* 0x000fe400078e006d */
[----:B------:R-:W2:Y:S01]  /*8f9e0*/  LDL.LU R109, [R1+0x628] ;  /* 0x00062800016d7983 */ /* 0x000ea20000300800 */
[----:B------:R-:W-:Y:S02]  /*8f9f0*/  SHF.R.S32.HI R16, RZ, 0x1f, R121 ;  /* 0x0000001fff107819 */ /* 0x000fe40000011479 */
[C---:B0-----:R-:W-:Y:S02]  /*8fa00*/  IADD3 R18, P4, R121.reuse, R2, RZ ;  /* 0x0000000279127210 */ /* 0x041fe40007f9e0ff */
[----:B-1----:R-:W-:Y:S01]  /*8fa10*/  IADD3 R14, P6, R121, R3, RZ ;  /* 0x00000003790e7210 */ /* 0x002fe20007fde0ff */
[----:B------:R-:W-:-:S02]  /*8fa20*/  IMAD.MOV.U32 R121, RZ, RZ, R118 ;  /* 0x000000ffff797224 */ /* 0x000fc400078e0076 */
[----:B------:R-:W-:Y:S02]  /*8fa30*/  IMAD.MOV.U32 R118, RZ, RZ, R119 ;  /* 0x000000ffff767224 */ /* 0x000fe400078e0077 */
[----:B------:R-:W-:Y:S02]  /*8fa40*/  IMAD.MOV.U32 R119, RZ, RZ, R117 ;  /* 0x000000ffff777224 */ /* 0x000fe400078e0075 */
[----:B------:R-:W-:Y:S02]  /*8fa50*/  IMAD.MOV.U32 R117, RZ, RZ, R116 ;  /* 0x000000ffff757224 */ /* 0x000fe400078e0074 */
[----:B------:R-:W-:Y:S02]  /*8fa60*/  IMAD.X R21, R17, 0x1, R4, P5 ;  /* 0x0000000111157824 */ /* 0x000fe400028e0604 */
[----:B------:R-:W-:Y:S02]  /*8fa70*/  IMAD.MOV.U32 R116, RZ, RZ, R115 ;  /* 0x000000ffff747224 */ /* 0x000fe400078e0073 */
[----:B------:R-:W-:-:S02]  /*8fa80*/  IMAD.X R19, R16, 0x1, R5, P4 ;  /* 0x0000000110137824 */ /* 0x000fc400020e0605 */
[----:B------:R-:W-:Y:S02]  /*8fa90*/  IMAD.MOV.U32 R115, RZ, RZ, R114 ;  /* 0x000000ffff737224 */ /* 0x000fe400078e0072 */
[----:B------:R-:W-:Y:S02]  /*8faa0*/  IMAD.X R15, R16, 0x1, R4, P6 ;  /* 0x00000001100f7824 */ /* 0x000fe400030e0604 */
[----:B------:R-:W-:Y:S02]  /*8fab0*/  IMAD.MOV.U32 R114, RZ, RZ, R113 ;  /* 0x000000ffff727224 */ /* 0x000fe400078e0071 */
[----:B------:R-:W-:Y:S01]  /*8fac0*/  IMAD.MOV.U32 R113, RZ, RZ, R112 ;  /* 0x000000ffff717224 */ /* 0x000fe200078e0070 */
[----:B------:R0:W-:Y:S01]  /*8fad0*/  STL.64 [R1+0x858], R20 ;  /* 0x0008581401007387 */ /* 0x0001e20000100a00 */
[----:B------:R-:W-:Y:S02]  /*8fae0*/  IMAD.MOV.U32 R112, RZ, RZ, R111 ;  /* 0x000000ffff707224 */ /* 0x000fe400078e006f */
[----:B------:R-:W-:Y:S01]  /*8faf0*/  IMAD.MOV.U32 R111, RZ, RZ, R110 ;  /* 0x000000ffff6f7224 */ /* 0x000fe200078e006e */
[----:B------:R1:W-:Y:S04]  /*8fb00*/  STL.64 [R1+0x850], R18 ;  /* 0x0008501201007387 */ /* 0x0003e80000100a00 */
[----:B------:R4:W-:Y:S01]  /*8fb10*/  STL.64 [R1+0x848], R14 ;  /* 0x0008480e01007387 */ /* 0x0009e20000100a00 */
[----:B--2---:R-:W-:-:S02]  /*8fb20*/  IMAD.MOV.U32 R110, RZ, RZ, R109 ;  /* 0x000000ffff6e7224 */ /* 0x004fc400078e006d */
[----:B------:R-:W-:Y:S02]  /*8fb30*/  IMAD.MOV.U32 R109, RZ, RZ, R105 ;  /* 0x000000ffff6d7224 */ /* 0x000fe400078e0069 */
[----:B------:R-:W2:Y:S01]  /*8fb40*/  LDL.LU R105, [R1+0x644] ;  /* 0x0006440001697983 */ /* 0x000ea20000300800 */
[----:B------:R-:W-:Y:S02]  /*8fb50*/  SHF.R.S32.HI R16, RZ, 0x1f, R121 ;  /* 0x0000001fff107819 */ /* 0x000fe40000011479 */
[C---:B0-----:R-:W-:Y:S02]  /*8fb60*/  IADD3 R20, P5, R121.reuse, R2, RZ ;  /* 0x0000000279147210 */ /* 0x041fe40007fbe0ff */
[----:B-1----:R-:W-:Y:S01]  /*8fb70*/  IADD3 R18, P6, R121, R3, RZ ;  /* 0x0000000379127210 */ /* 0x002fe20007fde0ff */
        /* <DEDUP_REMOVED lines=9> */
[----:B--2---:R-:W-:Y:S02]  /*8fc10*/  IMAD.MOV.U32 R110, RZ, RZ, R105 ;  /* 0x000000ffff6e7224 */ /* 0x004fe400078e0069 */
[----:B------:R-:W-:Y:S02]  /*8fc20*/  IMAD.MOV.U32 R105, RZ, RZ, R104 ;  /* 0x000000ffff697224 */ /* 0x000fe400078e0068 */
[----:B------:R-:W2:Y:S01]  /*8fc30*/  LDL.LU R104, [R1+0x630] ;  /* 0x0006300001687983 */ /* 0x000ea20000300800 */
[----:B------:R-:W-:Y:S01]  /*8fc40*/  IMAD.X R21, R16, 0x1, R5, P5 ;  /* 0x0000000110157824 */ /* 0x000fe200028e0605 */
[----:B------:R-:W-:Y:S02]  /*8fc50*/  SHF.R.S32.HI R17, RZ, 0x1f, R120 ;  /* 0x0000001fff117819 */ /* 0x000fe40000011478 */
[----:B----4-:R-:W-:-:S02]  /*8fc60*/  IADD3 R14, P4, R120, R2, RZ ;  /* 0x00000002780e7210 */ /* 0x010fc40007f9e0ff */
[----:B------:R0:W-:Y:S01]  /*8fc70*/  STL.64 [R1+0x840], R20 ;  /* 0x0008401401007387 */ /* 0x0001e20000100a00 */
[----:B------:R-:W-:Y:S02]  /*8fc80*/  IMAD.X R19, R16, 0x1, R4, P6 ;  /* 0x0000000110137824 */ /* 0x000fe400030e0604 */
        /* <DEDUP_REMOVED lines=12> */
[----:B------:R0:W-:Y:S04]  /*8fd50*/  STL.64 [R1+0x838], R18 ;  /* 0x0008381201007387 */ /* 0x0001e80000100a00 */
[----:B------:R1:W-:Y:S01]  /*8fd60*/  STL.64 [R1+0x830], R14 ;  /* 0x0008300e01007387 */ /* 0x0003e20000100a00 */
[----:B--2---:R-:W-:-:S02]  /*8fd70*/  IMAD.MOV.U32 R105, RZ, RZ, R104 ;  /* 0x000000ffff697224 */ /* 0x004fc400078e0068 */
[----:B---3--:R-:W-:Y:S02]  /*8fd80*/  IMAD.MOV.U32 R104, RZ, RZ, R96 ;  /* 0x000000ffff687224 */ /* 0x008fe400078e0060 */
        /* <DEDUP_REMOVED lines=8> */
[----:B------:R-:W-:Y:S02]  /*8fe10*/  IMAD.X R21, R17, 0x1, R4, P5 ;  /* 0x0000000111157824 */ /* 0x000fe400028e0604 */
[----:B------:R-:W-:Y:S02]  /*8fe20*/  IMAD.MOV.U32 R117, RZ, RZ, R116 ;  /* 0x000000ffff757224 */ /* 0x000fe400078e0074 */
[----:B------:R-:W-:Y:S02]  /*8fe30*/  IMAD.X R19, R16, 0x1, R5, P4 ;  /* 0x0000000110137824 */ /* 0x000fe400020e0605 */
[----:B------:R-:W-:-:S02]  /*8fe40*/  IMAD.MOV.U32 R116, RZ, RZ, R115 ;  /* 0x000000ffff747224 */ /* 0x000fc400078e0073 */
[----:B------:R-:W-:Y:S02]  /*8fe50*/  IMAD.X R15, R16, 0x1, R4, P6 ;  /* 0x00000001100f7824 */ /* 0x000fe400030e0604 */
        /* <DEDUP_REMOVED lines=23> */
[----:B------:R-:W-:Y:S02]  /*8ffd0*/  IMAD.MOV.U32 R95, RZ, RZ, R94 ;  /* 0x000000ffff5f7224 */ /* 0x000fe400078e005e */
[----:B------:R-:W-:Y:S02]  /*8ffe0*/  IMAD.MOV.U32 R94, RZ, RZ, R93 ;  /* 0x000000ffff5e7224 */ /* 0x000fe400078e005d */
[----:B------:R-:W2:Y:S01]  /*8fff0*/  LDL.LU R93, [R1+0x41c] ;  /* 0x00041c00015d7983 */ /* 0x000ea20000300800 */
[----:B------:R-:W-:Y:S01]  /*90000*/  IMAD.X R21, R16, 0x1, R5, P5 ;  /* 0x0000000110157824 */ /* 0x000fe200028e0605 */
[----:B------:R-:W-:Y:S02]  /*90010*/  SHF.R.S32.HI R17, RZ, 0x1f, R122 ;  /* 0x0000001fff117819 */ /* 0x000fe4000001147a */
[----:B---3--:R-:W-:-:S02]  /*90020*/  IADD3 R14, P4, R122, R2, RZ ;  /* 0x000000027a0e7210 */ /* 0x008fc40007f9e0ff */
        /* <DEDUP_REMOVED lines=16> */
[----:B------:R-:W-:Y:S02]  /*90130*/  IMAD.MOV.U32 R96, RZ, RZ, R95 ;  /* 0x000000ffff607224 */ /* 0x000fe400078e005f */
        /* <DEDUP_REMOVED lines=48> */
[C---:B------:R-:W-:Y:S01]  /*90440*/  IMAD.X R21, R16.reuse, 0x1, R5, P5 ;  /* 0x0000000110157824 */ /* 0x040fe200028e0605 */
[----:B------:R-:W-:Y:S02]  /*90450*/  SHF.R.S32.HI R17, RZ, 0x1f, R121 ;  /* 0x0000001fff117819 */ /* 0x000fe40000011479 */
[C---:B---3--:R-:W-:Y:S02]  /*90460*/  IADD3 R14, P4, R121.reuse, R2, RZ ;  /* 0x00000002790e7210 */ /* 0x048fe40007f9e0ff */
[----:B------:R0:W-:Y:S01]  /*90470*/  STL.64 [R1+0x778], R20 ;  /* 0x0007781401007387 */ /* 0x0001e20000100a00 */
[----:B------:R-:W-:Y:S01]  /*90480*/  IMAD.X R19, R16, 0x1, R4, P6 ;  /* 0x0000000110137824 */ /* 0x000fe200030e0604 */
[----:B0-----:R-:W-:Y:S01]  /*90490*/  IADD3 R20, P5, R121, R3, RZ ;  /* 0x0000000379147210 */ /* 0x001fe20007fbe0ff */
        /* <DEDUP_REMOVED lines=10> */
[----:B------:R-:W-:Y:S02]  /*90540*/  IMAD.X R15, R17, 0x1, R5, P4 ;  /* 0x00000001110f7824 */ /* 0x000fe400020e0605 */
        /* <DEDUP_REMOVED lines=21> */
[----:B------:R-:W-:Y:S02]  /*906a0*/  IMAD.X R21, R17, 0x1, R4, P5 ;  /* 0x0000000111157824 */ /* 0x000fe400028e0604 */
[----:B------:R-:W-:Y:S02]  /*906b0*/  IMAD.MOV.U32 R101, RZ, RZ, R100 ;  /* 0x000000ffff657224 */ /* 0x000fe400078e0064 */
[C---:B------:R-:W-:Y:S02]  /*906c0*/  IMAD.X R19, R16.reuse, 0x1, R5, P4 ;  /* 0x0000000110137824 */ /* 0x040fe400020e0605 */
[----:B------:R-:W-:Y:S02]  /*906d0*/  IMAD.MOV.U32 R100, RZ, RZ, R99 ;  /* 0x000000ffff647224 */ /* 0x000fe400078e0063 */
[----:B------:R-:W-:Y:S02]  /*906e0*/  IMAD.X R15, R16, 0x1, R4, P6 ;  /* 0x00000001100f7824 */ /* 0x000fe400030e0604 */
[----:B------:R-:W-:-:S02]  /*906f0*/  IMAD.MOV.U32 R99, RZ, RZ, R98 ;  /* 0x000000ffff637224 */ /* 0x000fc400078e0062 */
        /* <DEDUP_REMOVED lines=29> */
[----:B------:R-:W2:Y:S01]  /*908d0*/  LDL.LU R93, [R1+0x43c] ;  /* 0x00043c00015d7983 */ /* 0x000ea20000300800 */
[----:B------:R-:W-:Y:S01]  /*908e0*/  IMAD.X R21, R16, 0x1, R5, P5 ;  /* 0x0000000110157824 */ /* 0x000fe200028e0605 */
[----:B------:R-:W-:Y:S02]  /*908f0*/  SHF.R.S32.HI R17, RZ, 0x1f, R120 ;  /* 0x0000001fff117819 */ /* 0x000fe40000011478 */
[C---:B---3--:R-:W-:Y:S02]  /*90900*/  IADD3 R14, P4, R120.reuse, R2, RZ ;  /* 0x00000002780e7210 */ /* 0x048fe40007f9e0ff */
        /* <DEDUP_REMOVED lines=77> */
[----:B------:R-:W-:Y:S01]  /*90de0*/  IMAD.X R21, R16, 0x1, R5, P5 ;  /* 0x0000000110157824 */ /* 0x000fe200028e0605 */
[----:B------:R-:W-:Y:S02]  /*90df0*/  SHF.R.S32.HI R17, RZ, 0x1f, R122 ;  /* 0x0000001fff117819 */ /* 0x000fe4000001147a */
[----:B---3--:R-:W-:-:S02]  /*90e00*/  IADD3 R14, P4, R122, R2, RZ ;  /* 0x000000027a0e7210 */ /* 0x008fc40007f9e0ff */
        /* <DEDUP_REMOVED lines=19> */
[----:B------:R-:W-:Y:S02]  /*90f40*/  IMAD.MOV.U32 R98, RZ, RZ, R97 ;  /* 0x000000ffff627224 */ /* 0x000fe400078e0061 */
        /* <DEDUP_REMOVED lines=32> */
[----:B------:R-:W-:Y:S01]  /*91150*/  STL.64 [R1+0x6f8], R18 ;  /* 0x0006f81201007387 */ /* 0x000fe20000100a00 */
[----:B------:R-:W-:-:S03]  /*91160*/  IMAD.MOV.U32 R95, RZ, RZ, R94 ;  /* 0x000000ffff5f7224 */ /* 0x000fc600078e005e */
[----:B------:R1:W-:Y:S01]  /*91170*/  STL.64 [R1+0x6f0], R14 ;  /* 0x0006f00e01007387 */ /* 0x0003e20000100a00 */
[----:B--2---:R-:W-:-:S03]  /*91180*/  IMAD.MOV.U32 R94, RZ, RZ, R93 ;  /* 0x000000ffff5e7224 */ /* 0x004fc600078e005d */
[----:B------:R-:W2:Y:S01]  /*91190*/  LDL.LU R93, [R1+0x450] ;  /* 0x00045000015d7983 */ /* 0x000ea20000300800 */
        /* <DEDUP_REMOVED lines=22> */
[----:B------:R-:W-:Y:S02]  /*91300*/  SHF.R.S32.HI R16, RZ, 0x1f, R122 ;  /* 0x0000001fff107819 */ /* 0x000fe4000001147a */
[----:B0-----:R-:W-:-:S05]  /*91310*/  IADD3 R20, P5, R122, R2, RZ ;  /* 0x000000027a147210 */ /* 0x001fca0007fbe0ff */
[----:B------:R-:W-:Y:S01]  /*91320*/  IMAD.X R21, R16, 0x1, R5, P5 ;  /* 0x0000000110157824 */ /* 0x000fe200028e0605 */
[----:B------:R-:W-:Y:S02]  /*91330*/  SHF.R.S32.HI R17, RZ, 0x1f, R121 ;  /* 0x0000001fff117819 */ /* 0x000fe40000011479 */
[C---:B-1----:R-:W-:Y:S02]  /*91340*/  IADD3 R14, P4, R121.reuse, R2, RZ ;  /* 0x00000002790e7210 */ /* 0x042fe40007f9e0ff */
[----:B------:R0:W-:Y:S02]  /*91350*/  STL.64 [R1+0x6e8], R20 ;  /* 0x0006e81401007387 */ /* 0x0001e40000100a00 */
        /* <DEDUP_REMOVED lines=11> */
[----:B------:R-:W-:Y:S01]  /*91410*/  IADD3 R18, P6, R122, R3, RZ ;  /* 0x000000037a127210 */ /* 0x000fe20007fde0ff */
        /* <DEDUP_REMOVED lines=76> */
[----:B------:R-:W-:-:S02]  /*918e0*/  SHF.R.S32.HI R16, RZ, 0x1f, R121 ;  /* 0x0000001fff107819 */ /* 0x000fc40000011479 */
[----:B0-----:R-:W-:-:S05]  /*918f0*/  IADD3 R20, P5, R121, R2, RZ ;  /* 0x0000000279147210 */ /* 0x001fca0007fbe0ff */
[----:B------:R-:W-:Y:S01]  /*91900*/  IMAD.X R21, R16, 0x1, R5, P5 ;  /* 0x0000000110157824 */ /* 0x000fe200028e0605 */
[----:B-1----:R-:W-:Y:S02]  /*91910*/  IADD3 R18, P6, R121, R3, RZ ;  /* 0x0000000379127210 */ /* 0x002fe40007fde0ff */
[----:B------:R-:W-:Y:S02]  /*91920*/  SHF.R.S32.HI R17, RZ, 0x1f, R120 ;  /* 0x0000001fff117819 */ /* 0x000fe40000011478 */
[----:B---3--:R-:W-:Y:S01]  /*91930*/  IADD3 R14, P4, R120, R2, RZ ;  /* 0x00000002780e7210 */ /* 0x008fe20007f9e0ff */
[----:B------:R0:W-:Y:S01]  /*91940*/  STL.64 [R1+0x6b8], R20 ;  /* 0x0006b81401007387 */ /* 0x0001e20000100a00 */
[----:B------:R-:W-:-:S03]  /*91950*/  IMAD.X R19, R16, 0x1, R4, P6 ;  /* 0x0000000110137824 */ /* 0x000fc600030e0604 */
[----:B------:R-:W-:Y:S01]  /*91960*/  IMAD.X R15, R17, 0x1, R5, P4 ;  /* 0x00000001110f7824 */ /* 0x000fe200020e0605 */
[----:B0-----:R-:W-:Y:S01]  /*91970*/  IADD3 R20, P5, R120, R3, RZ ;  /* 0x0000000378147210 */ /* 0x001fe20007fbe0ff */
[----:B------:R-:W-:Y:S02]  /*91980*/  IMAD.MOV.U32 R120, RZ, RZ, R118 ;  /* 0x000000ffff787224 */ /* 0x000fe400078e0076 */
[----:B------:R-:W-:Y:S02]  /*91990*/  IMAD.MOV.U32 R118, RZ, RZ, R119 ;  /* 0x000000ffff767224 */ /* 0x000fe400078e0077 */
[----:B------:R-:W-:Y:S02]  /*919a0*/  IMAD.MOV.U32 R119, RZ, RZ, R115 ;  /* 0x000000ffff777224 */ /* 0x000fe400078e0073 */
[----:B------:R-:W-:Y:S02]  /*919b0*/  IMAD.MOV.U32 R115, RZ, RZ, R112 ;  /* 0x000000ffff737224 */ /* 0x000fe400078e0070 */
[----:B------:R-:W-:-:S02]  /*919c0*/  IMAD.MOV.U32 R112, RZ, RZ, R95 ;  /* 0x000000ffff707224 */ /* 0x000fc400078e005f */
[----:B------:R-:W-:Y:S01]  /*919d0*/  IMAD.MOV.U32 R95, RZ, RZ, R94 ;  /* 0x000000ffff5f7224 */ /* 0x000fe200078e005e */
[----:B------:R0:W-:Y:S04]  /*919e0*/  STL.64 [R1+0x6b0], R18 ;  /* 0x0006b01201007387 */ /* 0x0001e80000100a00 */
[----:B------:R1:W-:Y:S01]  /*919f0*/  STL.64 [R1+0x6a8], R14 ;  /* 0x0006a80e01007387 */ /* 0x0003e20000100a00 */
[----:B--2---:R-:W-:Y:S02]  /*91a00*/  IMAD.MOV.U32 R94, RZ, RZ, R93 ;  /* 0x000000ffff5e7224 */ /* 0x004fe400078e005d */
[----:B------:R-:W-:Y:S02]  /*91a10*/  IMAD.MOV.U32 R93, RZ, RZ, R92 ;  /* 0x000000ffff5d7224 */ /* 0x000fe400078e005c */
[----:B------:R-:W-:-:S02]  /*91a20*/  IMAD.MOV.U32 R92, RZ, RZ, R91 ;  /* 0x000000ffff5c7224 */ /* 0x000fc400078e005b */
        /* <DEDUP_REMOVED lines=30> */
[----:B--2---:R-:W-:Y:S02]  /*91c10*/  IMAD.MOV.U32 R92, RZ, RZ, R91 ;  /* 0x000000ffff5c7224 */ /* 0x004fe400078e005b */
[----:B------:R-:W2:Y:S01]  /*91c20*/  LDL.LU R91, [R1+0x7ac] ;  /* 0x0007ac00015b7983 */ /* 0x000ea20000300800 */
[----:B------:R-:W-:Y:S02]  /*91c30*/  SHF.R.S32.HI R16, RZ, 0x1f, R120 ;  /* 0x0000001fff107819 */ /* 0x000fe40000011478 */
[----:B0-----:R-:W-:-:S02]  /*91c40*/  IADD3 R20, P5, R120, R2, RZ ;  /* 0x0000000278147210 */ /* 0x001fc40007fbe0ff */
[----:B-1----:R-:W-:Y:S01]  /*91c50*/  IADD3 R18, P6, R120, R3, RZ ;  /* 0x0000000378127210 */ /* 0x002fe20007fde0ff */
[----:B------:R-:W-:Y:S02]  /*91c60*/  IMAD.MOV.U32 R120, RZ, RZ, R118 ;  /* 0x000000ffff787224 */ /* 0x000fe400078e0076 */
[----:B------:R-:W-:Y:S02]  /*91c70*/  IMAD.MOV.U32 R118, RZ, RZ, R119 ;  /* 0x000000ffff767224 */ /* 0x000fe400078e0077 */
[----:B------:R-:W-:Y:S02]  /*91c80*/  IMAD.MOV.U32 R119, RZ, RZ, R116 ;  /* 0x000000ffff777224 */ /* 0x000fe400078e0074 */
[----:B------:R-:W-:Y:S02]  /*91c90*/  IMAD.X R21, R16, 0x1, R5, P5 ;  /* 0x0000000110157824 */ /* 0x000fe400028e0605 */
[----:B------:R-:W-:Y:S02]  /*91ca0*/  IMAD.MOV.U32 R116, RZ, RZ, R115 ;  /* 0x000000ffff747224 */ /* 0x000fe400078e0073 */
[----:B------:R-:W-:-:S02]  /*91cb0*/  IMAD.MOV.U32 R115, RZ, RZ, R95 ;  /* 0x000000ffff737224 */ /* 0x000fc400078e005f */
[----:B------:R-:W-:Y:S02]  /*91cc0*/  IMAD.MOV.U32 R95, RZ, RZ, R94 ;  /* 0x000000ffff5f7224 */ /* 0x000fe400078e005e */
[----:B------:R-:W-:Y:S01]  /*91cd0*/  IMAD.MOV.U32 R94, RZ, RZ, R93 ;  /* 0x000000ffff5e7224 */ /* 0x000fe200078e005d */
[----:B------:R0:W-:Y:S01]  /*91ce0*/  STL.64 [R1+0x688], R20 ;  /* 0x0006881401007387 */ /* 0x0001e20000100a00 */
[----:B------:R-:W-:Y:S02]  /*91cf0*/  IMAD.MOV.U32 R93, RZ, RZ, R92 ;  /* 0x000000ffff5d7224 */ /* 0x000fe400078e005c */
[----:B--2---:R-:W-:Y:S02]  /*91d00*/  IMAD.MOV.U32 R92, RZ, RZ, R91 ;  /* 0x000000ffff5c7224 */ /* 0x004fe400078e005b */
[----:B------:R-:W2:Y:S01]  /*91d10*/  LDL.LU R91, [R1+0x210] ;  /* 0x00021000015b7983 */ /* 0x000ea20000300800 */
[----:B------:R-:W-:Y:S02]  /*91d20*/  SHF.R.S32.HI R17, RZ, 0x1f, R123 ;  /* 0x0000001fff117819 */ /* 0x000fe4000001147b */
[C---:B---3--:R-:W-:Y:S01]  /*91d30*/  IADD3 R14, P4, R123.reuse, R2, RZ ;  /* 0x000000027b0e7210 */ /* 0x048fe20007f9e0ff */
[----:B------:R-:W-:Y:S01]  /*91d40*/  IMAD.X R19, R16, 0x1, R4, P6 ;  /* 0x0000000110137824 */ /* 0x000fe200030e0604 */
[----:B0-----:R-:W-:Y:S01]  /*91d50*/  IADD3 R20, P5, R123, R3, RZ ;  /* 0x000000037b147210 */ /* 0x001fe20007fbe0ff */
[----:B------:R-:W-:-:S02]  /*91d60*/  IMAD.MOV.U32 R123, RZ, RZ, R118 ;  /* 0x000000ffff7b7224 */ /* 0x000fc400078e0076 */
[----:B------:R-:W-:Y:S01]  /*91d70*/  IMAD.X R15, R17, 0x1, R5, P4 ;  /* 0x00000001110f7824 */ /* 0x000fe200020e0605 */
[----:B------:R0:W-:Y:S01]  /*91d80*/  STL.64 [R1+0x680], R18 ;  /* 0x0006801201007387 */ /* 0x0001e20000100a00 */
[----:B------:R-:W-:Y:S01]  /*91d90*/  IMAD.MOV.U32 R118, RZ, RZ, R116 ;  /* 0x000000ffff767224 */ /* 0x000fe200078e0074 */
[----:B------:R-:W-:Y:S01]  /*91da0*/  SHF.R.S32.HI R16, RZ, 0x1f, R123 ;  /* 0x0000001fff107819 */ /* 0x000fe2000001147b */
[----:B------:R-:W-:Y:S01]  /*91db0*/  IMAD.MOV.U32 R116, RZ, RZ, R115 ;  /* 0x000000ffff747224 */ /* 0x000fe200078e0073 */
[----:B------:R1:W-:Y:S01]  /*91dc0*/  STL.64 [R1+0x678], R14 ;  /* 0x0006780e01007387 */ /* 0x0003e20000100a00 */
[----:B------:R-:W-:Y:S02]  /*91dd0*/  IMAD.MOV.U32 R115, RZ, RZ, R95 ;  /* 0x000000ffff737224 */ /* 0x000fe400078e005f */
[----:B------:R-:W-:Y:S01]  /*91de0*/  IMAD.MOV.U32 R95, RZ, RZ, R94 ;  /* 0x000000ffff5f7224 */ /* 0x000fe200078e005e */
[C---:B0-----:R-:W-:Y:S01]  /*91df0*/  IADD3 R18, P4, R123.reuse, R2, RZ ;  /* 0x000000027b127210 */ /* 0x041fe20007f9e0ff */
[----:B------:R-:W-:Y:S01]  /*91e00*/  IMAD.MOV.U32 R94, RZ, RZ, R93 ;  /* 0x000000ffff5e7224 */ /* 0x000fe200078e005d */
[----:B-1----:R-:W-:Y:S01]  /*91e10*/  IADD3 R14, P6, R123, R3, RZ ;  /* 0x000000037b0e7210 */ /* 0x002fe20007fde0ff */
[----:B------:R-:W-:-:S02]  /*91e20*/  IMAD.MOV.U32 R123, RZ, RZ, R118 ;  /* 0x000000ffff7b7224 */ /* 0x000fc400078e0076 */
[----:B------:R-:W-:Y:S02]  /*91e30*/  IMAD.X R21, R17, 0x1, R4, P5 ;  /* 0x0000000111157824 */ /* 0x000fe400028e0604 */
[----:B------:R-:W-:Y:S02]  /*91e40*/  IMAD.MOV.U32 R118, RZ, RZ, R119 ;  /* 0x000000ffff767224 */ /* 0x000fe400078e0077 */
[----:B------:R-:W-:Y:S02]  /*91e50*/  IMAD.MOV.U32 R93, RZ, RZ, R92 ;  /* 0x000000ffff5d7224 */ /* 0x000fe400078e005c */
[C---:B------:R-:W-:Y:S02]  /*91e60*/  IMAD.X R19, R16.reuse, 0x1, R5, P4 ;  /* 0x0000000110137824 */ /* 0x040fe400020e0605 */
[----:B------:R-:W-:Y:S02]  /*91e70*/  IMAD.MOV.U32 R119, RZ, RZ, R117 ;  /* 0x000000ffff777224 */ /* 0x000fe400078e0075 */
[----:B------:R-:W-:-:S02]  /*91e80*/  IMAD.X R15, R16, 0x1, R4, P6 ;  /* 0x00000001100f7824 */ /* 0x000fc400030e0604 */
[----:B------:R-:W-:Y:S02]  /*91e90*/  IMAD.MOV.U32 R117, RZ, RZ, R116 ;  /* 0x000000ffff757224 */ /* 0x000fe400078e0074 */
[----:B------:R-:W-:Y:S02]  /*91ea0*/  IMAD.MOV.U32 R116, RZ, RZ, R115 ;  /* 0x000000ffff747224 */ /* 0x000fe400078e0073 */
[----:B------:R-:W-:Y:S02]  /*91eb0*/  IMAD.MOV.U32 R115, RZ, RZ, R95 ;  /* 0x000000ffff737224 */ /* 0x000fe400078e005f */
[----:B------:R-:W-:Y:S02]  /*91ec0*/  IMAD.MOV.U32 R95, RZ, RZ, R94 ;  /* 0x000000ffff5f7224 */ /* 0x000fe400078e005e */
[----:B------:R-:W-:Y:S02]  /*91ed0*/  IMAD.MOV.U32 R94, RZ, RZ, R93 ;  /* 0x000000ffff5e7224 */ /* 0x000fe400078e005d */
[----:B--2---:R-:W-:-:S02]  /*91ee0*/  IMAD.MOV.U32 R92, RZ, RZ, R91 ;  /* 0x000000ffff5c7224 */ /* 0x004fc400078e005b */
[----:B------:R-:W2:Y:S02]  /*91ef0*/  LDL.LU R91, [R1+0x240] ;  /* 0x00024000015b7983 */ /* 0x000ea40000300800 */
[----:B------:R-:W-:Y:S02]  /*91f00*/  IMAD.MOV.U32 R93, RZ, RZ, R92 ;  /* 0x000000ffff5d7224 */ /* 0x000fe400078e005c */
[----:B------:R0:W-:Y:S04]  /*91f10*/  STL.64 [R1+0x670], R20 ;  /* 0x0006701401007387 */ /* 0x0001e80000100a00 */
[----:B------:R1:W-:Y:S04]  /*91f20*/  STL.64 [R1+0x668], R18 ;  /* 0x0006681201007387 */ /* 0x0003e80000100a00 */
[----:B------:R3:W-:Y:S04]  /*91f30*/  STL.64 [R1+0x660], R14 ;  /* 0x0006600e01007387 */ /* 0x0007e80000100a00 */
[----:B------:R-:W4:Y:S01]  /*91f40*/  LDL.LU R92, [R1+0x214] ;  /* 0x00021400015c7983 */ /* 0x000f220000300800 */
        /* <DEDUP_REMOVED lines=20> */
[----:B----4-:R-:W-:-:S03]  /*92090*/  IMAD.MOV.U32 R93, RZ, RZ, R92 ;  /* 0x000000ffff5d7224 */ /* 0x010fc600078e005c */
[----:B------:R-:W3:Y:S01]  /*920a0*/  LDL.LU R92, [R1+0x220] ;  /* 0x00022000015c7983 */ /* 0x000ee20000300800 */
[----:B------:R-:W-:Y:S02]  /*920b0*/  SHF.R.S32.HI R16, RZ, 0x1f, R122 ;  /* 0x0000001fff107819 */ /* 0x000fe4000001147a */
[C---:B0-----:R-:W-:Y:S01]  /*920c0*/  IADD3 R18, P4, R122.reuse, R2, RZ ;  /* 0x000000027a127210 */ /* 0x041fe20007f9e0ff */
[----:B------:R-:W-:Y:S01]  /*920d0*/  IMAD.X R21, R17, 0x1, R4, P5 ;  /* 0x0000000111157824 */ /* 0x000fe200028e0604 */
[----:B-1----:R-:W-:Y:S01]  /*920e0*/  IADD3 R14, P6, R122, R3, RZ ;  /* 0x000000037a0e7210 */ /* 0x002fe20007fde0ff */
[----:B------:R-:W-:Y:S02]  /*920f0*/  IMAD.MOV.U32 R122, RZ, RZ, R118 ;  /* 0x000000ffff7a7224 */ /* 0x000fe400078e0076 */
[C---:B------:R-:W-:Y:S01]  /*92100*/  IMAD.X R19, R16.reuse, 0x1, R5, P4 ;  /* 0x0000000110137824 */ /* 0x040fe200020e0605 */
[----:B------:R0:W-:Y:S01]  /*92110*/  STL.64 [R1+0x640], R20 ;  /* 0x0006401401007387 */ /* 0x0001e20000100a00 */
[----:B------:R-:W-:Y:S01]  /*92120*/  IMAD.X R15, R16, 0x1, R4, P6 ;  /* 0x00000001100f7824 */ /* 0x000fe200030e0604 */
[----:B------:R-:W-:Y:S01]  /*92130*/  SHF.R.S32.HI R16, RZ, 0x1f, R122 ;  /* 0x0000001fff107819 */ /* 0x000fe2000001147a */
[----:B------:R-:W-:Y:S01]  /*92140*/  IMAD.MOV.U32 R118, RZ, RZ, R119 ;  /* 0x000000ffff767224 */ /* 0x000fe200078e0077 */
[----:B------:R1:W-:Y:S01]  /*92150*/  STL.64 [R1+0x638], R18 ;  /* 0x0006381201007387 */ /* 0x0003e20000100a00 */
[----:B------:R-:W-:-:S02]  /*92160*/  IMAD.MOV.U32 R119, RZ, RZ, R117 ;  /* 0x000000ffff777224 */ /* 0x000fc400078e0075 */
[----:B------:R-:W-:Y:S01]  /*92170*/  IMAD.MOV.U32 R117, RZ, RZ, R116 ;  /* 0x000000ffff757224 */ /* 0x000fe200078e0074 */
[C---:B0-----:R-:W-:Y:S01]  /*92180*/  IADD3 R20, P6, R122.reuse, R2, RZ ;  /* 0x000000027a147210 */ /* 0x041fe20007fde0ff */
[----:B------:R-:W-:Y:S01]  /*92190*/  IMAD.MOV.U32 R116, RZ, RZ, R115 ;  /* 0x000000ffff747224 */ /* 0x000fe200078e0073 */
[----:B-1----:R-:W-:Y:S01]  /*921a0*/  IADD3 R18, P4, R122, R3, RZ ;  /* 0x000000037a127210 */ /* 0x002fe20007f9e0ff */
[----:B------:R0:W-:Y:S01]  /*921b0*/  STL.64 [R1+0x630], R14 ;  /* 0x0006300e01007387 */ /* 0x0001e20000100a00 */
[----:B------:R-:W-:Y:S01]  /*921c0*/  IMAD.MOV.U32 R115, RZ, RZ, R95 ;  /* 0x000000ffff737224 */ /* 0x000fe200078e005f */
[----:B------:R-:W-:Y:S01]  /*921d0*/  SHF.R.S32.HI R17, RZ, 0x1f, R121 ;  /* 0x0000001fff117819 */ /* 0x000fe20000011479 */
[C---:B------:R-:W-:Y:S02]  /*921e0*/  IMAD.X R21, R16.reuse, 0x1, R5, P6 ;  /* 0x0000000110157824 */ /* 0x040fe400030e0605 */
[----:B------:R-:W-:Y:S02]  /*921f0*/  IMAD.MOV.U32 R95, RZ, RZ, R94 ;  /* 0x000000ffff5f7224 */ /* 0x000fe400078e005e */
[----:B------:R-:W-:-:S02]  /*92200*/  IMAD.X R19, R16, 0x1, R4, P4 ;  /* 0x0000000110137824 */ /* 0x000fc400020e0604 */
[----:B------:R-:W-:Y:S01]  /*92210*/  IMAD.MOV.U32 R94, RZ, RZ, R93 ;  /* 0x000000ffff5e7224 */ /* 0x000fe200078e005d */
[----:B0-----:R-:W-:-:S05]  /*92220*/  IADD3 R14, P5, R121, R2, RZ ;  /* 0x00000002790e7210 */ /* 0x001fca0007fbe0ff */
[----:B------:R-:W-:Y:S01]  /*92230*/  IMAD.X R15, R17, 0x1, R5, P5 ;  /* 0x00000001110f7824 */ /* 0x000fe200028e0605 */
[----:B------:R-:W-:Y:S02]  /*92240*/  SHF.R.S32.HI R16, RZ, 0x1f, R120 ;  /* 0x0000001fff107819 */ /* 0x000fe40000011478 */
[----:B------:R-:W-:Y:S01]  /*92250*/  LOP3.LUT R13, R13, 0xf7ffffff, RZ, 0xc0, !PT ;  /* 0xf7ffffff0d0d7812 */ /* 0x000fe200078ec0ff */
[----:B------:R-:W-:Y:S01]  /*92260*/  UMOV UR45, UR15 ;  /* 0x0000000f002d7c82 */ /* 0x000fe20008000000 */
[----:B------:R-:W-:Y:S01]  /*92270*/  UMOV UR48, UR18 ;  /* 0x0000001200307c82 */ /* 0x000fe20008000000 */
[----:B------:R-:W-:Y:S01]  /*92280*/  UMOV UR56, UR11 ;  /* 0x0000000b00387c82 */ /* 0x000fe20008000000 */
[----:B------:R-:W-:Y:S01]  /*92290*/  UMOV UR51, UR19 ;  /* 0x0000001300337c82 */ /* 0x000fe20008000000 */
[----:B------:R-:W-:Y:S01]  /*922a0*/  ULDC.64 UR18, c[0x0][0x228] ;  /* 0x00008a0000127ab9 */ /* 0x000fe20000000a00 */
[----:B------:R-:W-:Y:S01]  /*922b0*/  MOV R23, UR56 ;  /* 0x0000003800177c02 */ /* 0x000fe20008000f00 */
[----:B------:R-:W-:Y:S01]  /*922c0*/  UMOV UR56, UR18 ;  /* 0x0000001200387c82 */ /* 0x000fe20008000000 */
[----:B---3--:R-:W-:-:S02]  /*922d0*/  IMAD.MOV.U32 R93, RZ, RZ, R92 ;  /* 0x000000ffff5d7224 */ /* 0x008fc400078e005c */
[----:B------:R-:W3:Y:S04]  /*922e0*/  LDL.LU R92, [R1+0x224] ;  /* 0x00022400015c7983 */ /* 0x000ee80000300800 */
[----:B------:R-:W-:Y:S04]  /*922f0*/  STL.64 [R1+0x628], R20 ;  /* 0x0006281401007387 */ /* 0x000fe80000100a00 */
[----:B------:R0:W-:Y:S04]  /*92300*/  STL.64 [R1+0x620], R18 ;  /* 0x0006201201007387 */ /* 0x0001e80000100a00 */
[----:B------:R1:W-:Y:S01]  /*92310*/  STL.64 [R1+0x618], R14 ;  /* 0x0006180e01007387 */ /* 0x0003e20000100a00 */
[----:B0-----:R-:W-:-:S05]  /*92320*/  IADD3 R18, P5, R121, R3, RZ ;  /* 0x0000000379127210 */ /* 0x001fca0007fbe0ff */
[----:B------:R-:W-:Y:S01]  /*92330*/  IMAD.X R19, R17, 0x1, R4, P5 ;  /* 0x0000000111137824 */ /* 0x000fe200028e0604 */
[----:B------:R-:W-:Y:S02]  /*92340*/  ISETP.LT.AND P5, PT, R7, UR6, !P3 ;  /* 0x0000000607007c0c */ /* 0x000fe4000dfa1270 */
[----:B-1----:R-:W-:-:S05]  /*92350*/  IADD3 R14, P4, R120, R3, RZ ;  /* 0x00000003780e7210 */ /* 0x002fca0007f9e0ff */
[----:B------:R-:W-:Y:S01]  /*92360*/  IMAD.X R15, R16, 0x1, R4, P4 ;  /* 0x00000001100f7824 */ /* 0x000fe200020e0604 */
[----:B------:R-:W-:Y:S02]  /*92370*/  ISETP.LT.AND P4, PT, R6, UR8, !P3 ;  /* 0x0000000806007c0c */ /* 0x000fe4000df81270 */
[----:B------:R-:W-:-:S03]  /*92380*/  ISETP.LT.AND P3, PT, R7, UR12, !P2 ;  /* 0x0000000c07007c0c */ /* 0x000fc6000d761270 */
[----:B------:R-:W-:Y:S01]  /*92390*/  @P5 LOP3.LUT R13, R13, 0x8000000, RZ, 0xfc, !PT ;  /* 0x080000000d0d5812 */ /* 0x000fe200078efcff */
[----:B------:R-:W-:Y:S01]  /*923a0*/  UMOV UR6, UR14 ;  /* 0x0000000e00067c82 */ /* 0x000fe20008000000 */
[----:B------:R-:W-:Y:S01]  /*923b0*/  UMOV UR8, UR4 ;  /* 0x0000000400087c82 */ /* 0x000fe20008000000 */
[----:B------:R-:W-:Y:S01]  /*923c0*/  IADD3 R20, P6, R120, R2, RZ ;  /* 0x0000000278147210 */ /* 0x000fe20007fde0ff */
[----:B------:R-:W-:Y:S01]  /*923d0*/  ULDC.64 UR12, c[0x0][0x228] ;  /* 0x00008a00000c7ab9 */ /* 0x000fe20000000a00 */
[----:B------:R-:W-:Y:S01]  /*923e0*/  LOP3.LUT R13, R13, 0xfbffffff, RZ, 0xc0, !PT ;  /* 0xfbffffff0d0d7812 */ /* 0x000fe200078ec0ff */
[----:B------:R-:W-:-:S03]  /*923f0*/  ULDC.64 UR14, c[0x0][0x228] ;  /* 0x00008a00000e7ab9 */ /* 0x000fc60000000a00 */
[----:B------:R-:W-:-:S04]  /*92400*/  @P4 LOP3.LUT R13, R13, 0x4000000, RZ, 0xfc, !PT ;  /* 0x040000000d0d4812 */ /* 0x000fc800078efcff */
[----:B------:R-:W-:-:S04]  /*92410*/  LOP3.LUT R13, R13, 0xfdffffff, RZ, 0xc0, !PT ;  /* 0xfdffffff0d0d7812 */ /* 0x000fc800078ec0ff */
[----:B------:R-:W-:Y:S02]  /*92420*/  @P3 LOP3.LUT R13, R13, 0x2000000, RZ, 0xfc, !PT ;  /* 0x020000000d0d3812 */ /* 0x000fe400078efcff */
[----:B------:R-:W-:Y:S02]  /*92430*/  ISETP.LT.AND P3, PT, R6, UR20, !P2 ;  /* 0x0000001406007c0c */ /* 0x000fe4000d761270 */
[----:B------:R-:W-:Y:S01]  /*92440*/  ISETP.LT.AND P2, PT, R7, UR6, !P1 ;  /* 0x0000000607007c0c */ /* 0x000fe2000cf41270 */
[----:B------:R-:W-:Y:S01]  /*92450*/  IMAD.X R21, R16, 0x1, R5, P6 ;  /* 0x0000000110157824 */ /* 0x000fe200030e0605 */
[----:B------:R-:W-:Y:S01]  /*92460*/  LOP3.LUT R13, R13, 0xfeffffff, RZ, 0xc0, !PT ;  /* 0xfeffffff0d0d7812 */ /* 0x000fe200078ec0ff */
[----:B------:R-:W-:Y:S01]  /*92470*/  UMOV UR4, UR10 ;  /* 0x0000000a00047c82 */ /* 0x000fe20008000000 */
[----:B------:R-:W-:Y:S01]  /*92480*/  ISETP.LT.AND P1, PT, R6, UR40, !P1 ;  /* 0x0000002806007c0c */ /* 0x000fe2000cf21270 */
[C---:B------:R-:W-:Y:S01]  /*92490*/  VIADD R17, R0.reuse, 0x150 ;  /* 0x0000015000117836 */ /* 0x040fe20000000000 */
[----:B------:R-:W-:Y:S01]  /*924a0*/  UMOV UR57, UR15 ;  /* 0x0000000f00397c82 */ /* 0x000fe20008000000 */
[----:B------:R-:W-:Y:S01]  /*924b0*/  UMOV UR46, UR19 ;  /* 0x00000013002e7c82 */ /* 0x000fe20008000000 */
[----:B------:R-:W-:Y:S01]  /*924c0*/  UMOV UR11, UR28 ;  /* 0x0000001c000b7c82 */ /* 0x000fe20008000000 */
[----:B------:R-:W-:Y:S01]  /*924d0*/  UMOV UR44, UR29 ;  /* 0x0000001d002c7c82 */ /* 0x000fe20008000000 */
[----:B------:R-:W-:Y:S01]  /*924e0*/  UMOV UR27, UR35 ;  /* 0x00000023001b7c82 */ /* 0x000fe20008000000 */
[----:B------:R-:W-:Y:S01]  /*924f0*/  @P3 LOP3.LUT R13, R13, 0x1000000, RZ, 0xfc, !PT ;  /* 0x010000000d0d3812 */ /* 0x000fe200078efcff */
[----:B------:R-:W-:Y:S01]  /*92500*/  VIADD R16, R0, 0x154 ;  /* 0x0000015400107836 */ /* 0x000fe20000000000 */
[----:B------:R-:W-:Y:S01]  /*92510*/  UMOV UR10, UR14 ;  /* 0x0000000e000a7c82 */ /* 0x000fe20008000000 */
[----:B------:R-:W-:Y:S01]  /*92520*/  ULDC.64 UR14, c[0x0][0x228] ;  /* 0x00008a00000e7ab9 */ /* 0x000fe20000000a00 */
[----:B------:R-:W-:Y:S01]  /*92530*/  LOP3.LUT R13, R13, 0xff7fffff, RZ, 0xc0, !PT ;  /* 0xff7fffff0d0d7812 */ /* 0x000fe200078ec0ff */
[----:B------:R-:W-:Y:S01]  /*92540*/  ULDC.64 UR18, c[0x0][0x228] ;  /* 0x00008a0000127ab9 */ /* 0x000fe20000000a00 */
[----:B------:R-:W-:Y:S01]  /*92550*/  MOV R152, UR57 ;  /* 0x0000003900987c02 */ /* 0x000fe20008000f00 */
[----:B------:R-:W-:Y:S01]  /*92560*/  ULDC.64 UR28, c[0x0][0x228] ;  /* 0x00008a00001c7ab9 */ /* 0x000fe20000000a00 */
[----:B------:R-:W-:Y:S01]  /*92570*/  @P2 LOP3.LUT R13, R13, 0x800000, RZ, 0xfc, !PT ;  /* 0x008000000d0d2812 */ /* 0x000fe200078efcff */
[----:B------:R-:W-:Y:S01]  /*92580*/  ULDC.64 UR6, c[0x0][0x228] ;  /* 0x00008a0000067ab9 */ /* 0x000fe20000000a00 */
[----:B------:R-:W-:Y:S01]  /*92590*/  ISETP.LT.AND P2, PT, R7, UR8, !P0 ;  /* 0x0000000807007c0c */ /* 0x000fe2000c741270 */
[----:B------:R-:W-:Y:S01]  /*925a0*/  UMOV UR57, UR14 ;  /* 0x0000000e00397c82 */ /* 0x000fe20008000000 */
[----:B------:R-:W-:Y:S01]  /*925b0*/  LOP3.LUT R13, R13, 0xffbfffff, RZ, 0xc0, !PT ;  /* 0xffbfffff0d0d7812 */ /* 0x000fe200078ec0ff */
[----:B------:R-:W-:Y:S01]  /*925c0*/  UMOV UR43, UR15 ;  /* 0x0000000f002b7c82 */ /* 0x000fe20008000000 */
[----:B------:R-:W-:Y:S01]  /*925d0*/  ULDC.64 UR14, c[0x0][0x228] ;  /* 0x00008a00000e7ab9 */ /* 0x000fe20000000a00 */
[----:B------:R-:W-:Y:S01]  /*925e0*/  UMOV UR49, UR18 ;  /* 0x0000001200317c82 */ /* 0x000fe20008000000 */
[----:B------:R-:W-:Y:S01]  /*925f0*/  @P1 LOP3.LUT R13, R13, 0x400000, RZ, 0xfc, !PT ;  /* 0x004000000d0d1812 */ /* 0x000fe200078efcff */
[----:B------:R-:W-:Y:S01]  /*92600*/  UMOV UR54, UR19 ;  /* 0x0000001300367c82 */ /* 0x000fe20008000000 */
[----:B------:R-:W-:Y:S01]  /*92610*/  ISETP.LT.AND P1, PT, R6, UR32, !P0 ;  /* 0x0000002006007c0c */ /* 0x000fe2000c721270 */
[----:B------:R-:W-:Y:S01]  /*92620*/  UMOV UR53, UR14 ;  /* 0x0000000e00357c82 */ /* 0x000fe20008000000 */
[----:B------:R-:W-:Y:S01]  /*92630*/  LOP3.LUT R13, R13, 0xffdfffff, RZ, 0xc0, !PT ;  /* 0xffdfffff0d0d7812 */ /* 0x000fe200078ec0ff */
[----:B------:R-:W-:Y:S01]  /*92640*/  UMOV UR58, UR15 ;  /* 0x0000000f003a7c82 */ /* 0x000fe20008000000 */
[----:B------:R-:W-:Y:S01]  /*92650*/  ISETP.GE.AND P0, PT, R16, UR21, PT ;  /* 0x0000001510007c0c */ /* 0x000fe2000bf06270 */
[----:B------:R-:W-:Y:S01]  /*92660*/  ULDC.64 UR18, c[0x0][0x228] ;  /* 0x00008a0000127ab9 */ /* 0x000fe20000000a00 */
[----:B------:R-:W-:Y:S01]  /*92670*/  @P2 LOP3.LUT R13, R13, 0x200000, RZ, 0xfc, !PT ;  /* 0x002000000d0d2812 */ /* 0x000fe200078efcff */
[----:B------:R-:W-:Y:S01]  /*92680*/  VIADD R16, R0, 0x152 ;  /* 0x0000015200107836 */ /* 0x000fe20000000000 */
[----:B------:R-:W-:Y:S01]  /*92690*/  ULDC.64 UR14, c[0x0][0x228] ;  /* 0x00008a00000e7ab9 */ /* 0x000fe20000000a00 */
[----:B------:R0:W-:Y:S01]  /*926a0*/  STL.64 [R1+0x610], R20 ;  /* 0x0006101401007387 */ /* 0x0001e20000100a00 */
[----:B------:R-:W-:Y:S01]  /*926b0*/  LOP3.LUT R13, R13, 0xffefffff, RZ, 0xc0, !PT ;  /* 0xffefffff0d0d7812 */ /* 0x000fe200078ec0ff */
[----:B------:R-:W-:Y:S01]  /*926c0*/  ULDC.64 UR8, c[0x0][0x228] ;  /* 0x00008a0000087ab9 */ /* 0x000fe20000000a00 */
[----:B------:R-:W-:Y:S01]  /*926d0*/  MOV R22, UR43 ;  /* 0x0000002b00167c02 */ /* 0x000fe20008000f00 */
[----:B------:R-:W-:Y:S01]  /*926e0*/  ULDC.64 UR20, c[0x0][0x228] ;  /* 0x00008a0000147ab9 */ /* 0x000fe20000000a00 */
[----:B------:R-:W-:-:S02]  /*926f0*/  @P1 LOP3.LUT R13, R13, 0x100000, RZ, 0xfc, !PT ;  /* 0x001000000d0d1812 */ /* 0x000fc400078efcff */
[----:B------:R-:W-:Y:S02]  /*92700*/  ISETP.LT.AND P1, PT, R7, UR4, !P0 ;  /* 0x0000000407007c0c */ /* 0x000fe4000c721270 */
[----:B------:R-:W-:Y:S02]  /*92710*/  ISETP.LT.AND P0, PT, R6, UR24, !P0 ;  /* 0x0000001806007c0c */ /* 0x000fe4000c701270 */
[----:B------:R-:W-:-:S09]  /*92720*/  LOP3.LUT R13, R13, 0xfff7ffff, RZ, 0xc0, !PT ;  /* 0xfff7ffff0d0d7812 */ /* 0x000fd200078ec0ff */
[----:B------:R-:W-:-:S04]  /*92730*/  @P1 LOP3.LUT R13, R13, 0x80000, RZ, 0xfc, !PT ;  /* 0x000800000d0d1812 */ /* 0x000fc800078efcff */
[----:B------:R-:W-:-:S04]  /*92740*/  LOP3.LUT R13, R13, 0xfffbffff, RZ, 0xc0, !PT ;  /* 0xfffbffff0d0d7812 */ /* 0x000fc800078ec0ff */
[----:B------:R-:W-:Y:S02]  /*92750*/  @P0 LOP3.LUT R13, R13, 0x40000, RZ, 0xfc, !PT ;  /* 0x000400000d0d0812 */ /* 0x000fe400078efcff */
[----:B------:R-:W-:Y:S02]  /*92760*/  ISETP.GE.AND P0, PT, R16, UR41, PT ;  /* 0x0000002910007c0c */ /* 0x000fe4000bf06270 */
[----:B------:R-:W-:Y:S01]  /*92770*/  LOP3.LUT R13, R13, 0xfffdffff, RZ, 0xc0, !PT ;  /* 0xfffdffff0d0d7812 */ /* 0x000fe200078ec0ff */
[----:B------:R-:W-:Y:S01]  /*92780*/  VIADD R16, R0, 0x14e ;  /* 0x0000014e00107836 */ /* 0x000fe20000000000 */
[----:B------:R-:W-:Y:S01]  /*92790*/  ISETP.LT.AND P1, PT, R7, UR12, !P0 ;  /* 0x0000000c07007c0c */ /* 0x000fe2000c721270 */
[----:B------:R-:W-:Y:S01]  /*927a0*/  UMOV UR50, UR14 ;  /* 0x0000000e00327c82 */ /* 0x000fe20008000000 */
[----:B------:R-:W-:Y:S01]  /*927b0*/  ISETP.LT.AND P0, PT, R6, UR10, !P0 ;  /* 0x0000000a06007c0c */ /* 0x000fe2000c701270 */
[----:B------:R-:W-:Y:S01]  /*927c0*/  UMOV UR42, UR15 ;  /* 0x0000000f002a7c82 */ /* 0x000fe20008000000 */
[----:B------:R-:W-:Y:S01]  /*927d0*/  ULDC.64 UR14, c[0x0][0x228] ;  /* 0x00008a00000e7ab9 */ /* 0x000fe20000000a00 */
[----:B0-----:R-:W-:Y:S01]  /*927e0*/  MOV R20, UR45 ;  /* 0x0000002d00147c02 */ /* 0x001fe20008000f00 */
[----:B------:R0:W-:Y:S01]  /*927f0*/  STL.64 [R1+0x608], R18 ;  /* 0x0006081201007387 */ /* 0x0001e20000100a00 */
[----:B------:R-:W-:Y:S01]  /*92800*/  LOP3.LUT R12, R12, 0x7fffffff, RZ, 0xc0, !PT ;  /* 0x7fffffff0c0c7812 */ /* 0x000fe200078ec0ff */
[----:B------:R-:W-:Y:S01]  /*92810*/  UMOV UR4, UR20 ;  /* 0x0000001400047c82 */ /* 0x000fe20008000000 */
[----:B------:R-:W-:Y:S01]  /*92820*/  UMOV UR52, UR21 ;  /* 0x0000001500347c82 */ /* 0x000fe20008000000 */
[----:B------:R-:W-:-:S03]  /*92830*/  ULDC.64 UR40, c[0x0][0x228] ;  /* 0x00008a0000287ab9 */ /* 0x000fc60000000a00 */
[----:B------:R-:W-:Y:S01]  /*92840*/  @P1 LOP3.LUT R13, R13, 0x20000, RZ, 0xfc, !PT ;  /* 0x000200000d0d1812 */ /* 0x000fe200078efcff */
[----:B------:R-:W-:Y:S01]  /*92850*/  UMOV UR45, UR34 ;  /* 0x00000022002d7c82 */ /* 0x000fe20008000000 */
[----:B------:R-:W-:Y:S01]  /*92860*/  ULDC.64 UR34, c[0x0][0x228] ;  /* 0x00008a0000227ab9 */ /* 0x000fe20000000a00 */
[----:B------:R-:W-:Y:S01]  /*92870*/  MOV R21, UR42 ;  /* 0x0000002a00157c02 */ /* 0x000fe20008000f00 */
[----:B------:R-:W-:Y:S01]  /*92880*/  ULDC.64 UR42, c[0x0][0x228] ;  /* 0x00008a00002a7ab9 */ /* 0x000fe20000000a00 */
[----:B------:R-:W-:Y:S01]  /*92890*/  LOP3.LUT R13, R13, 0xfffeffff, RZ, 0xc0, !PT ;  /* 0xfffeffff0d0d7812 */ /* 0x000fe200078ec0ff */
[----:B------:R-:W-:-:S03]  /*928a0*/  ULDC.64 UR20, c[0x0][0x228] ;  /* 0x00008a0000147ab9 */ /* 0x000fc60000000a00 */
[----:B------:R-:W-:Y:S02]  /*928b0*/  @P0 LOP3.LUT R13, R13, 0x10000, RZ, 0xfc, !PT ;  /* 0x000100000d0d0812 */ /* 0x000fe400078efcff */
[----:B------:R-:W-:Y:S02]  /*928c0*/  ISETP.GE.AND P0, PT, R17, UR33, PT ;  /* 0x0000002111007c0c */ /* 0x000fe4000bf06270 */
[----:B------:R-:W-:Y:S01]  /*928d0*/  LOP3.LUT R13, R13, 0xffff7fff, RZ, 0xc0, !PT ;  /* 0xffff7fff0d0d7812 */ /* 0x000fe200078ec0ff */
[----:B------:R-:W-:Y:S01]  /*928e0*/  VIADD R17, R0, 0x14c ;  /* 0x0000014c00117836 */ /* 0x000fe20000000000 */
[----:B------:R-:W-:Y:S02]  /*928f0*/  ISETP.LT.AND P1, PT, R7, UR38, !P0 ;  /* 0x0000002607007c0c */ /* 0x000fe4000c721270 */
[----:B0-----:R-:W-:Y:S02]  /*92900*/  MOV R19, UR44 ;  /* 0x0000002c00137c02 */ /* 0x001fe40008000f00 */
[----:B------:R-:W-:Y:S01]  /*92910*/  MOV R18, UR58 ;  /* 0x0000003a00127c02 */ /* 0x000fe20008000f00 */
[----:B------:R-:W-:Y:S01]  /*92920*/  UMOV UR55, UR43 ;  /* 0x0000002b00377c82 */ /* 0x000fe20008000000 */
[----:B------:R-:W-:Y:S01]  /*92930*/  ISETP.LT.AND P0, PT, R6, UR57, !P0 ;  /* 0x0000003906007c0c */ /* 0x000fe2000c701270 */
[----:B------:R-:W-:Y:S01]  /*92940*/  UMOV UR10, UR40 ;  /* 0x00000028000a7c82 */ /* 0x000fe20008000000 */
[----:B------:R-:W-:-:S05]  /*92950*/  ULDC.64 UR32, c[0x0][0x228] ;  /* 0x00008a0000207ab9 */ /* 0x000fca0000000a00 */
[----:B------:R-:W-:Y:S01]  /*92960*/  @P1 LOP3.LUT R13, R13, 0x8000, RZ, 0xfc, !PT ;  /* 0x000080000d0d1812 */ /* 0x000fe200078efcff */
[----:B------:R-:W-:Y:S01]  /*92970*/  UMOV UR44, UR42 ;  /* 0x0000002a002c7c82 */ /* 0x000fe20008000000 */
[----:B------:R-:W-:Y:S02]  /*92980*/  ULDC.64 UR58, c[0x0][0x228] ;  /* 0x00008a00003a7ab9 */ /* 0x000fe40000000a00 */
        /* <DEDUP_REMOVED lines=9> */
[----:B------:R-:W-:Y:S01]  /*92a20*/  ISETP.GE.AND P0, PT, R17, UR13, PT ;  /* 0x0000000d11007c0c */ /* 0x000fe2000bf06270 */
[----:B------:R-:W-:-:S08]  /*92a30*/  ULDC.64 UR24, c[0x0][0x228] ;  /* 0x00008a0000187ab9 */ /* 0x000fd00000000a00 */
[----:B------:R-:W-:Y:S01]  /*92a40*/  @P2 LOP3.LUT R13, R13, 0x2000, RZ, 0xfc, !PT ;  /* 0x000020000d0d2812 */ /* 0x000fe200078efcff */
[----:B------:R-:W-:Y:S01]  /*92a50*/  VIADD R17, R0, 0x148 ;  /* 0x0000014800117836 */ /* 0x000fe20000000000 */
[----:B------:R-:W-:Y:S01]  /*92a60*/  ULDC.64 UR58, c[0x0][0x228] ;  /* 0x00008a00003a7ab9 */ /* 0x000fe20000000a00 */
[----:B------:R-:W-:Y:S01]  /*92a70*/  ULDC.64 UR12, c[0x0][0x228] ;  /* 0x00008a00000c7ab9 */ /* 0x000fe20000000a00 */
[----:B------:R-:W-:-:S04]  /*92a80*/  LOP3.LUT R13, R13, 0xffffefff, RZ, 0xc0, !PT ;  /* 0xffffefff0d0d7812 */ /* 0x000fc800078ec0ff */
[----:B------:R-:W-:Y:S02]  /*92a90*/  @P1 LOP3.LUT R13, R13, 0x1000, RZ, 0xfc, !PT ;  /* 0x000010000d0d1812 */ /* 0x000fe400078efcff */
[----:B------:R-:W-:Y:S02]  /*92aa0*/  ISETP.LT.AND P1, PT, R7, UR30, !P0 ;  /* 0x0000001e07007c0c */ /* 0x000fe4000c721270 */
[----:B------:R-:W-:Y:S02]  /*92ab0*/  ISETP.LT.AND P0, PT, R6, UR50, !P0 ;  /* 0x0000003206007c0c */ /* 0x000fe4000c701270 */
[----:B------:R-:W-:-:S09]  /*92ac0*/  LOP3.LUT R13, R13, 0xfffff7ff, RZ, 0xc0, !PT ;  /* 0xfffff7ff0d0d7812 */ /* 0x000fd200078ec0ff */
[----:B------:R-:W-:-:S04]  /*92ad0*/  @P1 LOP3.LUT R13, R13, 0x800, RZ, 0xfc, !PT ;  /* 0x000008000d0d1812 */ /* 0x000fc800078efcff */
[----:B------:R-:W-:-:S04]  /*92ae0*/  LOP3.LUT R13, R13, 0xfffffbff, RZ, 0xc0, !PT ;  /* 0xfffffbff0d0d7812 */ /* 0x000fc800078ec0ff */
[----:B------:R-:W-:Y:S02]  /*92af0*/  @P0 LOP3.LUT R13, R13, 0x400, RZ, 0xfc, !PT ;  /* 0x000004000d0d0812 */ /* 0x000fe400078efcff */
[----:B------:R-:W-:-:S04]  /*92b00*/  ISETP.GE.AND P0, PT, R16, UR39, PT ;  /* 0x0000002710007c0c */ /* 0x000fc8000bf06270 */
        /* <DEDUP_REMOVED lines=8> */
[C---:B------:R-:W-:Y:S01]  /*92b90*/  VIADD R16, R0.reuse, 0x146 ;  /* 0x0000014600107836 */ /* 0x040fe20000000000 */
[----:B------:R-:W-:Y:S01]  /*92ba0*/  ISETP.LT.AND P1, PT, R7, UR36, !P0 ;  /* 0x0000002407007c0c */ /* 0x000fe2000c721270 */
[----:B------:R-:W-:Y:S01]  /*92bb0*/  VIADD R17, R0, 0x144 ;  /* 0x0000014400117836 */ /* 0x000fe20000000000 */
[----:B------:R-:W-:Y:S01]  /*92bc0*/  ISETP.LT.AND P0, PT, R6, UR56, !P0 ;  /* 0x0000003806007c0c */ /* 0x000fe2000c701270 */
[----:B------:R-:W-:Y:S01]  /*92bd0*/  UMOV UR42, UR58 ;  /* 0x0000003a002a7c82 */ /* 0x000fe20008000000 */
[----:B------:R-:W-:Y:S01]  /*92be0*/  UMOV UR57, UR12 ;  /* 0x0000000c00397c82 */ /* 0x000fe20008000000 */
[----:B------:R-:W-:Y:S01]  /*92bf0*/  UMOV UR53, UR13 ;  /* 0x0000000d00357c82 */ /* 0x000fe20008000000 */
[----:B------:R-:W-:Y:S01]  /*92c00*/  ULDC.64 UR12, c[0x0][0x228] ;  /* 0x00008a00000c7ab9 */ /* 0x000fe20000000a00 */
[----:B------:R-:W-:Y:S01]  /*92c10*/  UMOV UR38, UR59 ;  /* 0x0000003b00267c82 */ /* 0x000fe20008000000 */
[----:B------:R-:W-:Y:S01]  /*92c20*/  ULDC.64 UR58, c[0x0][0x228] ;  /* 0x00008a00003a7ab9 */ /* 0x000fe20000000a00 */
[----:B------:R-:W-:-:S04]  /*92c30*/  ULDC.64 UR16, c[0x0][0x228] ;  /* 0x00008a0000107ab9 */ /* 0x000fc80000000a00 */
        /* <DEDUP_REMOVED lines=31> */
[----:B------:R-:W-:Y:S01]  /*92e30*/  ISETP.GE.AND P0, PT, R17, UR23, PT ;  /* 0x0000001711007c0c */ /* 0x000fe2000bf06270 */
[C---:B------:R-:W-:Y:S01]  /*92e40*/  VIADD R16, R0.reuse, 0x13e ;  /* 0x0000013e00107836 */ /* 0x040fe20000000000 */
[----:B------:R-:W-:Y:S01]  /*92e50*/  UMOV UR56, UR58 ;  /* 0x0000003a00387c82 */ /* 0x000fe20008000000 */
[----:B------:R-:W-:Y:S01]  /*92e60*/  VIADD R17, R0, 0x13c ;  /* 0x0000013c00117836 */ /* 0x000fe20000000000 */
[----:B------:R-:W-:Y:S01]  /*92e70*/  ISETP.LT.AND P1, PT, R7, UR34, !P0 ;  /* 0x0000002207007c0c */ /* 0x000fe2000c721270 */
[----:B------:R-:W-:Y:S01]  /*92e80*/  UMOV UR11, UR14 ;  /* 0x0000000e000b7c82 */ /* 0x000fe20008000000 */
[----:B------:R-:W-:Y:S01]  /*92e90*/  ISETP.LT.AND P0, PT, R6, UR44, !P0 ;  /* 0x0000002c06007c0c */ /* 0x000fe2000c701270 */
[----:B------:R-:W-:Y:S01]  /*92ea0*/  UMOV UR39, UR15 ;  /* 0x0000000f00277c82 */ /* 0x000fe20008000000 */
[----:B------:R-:W-:Y:S01]  /*92eb0*/  ULDC.64 UR14, c[0x0][0x228] ;  /* 0x00008a00000e7ab9 */ /* 0x000fe20000000a00 */
[----:B------:R-:W-:Y:S01]  /*92ec0*/  UMOV UR36, UR59 ;  /* 0x0000003b00247c82 */ /* 0x000fe20008000000 */
[----:B------:R-:W-:Y:S01]  /*92ed0*/  ULDC.64 UR58, c[0x0][0x228] ;  /* 0x00008a00003a7ab9 */ /* 0x000fe20000000a00 */
[----:B------:R-:W-:-:S06]  /*92ee0*/  ULDC.64 UR22, c[0x0][0x228] ;  /* 0x00008a0000167ab9 */ /* 0x000fcc0000000a00 */
[----:B------:R-:W-:Y:S01]  /*92ef0*/  @P1 LOP3.LUT R12, R12, 0x80000000, RZ, 0xfc, !PT ;  /* 0x800000000c0c1812 */ /* 0x000fe200078efcff */
[----:B------:R-:W-:-:S03]  /*92f00*/  ULDC.64 UR44, c[0x0][0x228] ;  /* 0x00008a00002c7ab9 */ /* 0x000fc60000000a00 */
        /* <DEDUP_REMOVED lines=13> */
[----:B------:R-:W-:Y:S02]  /*92fe0*/  ULDC.64 UR28, c[0x0][0x228] ;  /* 0x00008a00001c7ab9 */ /* 0x000fe40000000a00 */
        /* <DEDUP_REMOVED lines=16> */
[----:B------:R-:W-:-:S08]  /*930f0*/  ULDC.64 UR34, c[0x0][0x228] ;  /* 0x00008a0000227ab9 */ /* 0x000fd00000000a00 */
        /* <DEDUP_REMOVED lines=9> */
[----:B------:R-:W-:Y:S01]  /*93190*/  ULDC.64 UR6, c[0x0][0x228] ;  /* 0x00008a0000067ab9 */ /* 0x000fe20000000a00 */
[----:B------:R-:W-:-:S09]  /*931a0*/  ULDC.64 UR42, c[0x0][0x228] ;  /* 0x00008a00002a7ab9 */ /* 0x000fd20000000a00 */
        /* <DEDUP_REMOVED lines=10> */
[----:B------:R-:W-:-:S09]  /*93250*/  ISETP.GE.AND P0, PT, R17, UR21, PT ;  /* 0x0000001511007c0c */ /* 0x000fd2000bf06270 */
        /* <DEDUP_REMOVED lines=14> */
[----:B------:R-:W-:Y:S01]  /*93340*/  LOP3.LUT R12, R12, 0xfffdffff, RZ, 0xc0, !PT ;  /* 0xfffdffff0c0c7812 */ /* 0x000fe200078ec0ff */
[----:B------:R-:W-:Y:S01]  /*93350*/  VIADD R16, R0, 0x12e ;  /* 0x0000012e00107836 */ /* 0x000fe20000000000 */
[----:B------:R-:W-:Y:S01]  /*93360*/  UMOV UR48, UR20 ;  /* 0x0000001400307c82 */ /* 0x000fe20008000000 */
[----:B------:R-:W-:Y:S01]  /*93370*/  IMAD.U32 R168, RZ, RZ, UR21 ;  /* 0x00000015ffa87e24 */ /* 0x000fe2000f8e00ff */
        /* <DEDUP_REMOVED lines=11> */
[----:B------:R-:W-:-:S10]  /*93430*/  ULDC.64 UR24, c[0x0][0x228] ;  /* 0x00008a0000187ab9 */ /* 0x000fd40000000a00 */
        /* <DEDUP_REMOVED lines=9> */
[----:B------:R-:W-:Y:S01]  /*934d0*/  IMAD.U32 R167, RZ, RZ, UR57 ;  /* 0x00000039ffa77e24 */ /* 0x000fe2000f8e00ff */
[----:B------:R-:W-:Y:S01]  /*934e0*/  ISETP.GE.AND P0, PT, R17, UR17, PT ;  /* 0x0000001111007c0c */ /* 0x000fe2000bf06270 */
[----:B------:R-:W-:-:S08]  /*934f0*/  ULDC.64 UR12, c[0x0][0x228] ;  /* 0x00008a00000c7ab9 */ /* 0x000fd00000000a00 */
[----:B------:R-:W-:Y:S01]  /*93500*/  @P2 LOP3.LUT R12, R12, 0x2000, RZ, 0xfc, !PT ;  /* 0x000020000c0c2812 */ /* 0x000fe200078efcff */
[----:B------:R-:W-:Y:S01]  /*93510*/  VIADD R17, R0, 0x128 ;  /* 0x0000012800117836 */ /* 0x000fe20000000000 */
[----:B------:R-:W-:Y:S01]  /*93520*/  ULDC.64 UR56, c[0x0][0x228] ;  /* 0x00008a0000387ab9 */ /* 0x000fe20000000a00 */
[----:B------:R-:W-:Y:S01]  /*93530*/  LOP3.LUT R11, R11, 0x7fffffff, RZ, 0xc0, !PT ;  /* 0x7fffffff0b0b7812 */ /* 0x000fe200078ec0ff */
[----:B------:R-:W-:Y:S01]  /*93540*/  ULDC.64 UR16, c[0x0][0x228] ;  /* 0x00008a0000107ab9 */ /* 0x000fe20000000a00 */
[----:B------:R-:W-:-:S04]  /*93550*/  LOP3.LUT R12, R12, 0xffffefff, RZ, 0xc0, !PT ;  /* 0xffffefff0c0c7812 */ /* 0x000fc800078ec0ff */
[----:B------:R-:W-:Y:S02]  /*93560*/  @P1 LOP3.LUT R12, R12, 0x1000, RZ, 0xfc, !PT ;  /* 0x000010000c0c1812 */ /* 0x000fe400078efcff */
[----:B------:R-:W-:Y:S02]  /*93570*/  ISETP.LT.AND P1, PT, R7, UR22, !P0 ;  /* 0x0000001607007c0c */ /* 0x000fe4000c721270 */
[----:B------:R-:W-:Y:S01]  /*93580*/  ISETP.LT.AND P0, PT, R6, UR60, !P0 ;  /* 0x0000003c06007c0c */ /* 0x000fe2000c701270 */
[----:B------:R-:W-:Y:S01]  /*93590*/  UMOV UR11, UR56 ;  /* 0x00000038000b7c82 */ /* 0x000fe20008000000 */
[----:B------:R-:W-:Y:S01]  /*935a0*/  LOP3.LUT R12, R12, 0xfffff7ff, RZ, 0xc0, !PT ;  /* 0xfffff7ff0c0c7812 */ /* 0x000fe200078ec0ff */
[----:B------:R-:W-:Y:S01]  /*935b0*/  UMOV UR33, UR16 ;  /* 0x0000001000217c82 */ /* 0x000fe20008000000 */
[----:B------:R-:W-:Y:S01]  /*935c0*/  IMAD.U32 R165, RZ, RZ, UR17 ;  /* 0x00000011ffa57e24 */ /* 0x000fe2000f8e00ff */
[----:B------:R-:W-:Y:S01]  /*935d0*/  ULDC.64 UR16, c[0x0][0x228] ;  /* 0x00008a0000107ab9 */ /* 0x000fe20000000a00 */
[----:B------:R-:W-:Y:S01]  /*935e0*/  UMOV UR32, UR43 ;  /* 0x0000002b00207c82 */ /* 0x000fe20008000000 */
[----:B------:R-:W-:-:S02]  /*935f0*/  LOP3.LUT R10, R10, 0x7fffffff, RZ, 0xc0, !PT ;  /* 0x7fffffff0a0a7812 */ /* 0x000fc400078ec0ff */
[----:B------:R-:W-:Y:S01]  /*93600*/  R2UR UR58, R18 ;  /* 0x00000000123a72ca */ /* 0x000fe200000e0000 */
[----:B------:R-:W-:Y:S01]  /*93610*/  UMOV UR40, UR41 ;  /* 0x0000002900287c82 */ /* 0x000fe20008000000 */
[----:B------:R-:W-:Y:S02]  /*93620*/  @P1 LOP3.LUT R12, R12, 0x800, RZ, 0xfc, !PT ;  /* 0x000008000c0c1812 */ /* 0x000fe400078efcff */
[----:B------:R-:W-:Y:S01]  /*93630*/  R2UR UR44, R19 ;  /* 0x00000000132c72ca */ /* 0x000fe200000e0000 */
[----:B------:R-:W-:Y:S01]  /*93640*/  STL.64 [R1+0x600], R14 ;  /* 0x0006000e01007387 */ /* 0x000fe20000100a00 */
[----:B------:R-:W-:Y:S02]  /*93650*/  LOP3.LUT R12, R12, 0xfffffbff, RZ, 0xc0, !PT ;  /* 0xfffffbff0c0c7812 */ /* 0x000fe400078ec0ff */
[----:B------:R-:W-:Y:S02]  /*93660*/  LOP3.LUT R9, R9, 0x7fffffff, RZ, 0xc0, !PT ;  /* 0x7fffffff09097812 */ /* 0x000fe400078ec0ff */
[----:B------:R-:W-:-:S02]  /*93670*/  LOP3.LUT R8, R8, 0x7fffffff, RZ, 0xc0, !PT ;  /* 0x7fffffff08087812 */ /* 0x000fc400078ec0ff */
[----:B------:R-:W-:Y:S01]  /*93680*/  R2UR UR42, R21 ;  /* 0x00000000152a72ca */ /* 0x000fe200000e0000 */
[----:B------:R-:W-:Y:S01]  /*93690*/  IMAD.U32 R166, RZ, RZ, UR57 ;  /* 0x00000039ffa67e24 */ /* 0x000fe2000f8e00ff */
[----:B------:R-:W-:Y:S01]  /*936a0*/  @P0 LOP3.LUT R12, R12, 0x400, RZ, 0xfc, !PT ;  /* 0x000004000c0c0812 */ /* 0x000fe200078efcff */
[----:B------:R-:W-:Y:S01]  /*936b0*/  ULDC.64 UR60, c[0x0][0x228] ;  /* 0x00008a00003c7ab9 */ /* 0x000fe20000000a00 */
[----:B------:R-:W-:Y:S02]  /*936c0*/  ISETP.GE.AND P0, PT, R16, UR31, PT ;  /* 0x0000001f10007c0c */ /* 0x000fe4000bf06270 */
[----:B------:R-:W-:Y:S01]  /*936d0*/  LOP3.LUT R12, R12, 0xfffffdff, RZ, 0xc0, !PT ;  /* 0xfffffdff0c0c7812 */ /* 0x000fe200078ec0ff */
[----:B------:R-:W-:Y:S01]  /*936e0*/  VIADD R16, R0, 0x126 ;  /* 0x0000012600107836 */ /* 0x000fe20000000000 */
[----:B------:R-:W-:Y:S01]  /*936f0*/  ISETP.LT.AND P1, PT, R7, UR18, !P0 ;  /* 0x0000001207007c0c */ /* 0x000fe2000c721270 */
[----:B------:R-:W-:Y:S01]  /*93700*/  ULDC.64 UR30, c[0x0][0x228] ;  /* 0x00008a00001e7ab9 */ /* 0x000fe20000000a00 */
[----:B------:R-:W-:-:S11]  /*93710*/  ISETP.LT.AND P0, PT, R6, UR4, !P0 ;  /* 0x0000000406007c0c */ /* 0x000fd6000c701270 */
        /* <DEDUP_REMOVED lines=17> */
[----:B------:R-:W-:Y:S01]  /*93830*/  IMAD.U32 R164, RZ, RZ, UR31 ;  /* 0x0000001fffa47e24 */ /* 0x000fe2000f8e00ff */
[----:B------:R-:W-:Y:S01]  /*93840*/  ISETP.LT.AND P1, PT, R6, UR49, !P0 ;  /* 0x0000003106007c0c */ /* 0x000fe2000c721270 */
[----:B------:R-:W-:Y:S01]  /*93850*/  ULDC.64 UR30, c[0x0][0x228] ;  /* 0x00008a00001e7ab9 */ /* 0x000fe20000000a00 */
[----:B------:R-:W-:Y:S01]  /*93860*/  ISETP.GE.AND P0, PT, R17, UR19, PT ;  /* 0x0000001311007c0c */ /* 0x000fe2000bf06270 */
[----:B------:R-:W-:-:S08]  /*93870*/  ULDC.64 UR22, c[0x0][0x228] ;  /* 0x00008a0000167ab9 */ /* 0x000fd00000000a00 */
[----:B------:R-:W-:Y:S01]  /*93880*/  @P2 LOP3.LUT R12, R12, 0x20, RZ, 0xfc, !PT ;  /* 0x000000200c0c2812 */ /* 0x000fe200078efcff */
[----:B------:R-:W-:Y:S01]  /*93890*/  VIADD R17, R0, 0x120 ;  /* 0x0000012000117836 */ /* 0x000fe20000000000 */
[----:B------:R-:W-:Y:S01]  /*938a0*/  UMOV UR10, UR30 ;  /* 0x0000001e000a7c82 */ /* 0x000fe20008000000 */
[----:B------:R-:W-:Y:S01]  /*938b0*/  ULDC.64 UR18, c[0x0][0x228] ;  /* 0x00008a0000127ab9 */ /* 0x000fe20000000a00 */
[----:B------:R-:W-:-:S04]  /*938c0*/  LOP3.LUT R12, R12, 0xffffffef, RZ, 0xc0, !PT ;  /* 0xffffffef0c0c7812 */ /* 0x000fc800078ec0ff */
[----:B------:R-:W-:Y:S02]  /*938d0*/  @P1 LOP3.LUT R12, R12, 0x10, RZ, 0xfc, !PT ;  /* 0x000000100c0c1812 */ /* 0x000fe400078efcff */
[----:B------:R-:W-:Y:S02]  /*938e0*/  ISETP.LT.AND P1, PT, R7, UR8, !P0 ;  /* 0x0000000807007c0c */ /* 0x000fe4000c721270 */
[----:B------:R-:W-:Y:S01]  /*938f0*/  ISETP.LT.AND P0, PT, R6, UR48, !P0 ;  /* 0x0000003006007c0c */ /* 0x000fe2000c701270 */
[----:B------:R-:W-:Y:S01]  /*93900*/  UMOV UR30, UR18 ;  /* 0x00000012001e7c82 */ /* 0x000fe20008000000 */
[----:B------:R-:W-:Y:S01]  /*93910*/  LOP3.LUT R12, R12, 0xfffffff7, RZ, 0xc0, !PT ;  /* 0xfffffff70c0c7812 */ /* 0x000fe200078ec0ff */
[----:B------:R-:W-:Y:S01]  /*93920*/  IMAD.U32 R162, RZ, RZ, UR19 ;  /* 0x00000013ffa27e24 */ /* 0x000fe2000f8e00ff */
[----:B------:R-:W-:Y:S01]  /*93930*/  ULDC.64 UR18, c[0x0][0x228] ;  /* 0x00008a0000127ab9 */ /* 0x000fe20000000a00 */
[----:B------:R-:W-:-:S06]  /*93940*/  ULDC.64 UR48, c[0x0][0x228] ;  /* 0x00008a0000307ab9 */ /* 0x000fcc0000000a00 */
[----:B------:R-:W-:-:S04]  /*93950*/  @P1 LOP3.LUT R12, R12, 0x8, RZ, 0xfc, !PT ;  /* 0x000000080c0c1812 */ /* 0x000fc800078efcff */
[----:B------:R-:W-:-:S04]  /*93960*/  LOP3.LUT R12, R12, 0xfffffffb, RZ, 0xc0, !PT ;  /* 0xfffffffb0c0c7812 */ /* 0x000fc800078ec0ff */
[----:B------:R-:W-:Y:S02]  /*93970*/  @P0 LOP3.LUT R12, R12, 0x4, RZ, 0xfc, !PT ;  /* 0x000000040c0c0812 */ /* 0x000fe400078efcff */
        /* <DEDUP_REMOVED lines=9> */
[----:B------:R-:W-:Y:S01]  /*93a10*/  ISETP.GE.AND P0, PT, R17, UR7, PT ;  /* 0x0000000711007c0c */ /* 0x000fe2000bf06270 */
[----:B------:R-:W-:Y:S01]  /*93a20*/  VIADD R17, R0, 0x11c ;  /* 0x0000011c00117836 */ /* 0x000fe20000000000 */
[----:B------:R-:W-:Y:S02]  /*93a30*/  ULDC.64 UR6, c[0x0][0x228] ;  /* 0x00008a0000067ab9 */ /* 0x000fe40000000a00 */
[----:B------:R-:W-:Y:S02]  /*93a40*/  ISETP.LT.AND P1, PT, R7, UR24, !P0 ;  /* 0x0000001807007c0c */ /* 0x000fe4000c721270 */
        /* <DEDUP_REMOVED lines=80> */
[----:B------:R-:W-:Y:S01]  /*93f50*/  IMAD.U32 R154, RZ, RZ, UR15 ;  /* 0x0000000fff9a7e24 */ /* 0x000fe2000f8e00ff */
[----:B------:R-:W-:Y:S01]  /*93f60*/  ULDC.64 UR14, c[0x0][0x228] ;  /* 0x00008a00000e7ab9 */ /* 0x000fe20000000a00 */
[----:B------:R-:W-:Y:S01]  /*93f70*/  IMAD.U32 R156, RZ, RZ, UR25 ;  /* 0x00000019ff9c7e24 */ /* 0x000fe2000f8e00ff */
[----:B------:R-:W-:Y:S01]  /*93f80*/  ULDC.64 UR24, c[0x0][0x228] ;  /* 0x00008a0000187ab9 */ /* 0x000fe20000000a00 */
[----:B------:R-:W-:-:S05]  /*93f90*/  ULDC.64 UR18, c[0x0][0x228] ;  /* 0x00008a0000127ab9 */ /* 0x000fca0000000a00 */
        /* <DEDUP_REMOVED lines=15> */
[----:B------:R-:W-:Y:S01]  /*94090*/  ULDC.64 UR8, c[0x0][0x228] ;  /* 0x00008a0000087ab9 */ /* 0x000fe20000000a00 */
[----:B------:R-:W-:Y:S02]  /*940a0*/  LOP3.LUT R11, R11, 0xffffefff, RZ, 0xc0, !PT ;  /* 0xffffefff0b0b7812 */ /* 0x000fe400078ec0ff */
[----:B------:R-:W-:Y:S02]  /*940b0*/  R2UR UR56, R23 ;  /* 0x00000000173872ca */ /* 0x000fe400000e0000 */
[----:B------:R-:W-:Y:S01]  /*940c0*/  R2UR UR43, R22 ;  /* 0x00000000162b72ca */ /* 0x000fe200000e0000 */
[----:B------:R-:W-:Y:S01]  /*940d0*/  UMOV UR41, UR45 ;  /* 0x0000002d00297c82 */ /* 0x000fe20008000000 */
[----:B------:R-:W-:Y:S01]  /*940e0*/  @P1 LOP3.LUT R11, R11, 0x1000, RZ, 0xfc, !PT ;  /* 0x000010000b0b1812 */ /* 0x000fe200078efcff */
[----:B------:R-:W-:Y:S01]  /*940f0*/  STL [R1+0x2b6c], R13 ;  /* 0x002b6c0d01007387 */ /* 0x000fe20000100800 */
[----:B------:R-:W-:Y:S01]  /*94100*/  ISETP.LT.AND P1, PT, R7, UR16, !P0 ;  /* 0x0000001007007c0c */ /* 0x000fe2000c721270 */
[----:B------:R-:W-:Y:S01]  /*94110*/  ULDC.64 UR22, c[0x0][0x228] ;  /* 0x00008a0000167ab9 */ /* 0x000fe20000000a00 */
[----:B------:R-:W-:-:S02]  /*94120*/  ISETP.LT.AND P0, PT, R6, UR11, !P0 ;  /* 0x0000000b06007c0c */ /* 0x000fc4000c701270 */
[----:B------:R-:W-:-:S09]  /*94130*/  LOP3.LUT R11, R11, 0xfffff7ff, RZ, 0xc0, !PT ;  /* 0xfffff7ff0b0b7812 */ /* 0x000fd200078ec0ff */
[----:B------:R-:W-:-:S04]  /*94140*/  @P1 LOP3.LUT R11, R11, 0x800, RZ, 0xfc, !PT ;  /* 0x000008000b0b1812 */ /* 0x000fc800078efcff */
[----:B------:R-:W-:-:S04]  /*94150*/  LOP3.LUT R11, R11, 0xfffffbff, RZ, 0xc0, !PT ;  /* 0xfffffbff0b0b7812 */ /* 0x000fc800078ec0ff */
[----:B------:R-:W-:Y:S02]  /*94160*/  @P0 LOP3.LUT R11, R11, 0x400, RZ, 0xfc, !PT ;  /* 0x000004000b0b0812 */ /* 0x000fe400078efcff */
[----:B------:R-:W-:Y:S02]  /*94170*/  ISETP.GE.AND P0, PT, R16, UR21, PT ;  /* 0x0000001510007c0c */ /* 0x000fe4000bf06270 */
[----:B------:R-:W-:Y:S01]  /*94180*/  LOP3.LUT R11, R11, 0xfffffdff, RZ, 0xc0, !PT ;  /* 0xfffffdff0b0b7812 */ /* 0x000fe200078ec0ff */
[----:B------:R-:W-:Y:S01]  /*94190*/  UMOV UR10, UR24 ;  /* 0x00000018000a7c82 */ /* 0x000fe20008000000 */
[----:B------:R-:W-:Y:S01]  /*941a0*/  ISETP.LT.AND P1, PT, R7, UR14, !P0 ;  /* 0x0000000e07007c0c */ /* 0x000fe2000c721270 */
[----:B------:R-:W-:Y:S01]  /*941b0*/  VIADD R16, R0, 0x106 ;  /* 0x0000010600107836 */ /* 0x000fe20000000000 */
[----:B------:R-:W-:Y:S01]  /*941c0*/  ISETP.LT.AND P0, PT, R6, UR4, !P0 ;  /* 0x0000000406007c0c */ /* 0x000fe2000c701270 */
[----:B------:R-:W-:Y:S01]  /*941d0*/  UMOV UR11, UR8 ;  /* 0x00000008000b7c82 */ /* 0x000fe20008000000 */
[----:B------:R-:W-:Y:S01]  /*941e0*/  IMAD.U32 R23, RZ, RZ, UR9 ;  /* 0x00000009ff177e24 */ /* 0x000fe2000f8e00ff */
[----:B------:R-:W-:Y:S01]  /*941f0*/  ULDC.64 UR8, c[0x0][0x228] ;  /* 0x00008a0000087ab9 */ /* 0x000fe20000000a00 */
[----:B------:R-:W-:-:S07]  /*94200*/  ULDC.64 UR20, c[0x0][0x228] ;  /* 0x00008a0000147ab9 */ /* 0x000fce0000000a00 */
        /* <DEDUP_REMOVED lines=23> */
[----:B------:R-:W-:Y:S01]  /*94380*/  UMOV UR10, UR20 ;  /* 0x00000014000a7c82 */ /* 0x000fe20008000000 */
[----:B------:R-:W-:Y:S01]  /*94390*/  VIADD R17, R0, 0x100 ;  /* 0x0000010000117836 */ /* 0x000fe20000000000 */
        /* <DEDUP_REMOVED lines=15> */
[----:B------:R-:W-:Y:S01]  /*94490*/  IMAD.U32 R18, RZ, RZ, UR15 ;  /* 0x0000000fff127e24 */ /* 0x000fe2000f8e00ff */
[----:B------:R-:W-:Y:S01]  /*944a0*/  ULDC.64 UR14, c[0x0][0x228] ;  /* 0x00008a00000e7ab9 */ /* 0x000fe20000000a00 */
[----:B------:R-:W-:Y:S01]  /*944b0*/  ULDC.64 UR10, c[0x0][0x228] ;  /* 0x00008a00000a7ab9 */ /* 0x000fe20000000a00 */
[----:B------:R-:W-:Y:S01]  /*944c0*/  R2UR UR45, R20 ;  /* 0x00000000142d72ca */ /* 0x000fe200000e0000 */
[----:B------:R-:W-:Y:S01]  /*944d0*/  STL [R1+0x2b70], R12 ;  /* 0x002b700c01007387 */ /* 0x000fe20000100800 */
[----:B------:R-:W-:Y:S01]  /*944e0*/  IMAD.U32 R161, RZ, RZ, UR29 ;  /* 0x0000001dffa17e24 */ /* 0x000fe2000f8e00ff */
[----:B------:R-:W-:-:S04]  /*944f0*/  ULDC.64 UR18, c[0x0][0x228] ;  /* 0x00008a0000127ab9 */ /* 0x000fc80000000a00 */
[----:B------:R-:W-:Y:S01]  /*94500*/  @P1 LOP3.LUT R11, R11, 0x2, RZ, 0xfc, !PT ;  /* 0x000000020b0b1812 */ /* 0x000fe200078efcff */
[----:B------:R-:W-:Y:S01]  /*94510*/  UMOV UR8, UR10 ;  /* 0x0000000a00087c82 */ /* 0x000fe20008000000 */
[----:B------:R-:W-:Y:S01]  /*94520*/  IMAD.U32 R159, RZ, RZ, UR11 ;  /* 0x0000000bff9f7e24 */ /* 0x000fe2000f8e00ff */
[----:B------:R-:W-:Y:S01]  /*94530*/  ULDC.64 UR10, c[0x0][0x228] ;  /* 0x00008a00000a7ab9 */ /* 0x000fe20000000a00 */
[----:B------:R-:W-:Y:S01]  /*94540*/  LOP3.LUT R11, R11, 0xfffffffe, RZ, 0xc0, !PT ;  /* 0xfffffffe0b0b7812 */ /* 0x000fe200078ec0ff */
[----:B------:R-:W-:-:S03]  /*94550*/  ULDC.64 UR28, c[0x0][0x228] ;  /* 0x00008a00001c7ab9 */ /* 0x000fc60000000a00 */
        /* <DEDUP_REMOVED lines=9> */
[----:B------:R-:W-:-:S04]  /*945f0*/  ISETP.GE.AND P0, PT, R16, UR9, PT ;  /* 0x0000000910007c0c */ /* 0x000fc8000bf06270 */
[----:B------:R-:W-:Y:S02]  /*94600*/  ISETP.LT.AND P2, PT, R7, UR14, !P0 ;  /* 0x0000000e07007c0c */ /* 0x000fe4000c741270 */
[----:B------:R-:W-:Y:S02]  /*94610*/  ISETP.LT.AND P1, PT, R6, UR8, !P0 ;  /* 0x0000000806007c0c */ /* 0x000fe4000c721270 */
[----:B------:R-:W-:Y:S01]  /*94620*/  LOP3.LUT R10, R10, 0xdfffffff, RZ, 0xc0, !PT ;  /* 0xdfffffff0a0a7812 */ /* 0x000fe200078ec0ff */
[----:B------:R-:W-:Y:S01]  /*94630*/  UMOV UR4, UR10 ;  /* 0x0000000a00047c82 */ /* 0x000fe20008000000 */
[----:B------:R-:W-:Y:S01]  /*94640*/  ISETP.GE.AND P0, PT, R17, UR13, PT ;  /* 0x0000000d11007c0c */ /* 0x000fe2000bf06270 */
[----:B------:R-:W-:Y:S01]  /*94650*/  VIADD R16, R0, 0xfa ;  /* 0x000000fa00107836 */ /* 0x000fe20000000000 */
[----:B------:R-:W-:-:S05]  /*94660*/  ULDC.64 UR8, c[0x0][0x228] ;  /* 0x00008a0000087ab9 */ /* 0x000fca0000000a00 */
[----:B------:R-:W-:Y:S01]  /*94670*/  @P2 LOP3.LUT R10, R10, 0x20000000, RZ, 0xfc, !PT ;  /* 0x200000000a0a2812 */ /* 0x000fe200078efcff */
[----:B------:R-:W-:Y:S01]  /*94680*/  IMAD.U32 R155, RZ, RZ, UR11 ;  /* 0x0000000bff9b7e24 */ /* 0x000fe2000f8e00ff */
[----:B------:R-:W-:Y:S01]  /*94690*/  ULDC.64 UR10, c[0x0][0x228] ;  /* 0x00008a00000a7ab9 */ /* 0x000fe20000000a00 */
[----:B------:R-:W-:Y:S01]  /*946a0*/  VIADD R17, R0, 0xf8 ;  /* 0x000000f800117836 */ /* 0x000fe20000000000 */
[----:B------:R-:W-:Y:S01]  /*946b0*/  LOP3.LUT R10, R10, 0xefffffff, RZ, 0xc0, !PT ;  /* 0xefffffff0a0a7812 */ /* 0x000fe200078ec0ff */
[----:B------:R-:W-:-:S03]  /*946c0*/  ULDC.64 UR12, c[0x0][0x228] ;  /* 0x00008a00000c7ab9 */ /* 0x000fc60000000a00 */
[----:B------:R-:W-:Y:S02]  /*946d0*/  @P1 LOP3.LUT R10, R10, 0x10000000, RZ, 0xfc, !PT ;  /* 0x100000000a0a1812 */ /* 0x000fe400078efcff */
[----:B------:R-:W-:Y:S02]  /*946e0*/  ISETP.LT.AND P1, PT, R7, UR6, !P0 ;  /* 0x0000000607007c0c */ /* 0x000fe4000c721270 */
[----:B------:R-:W-:Y:S02]  /*946f0*/  ISETP.LT.AND P0, PT, R6, UR4, !P0 ;  /* 0x0000000406007c0c */ /* 0x000fe4000c701270 */
[----:B------:R-:W-:-:S09]  /*94700*/  LOP3.LUT R10, R10, 0xf7ffffff, RZ, 0xc0, !PT ;  /* 0xf7ffffff0a0a7812 */ /* 0x000fd200078ec0ff */
[----:B------:R-:W-:-:S04]  /*94710*/  @P1 LOP3.LUT R10, R10, 0x8000000, RZ, 0xfc, !PT ;  /* 0x080000000a0a1812 */ /* 0x000fc800078efcff */
[----:B------:R-:W-:-:S04]  /*94720*/  LOP3.LUT R10, R10, 0xfbffffff, RZ, 0xc0, !PT ;  /* 0xfbffffff0a0a7812 */ /* 0x000fc800078ec0ff */
[----:B------:R-:W-:Y:S02]  /*94730*/  @P0 LOP3.LUT R10, R10, 0x4000000, RZ, 0xfc, !PT ;  /* 0x040000000a0a0812 */ /* 0x000fe400078efcff */
[----:B------:R-:W-:Y:S01]  /*94740*/  ISETP.GE.AND P0, PT, R16, UR17, PT ;  /* 0x0000001110007c0c */ /* 0x000fe2000bf06270 */
[----:B------:R-:W-:Y:S01]  /*94750*/  UMOV UR4, UR10 ;  /* 0x0000000a00047c82 */ /* 0x000fe20008000000 */
[----:B------:R-:W-:Y:S01]  /*94760*/  LOP3.LUT R10, R10, 0xfdffffff, RZ, 0xc0, !PT ;  /* 0xfdffffff0a0a7812 */ /* 0x000fe200078ec0ff */
[----:B------:R-:W-:Y:S01]  /*94770*/  IMAD.U32 R20, RZ, RZ, UR11 ;  /* 0x0000000bff147e24 */ /* 0x000fe2000f8e00ff */
[----:B------:R-:W-:Y:S01]  /*94780*/  ISETP.LT.AND P1, PT, R7, UR8, !P0 ;  /* 0x0000000807007c0c */ /* 0x000fe2000c721270 */
[----:B------:R-:W-:Y:S01]  /*94790*/  ULDC.64 UR10, c[0x0][0x228] ;  /* 0x00008a00000a7ab9 */ /* 0x000fe20000000a00 */
[----:B------:R-:W-:Y:S01]  /*947a0*/  ISETP.LT.AND P0, PT, R6, UR4, !P0 ;  /* 0x0000000406007c0c */ /* 0x000fe2000c701270 */
[----:B------:R-:W-:Y:S01]  /*947b0*/  VIADD R16, R0, 0xf6 ;  /* 0x000000f600107836 */ /* 0x000fe20000000000 */
[----:B------:R0:W-:Y:S01]  /*947c0*/  STL [R1+0x2b74], R11 ;  /* 0x002b740b01007387 */ /* 0x0001e20000100800 */
[----:B------:R-:W-:-:S08]  /*947d0*/  ULDC.64 UR16, c[0x0][0x228] ;  /* 0x00008a0000107ab9 */ /* 0x000fd00000000a00 */
[----:B------:R-:W-:-:S04]  /*947e0*/  @P1 LOP3.LUT R10, R10, 0x2000000, RZ, 0xfc, !PT ;  /* 0x020000000a0a1812 */ /* 0x000fc800078efcff */
[----:B------:R-:W-:-:S04]  /*947f0*/  LOP3.LUT R10, R10, 0xfeffffff, RZ, 0xc0, !PT ;  /* 0xfeffffff0a0a7812 */ /* 0x000fc800078ec0ff */
[----:B------:R-:W-:Y:S02]  /*94800*/  @P0 LOP3.LUT R10, R10, 0x1000000, RZ, 0xfc, !PT ;  /* 0x010000000a0a0812 */ /* 0x000fe400078efcff */
[----:B------:R-:W-:Y:S01]  /*94810*/  ISETP.GE.AND P0, PT, R17, UR15, PT ;  /* 0x0000000f11007c0c */ /* 0x000fe2000bf06270 */
[----:B------:R-:W-:Y:S01]  /*94820*/  UMOV UR4, UR10 ;  /* 0x0000000a00047c82 */ /* 0x000fe20008000000 */
[----:B------:R-:W-:Y:S01]  /*94830*/  LOP3.LUT R10, R10, 0xff7fffff, RZ, 0xc0, !PT ;  /* 0xff7fffff0a0a7812 */ /* 0x000fe200078ec0ff */
[----:B------:R-:W-:Y:S01]  /*94840*/  ULDC.64 UR14, c[0x0][0x228] ;  /* 0x00008a00000e7ab9 */ /* 0x000fe20000000a00 */
[----:B------:R-:W-:Y:S02]  /*94850*/  ISETP.LT.AND P1, PT, R7, UR12, !P0 ;  /* 0x0000000c07007c0c */ /* 0x000fe4000c721270 */
[----:B------:R-:W-:-:S11]  /*94860*/  ISETP.LT.AND P0, PT, R6, UR4, !P0 ;  /* 0x0000000406007c0c */ /* 0x000fd6000c701270 */
[----:B------:R-:W-:-:S04]  /*94870*/  @P1 LOP3.LUT R10, R10, 0x800000, RZ, 0xfc, !PT ;  /* 0x008000000a0a1812 */ /* 0x000fc800078efcff */
[----:B------:R-:W-:-:S04]  /*94880*/  LOP3.LUT R10, R10, 0xffbfffff, RZ, 0xc0, !PT ;  /* 0xffbfffff0a0a7812 */ /* 0x000fc800078ec0ff */
[----:B------:R-:W-:Y:S02]  /*94890*/  @P0 LOP3.LUT R10, R10, 0x400000, RZ, 0xfc, !PT ;  /* 0x004000000a0a0812 */ /* 0x000fe400078efcff */
[----:B------:R-:W-:Y:S01]  /*948a0*/  ISETP.GE.AND P0, PT, R16, UR7, PT ;  /* 0x0000000710007c0c */ /* 0x000fe2000bf06270 */
[----:B------:R-:W-:Y:S01]  /*948b0*/  IMAD.U32 R19, RZ, RZ, UR11 ;  /* 0x0000000bff137e24 */ /* 0x000fe2000f8e00ff */
[----:B------:R-:W-:Y:S01]  /*948c0*/  ULDC.64 UR10, c[0x0][0x228] ;  /* 0x00008a00000a7ab9 */ /* 0x000fe20000000a00 */
[----:B------:R-:W-:Y:S01]  /*948d0*/  LOP3.LUT R10, R10, 0xffdfffff, RZ, 0xc0, !PT ;  /* 0xffdfffff0a0a7812 */ /* 0x000fe200078ec0ff */
[----:B------:R-:W-:Y:S01]  /*948e0*/  VIADD R16, R0, 0xf4 ;  /* 0x000000f400107836 */ /* 0x000fe20000000000 */
[----:B------:R-:W-:Y:S01]  /*948f0*/  ISETP.LT.AND P1, PT, R7, UR14, !P0 ;  /* 0x0000000e07007c0c */ /* 0x000fe2000c721270 */
[----:B------:R-:W-:Y:S01]  /*94900*/  UMOV UR4, UR10 ;  /* 0x0000000a00047c82 */ /* 0x000fe20008000000 */
[----:B------:R-:W-:Y:S01]  /*94910*/  ULDC.64 UR6, c[0x0][0x228] ;  /* 0x00008a0000067ab9 */ /* 0x000fe20000000a00 */
[----:B------:R-:W-:-:S10]  /*94920*/  ISETP.LT.AND P0, PT, R6, UR4, !P0 ;  /* 0x0000000406007c0c */ /* 0x000fd4000c701270 */
[----:B------:R-:W-:-:S04]  /*94930*/  @P1 LOP3.LUT R10, R10, 0x200000, RZ, 0xfc, !PT ;  /* 0x002000000a0a1812 */ /* 0x000fc800078efcff */
[----:B------:R-:W-:-:S04]  /*94940*/  LOP3.LUT R10, R10, 0xffefffff, RZ, 0xc0, !PT ;  /* 0xffefffff0a0a7812 */ /* 0x000fc800078ec0ff */
[----:B------:R-:W-:Y:S02]  /*94950*/  @P0 LOP3.LUT R10, R10, 0x100000, RZ, 0xfc, !PT ;  /* 0x001000000a0a0812 */ /* 0x000fe400078efcff */
[----:B------:R-:W-:Y:S01]  /*94960*/  ISETP.GE.AND P0, PT, R16, UR9, PT ;  /* 0x0000000910007c0c */ /* 0x000fe2000bf06270 */
[----:B0-----:R-:W-:Y:S01]  /*94970*/  IMAD.U32 R11, RZ, RZ, UR11 ;  /* 0x0000000bff0b7e24 */ /* 0x001fe2000f8e00ff */
        /* <DEDUP_REMOVED lines=11> */
[----:B------:R0:W-:Y:S01]  /*94a30*/  STL [R1+0x284c], R11 ;  /* 0x00284c0b01007387 */ /* 0x0001e20000100800 */
[----:B------:R-:W-:Y:S01]  /*94a40*/  LOP3.LUT R10, R10, 0xfffdffff, RZ, 0xc0, !PT ;  /* 0xfffdffff0a0a7812 */ /* 0x000fe200078ec0ff */
[----:B------:R-:W-:Y:S01]  /*94a50*/  VIADD R16, R0, 0xf0 ;  /* 0x000000f000107836 */ /* 0x000fe20000000000 */
[----:B------:R-:W-:Y:S01]  /*94a60*/  ISETP.LT.AND P1, PT, R7, UR8, !P0 ;  /* 0x0000000807007c0c */ /* 0x000fe2000c721270 */
[----:B------:R-:W-:Y:S01]  /*94a70*/  ULDC.64 UR12, c[0x0][0x228] ;  /* 0x00008a00000c7ab9 */ /* 0x000fe20000000a00 */
[----:B0-----:R-:W-:Y:S01]  /*94a80*/  IMAD.U32 R11, RZ, RZ, UR11 ;  /* 0x0000000bff0b7e24 */ /* 0x001fe2000f8e00ff */
[----:B------:R-:W-:Y:S02]  /*94a90*/  ULDC.64 UR10, c[0x0][0x228] ;  /* 0x00008a00000a7ab9 */ /* 0x000fe40000000a00 */
[----:B------:R-:W-:-:S02]  /*94aa0*/  UMOV UR4, UR10 ;  /* 0x0000000a00047c82 */ /* 0x000fc40008000000 */
[----:B------:R-:W-:-:S06]  /*94ab0*/  ISETP.LT.AND P0, PT, R6, UR4, !P0 ;  /* 0x0000000406007c0c */ /* 0x000fcc000c701270 */
        /* <DEDUP_REMOVED lines=48> */
[----:B------:R-:W-:Y:S01]  /*94dc0*/  IMAD.U32 R21, RZ, RZ, UR21 ;  /* 0x00000015ff157e24 */ /* 0x000fe2000f8e00ff */
[----:B------:R-:W-:Y:S01]  /*94dd0*/  ULDC.64 UR20, c[0x0][0x228] ;  /* 0x00008a0000147ab9 */ /* 0x000fe20000000a00 */
[----:B------:R-:W-:Y:S01]  /*94de0*/  R2UR UR57, R152 ;  /* 0x00000000983972ca */ /* 0x000fe200000e0000 */
[----:B------:R-:W-:Y:S01]  /*94df0*/  IMAD.U32 R163, RZ, RZ, UR31 ;  /* 0x0000001fffa37e24 */ /* 0x000fe2000f8e00ff */
[----:B------:R-:W-:Y:S01]  /*94e00*/  ULDC.64 UR30, c[0x0][0x228] ;  /* 0x00008a00001e7ab9 */ /* 0x000fe20000000a00 */
[----:B0-----:R-:W-:Y:S01]  /*94e10*/  IMAD.U32 R11, RZ, RZ, UR11 ;  /* 0x0000000bff0b7e24 */ /* 0x001fe2000f8e00ff */
[----:B------:R-:W-:Y:S01]  /*94e20*/  ULDC.64 UR10, c[0x0][0x228] ;  /* 0x00008a00000a7ab9 */ /* 0x000fe20000000a00 */
[----:B------:R-:W-:Y:S01]  /*94e30*/  LOP3.LUT R2, R2, 0xffffff7f, RZ, 0xc0, !PT ;  /* 0xffffff7f02027812 */ /* 0x000fe200078ec0ff */
[----:B------:R-:W-:Y:S01]  /*94e40*/  UMOV UR4, UR10 ;  /* 0x0000000a00047c82 */ /* 0x000fe20008000000 */
[----:B------:R-:W-:Y:S01]  /*94e50*/  IMAD.U32 R160, RZ, RZ, UR49 ;  /* 0x00000031ffa07e24 */ /* 0x000fe2000f8e00ff */
[----:B------:R-:W-:Y:S01]  /*94e60*/  ISETP.LT.AND P0, PT, R6, UR4, !P0 ;  /* 0x0000000406007c0c */ /* 0x000fe2000c701270 */
[----:B------:R-:W4:Y:S01]  /*94e70*/  LDL.LU R120, [R1+0x79c] ;  /* 0x00079c0001787983 */ /* 0x000f220000300800 */
[----:B------:R-:W-:Y:S01]  /*94e80*/  @P1 LOP3.LUT R10, R10, 0x200, RZ, 0xfc, !PT ;  /* 0x000002000a0a1812 */ /* 0x000fe200078efcff */
[----:B------:R-:W-:Y:S01]  /*94e90*/  IMAD.U32 R12, RZ, RZ, UR11 ;  /* 0x0000000bff0c7e24 */ /* 0x000fe2000f8e00ff */
[----:B------:R-:W-:Y:S01]  /*94ea0*/  ULDC.64 UR10, c[0x0][0x228] ;  /* 0x00008a00000a7ab9 */ /* 0x000fe20000000a00 */
[----:B------:R-:W-:Y:S01]  /*94eb0*/  IMAD.U32 R152, RZ, RZ, UR25 ;  /* 0x00000019ff987e24 */ /* 0x000fe2000f8e00ff */
[----:B------:R-:W-:Y:S01]  /*94ec0*/  LOP3.LUT R10, R10, 0xfffffeff, RZ, 0xc0, !PT ;  /* 0xfffffeff0a0a7812 */ /* 0x000fe200078ec0ff */
[----:B------:R-:W-:Y:S01]  /*94ed0*/  UMOV UR4, UR10 ;  /* 0x0000000a00047c82 */ /* 0x000fe20008000000 */
[----:B------:R-:W-:Y:S01]  /*94ee0*/  IMAD.U32 R13, RZ, RZ, UR11 ;  /* 0x0000000bff0d7e24 */ /* 0x000fe2000f8e00ff */
[----:B------:R-:W-:Y:S01]  /*94ef0*/  ULDC.64 UR10, c[0x0][0x228] ;  /* 0x00008a00000a7ab9 */ /* 0x000fe20000000a00 */
[----:B------:R-:W-:Y:S01]  /*94f00*/  ULDC.64 UR24, c[0x0][0x228] ;  /* 0x00008a0000187ab9 */ /* 0x000fe20000000a00 */
[----:B------:R-:W-:Y:S01]  /*94f10*/  ULDC.64 UR48, c[0x0][0x228] ;  /* 0x00008a0000307ab9 */ /* 0x000fe20000000a00 */
[----:B------:R-:W-:Y:S01]  /*94f20*/  LOP3.LUT R5, R5, 0x7fffffff, RZ, 0xc0, !PT ;  /* 0x7fffffff05057812 */ /* 0x000fe200078ec0ff */
[----:B------:R-:W4:Y:S01]  /*94f30*/  LDL.LU R121, [R1+0x798] ;  /* 0x0007980001797983 */ /* 0x000f220000300800 */
[----:B------:R-:W-:-:S02]  /*94f40*/  @P0 LOP3.LUT R10, R10, 0x100, RZ, 0xfc, !PT ;  /* 0x000001000a0a0812 */ /* 0x000fc400078efcff */
        /* <DEDUP_REMOVED lines=10> */
[----:B------:R-:W-:Y:S01]  /*94ff0*/  UMOV UR4, UR10 ;  /* 0x0000000a00047c82 */ /* 0x000fe20008000000 */
        /* <DEDUP_REMOVED lines=187> */
[----:B------:R-:W-:-:S04]  /*95bb0*/  ISETP.GE.AND P0, PT, R16, UR7, PT ;  /* 0x0000000710007c0c */ /* 0x000fc8000bf06270 */
[----:B------:R-:W-:Y:S01]  /*95bc0*/  ISETP.LT.AND P1, PT, R7, UR16, !P0 ;  /* 0x0000001007007c0c */ /* 0x000fe2000c721270 */
[----:B------:R-:W-:Y:S01]  /*95bd0*/  UMOV UR6, UR14 ;  /* 0x0000000e00067c82 */ /* 0x000fe20008000000 */
[----:B------:R-:W-:Y:S02]  /*95be0*/  LOP3.LUT R9, R9, 0xffffffdf, RZ, 0xc0, !PT ;  /* 0xffffffdf09097812 */ /* 0x000fe400078ec0ff */
[----:B------:R-:W-:Y:S01]  /*95bf0*/  ISETP.LT.AND P0, PT, R6, UR6, !P0 ;  /* 0x0000000606007c0c */ /* 0x000fe2000c701270 */
[----:B------:R-:W-:Y:S01]  /*95c00*/  VIADD R16, R0, 0xc4 ;  /* 0x000000c400107836 */ /* 0x000fe20000000000 */
[----:B------:R-:W-:Y:S01]  /*95c10*/  UMOV UR4, UR15 ;  /* 0x0000000f00047c82 */ /* 0x000fe20008000000 */
        /* <DEDUP_REMOVED lines=58> */
[----:B------:R-:W-:-:S04]  /*95fc0*/  ISETP.GE.AND P0, PT, R6, UR26, PT ;  /* 0x0000001a06007c0c */ /* 0x000fc8000bf06270 */
[----:B------:R-:W-:Y:S02]  /*95fd0*/  ISETP.LT.AND P0, PT, R0, UR61, !P0 ;  /* 0x0000003d00007c0c */ /* 0x000fe4000c701270 */
[----:B------:R-:W-:Y:S01]  /*95fe0*/  LOP3.LUT R8, R8, 0xdfffffff, RZ, 0xc0, !PT ;  /* 0xdfffffff08087812 */ /* 0x000fe200078ec0ff */
[----:B------:R-:W-:Y:S01]  /*95ff0*/  UMOV UR22, UR27 ;  /* 0x0000001b00167c82 */ /* 0x000fe20008000000 */
[----:B------:R-:W-:-:S09]  /*96000*/  ULDC.64 UR26, c[0x0][0x228] ;  /* 0x00008a00001a7ab9 */ /* 0x000fd20000000a00 */
[----:B------:R-:W-:Y:S02]  /*96010*/  @P0 LOP3.LUT R8, R8, 0x20000000, RZ, 0xfc, !PT ;  /* 0x2000000008080812 */ /* 0x000fe400078efcff */
[----:B------:R-:W-:-:S04]  /*96020*/  ISETP.GE.AND P0, PT, R16, UR27, PT ;  /* 0x0000001b10007c0c */ /* 0x000fc8000bf06270 */
[----:B------:R-:W-:Y:S02]  /*96030*/  ISETP.LT.AND P1, PT, R7, UR28, !P0 ;  /* 0x0000001c07007c0c */ /* 0x000fe4000c721270 */
[----:B------:R-:W-:Y:S02]  /*96040*/  ISETP.LT.AND P0, PT, R6, UR30, !P0 ;  /* 0x0000001e06007c0c */ /* 0x000fe4000c701270 */
[----:B------:R-:W-:Y:S01]  /*96050*/  LOP3.LUT R8, R8, 0xffbfffff, RZ, 0xc0, !PT ;  /* 0xffbfffff08087812 */ /* 0x000fe200078ec0ff */
[----:B------:R-:W-:Y:S01]  /*96060*/  VIADD R16, R0, 0x4 ;  /* 0x0000000400107836 */ /* 0x000fe20000000000 */
[----:B------:R-:W-:Y:S01]  /*96070*/  UMOV UR18, UR32 ;  /* 0x0000002000127c82 */ /* 0x000fe20008000000 */
[----:B------:R-:W-:-:S06]  /*96080*/  ULDC.64 UR32, c[0x0][0x228] ;  /* 0x00008a0000207ab9 */ /* 0x000fcc0000000a00 */
[----:B------:R-:W-:-:S04]  /*96090*/  @P1 LOP3.LUT R8, R8, 0x400000, RZ, 0xfc, !PT ;  /* 0x0040000008081812 */ /* 0x000fc800078efcff */
[----:B------:R-:W-:Y:S01]  /*960a0*/  LOP3.LUT R8, R8, 0xffdfffff, RZ, 0xc0, !PT ;  /* 0xffdfffff08087812 */ /* 0x000fe200078ec0ff */
[----:B------:R-:W-:Y:S01]  /*960b0*/  UMOV UR16, UR34 ;  /* 0x0000002200107c82 */ /* 0x000fe20008000000 */
[----:B------:R-:W-:Y:S02]  /*960c0*/  ULDC.64 UR34, c[0x0][0x228] ;  /* 0x00008a0000227ab9 */ /* 0x000fe40000000a00 */
[----:B------:R-:W-:Y:S02]  /*960d0*/  @P0 LOP3.LUT R8, R8, 0x200000, RZ, 0xfc, !PT ;  /* 0x0020000008080812 */ /* 0x000fe400078efcff */
[----:B------:R-:W-:-:S04]  /*960e0*/  ISETP.GE.AND P0, PT, R16, UR33, PT ;  /* 0x0000002110007c0c */ /* 0x000fc8000bf06270 */
[----:B------:R-:W-:Y:S01]  /*960f0*/  ISETP.LT.AND P1, PT, R7, UR34, !P0 ;  /* 0x0000002207007c0c */ /* 0x000fe2000c721270 */
[----:B------:R-:W-:Y:S01]  /*96100*/  UMOV UR8, UR37 ;  /* 0x0000002500087c82 */ /* 0x000fe20008000000 */
[----:B------:R-:W-:Y:S01]  /*96110*/  UMOV UR24, UR36 ;  /* 0x0000002400187c82 */ /* 0x000fe20008000000 */
[----:B------:R-:W-:Y:S01]  /*96120*/  ULDC.64 UR36, c[0x0][0x228] ;  /* 0x00008a0000247ab9 */ /* 0x000fe20000000a00 */
[----:B------:R-:W-:Y:S02]  /*96130*/  LOP3.LUT R8, R8, 0xffefffff, RZ, 0xc0, !PT ;  /* 0xffefffff08087812 */ /* 0x000fe400078ec0ff */
[----:B------:R-:W-:Y:S01]  /*96140*/  ISETP.LT.AND P0, PT, R6, UR36, !P0 ;  /* 0x0000002406007c0c */ /* 0x000fe2000c701270 */
[----:B------:R-:W-:-:S06]  /*96150*/  VIADD R16, R0, 0x3 ;  /* 0x0000000300107836 */ /* 0x000fcc0000000000 */
[----:B------:R-:W-:Y:S01]  /*96160*/  @P1 LOP3.LUT R8, R8, 0x100000, RZ, 0xfc, !PT ;  /* 0x0010000008081812 */ /* 0x000fe200078efcff */
[----:B------:R-:W-:Y:S01]  /*96170*/  UMOV UR14, UR39 ;  /* 0x00000027000e7c82 */ /* 0x000fe20008000000 */
[----:B------:R-:W-:Y:S01]  /*96180*/  UMOV UR28, UR38 ;  /* 0x00000026001c7c82 */ /* 0x000fe20008000000 */
[----:B------:R-:W-:Y:S01]  /*96190*/  ULDC.64 UR38, c[0x0][0x228] ;  /* 0x00008a0000267ab9 */ /* 0x000fe20000000a00 */
[----:B------:R-:W-:Y:S01]  /*961a0*/  LOP3.LUT R8, R8, 0xfffbffff, RZ, 0xc0, !PT ;  /* 0xfffbffff08087812 */ /* 0x000fe200078ec0ff */
[----:B------:R-:W-:Y:S01]  /*961b0*/  UMOV UR6, UR41 ;  /* 0x0000002900067c82 */ /* 0x000fe20008000000 */
[----:B------:R-:W-:Y:S01]  /*961c0*/  UMOV UR27, UR40 ;  /* 0x00000028001b7c82 */ /* 0x000fe20008000000 */
[----:B------:R-:W-:Y:S01]  /*961d0*/  UMOV UR33, UR43 ;  /* 0x0000002b00217c82 */ /* 0x000fe20008000000 */
[----:B------:R-:W-:Y:S01]  /*961e0*/  @P0 LOP3.LUT R8, R8, 0x40000, RZ, 0xfc, !PT ;  /* 0x0004000008080812 */ /* 0x000fe200078efcff */
[----:B------:R-:W-:Y:S01]  /*961f0*/  UMOV UR34, UR42 ;  /* 0x0000002a00227c82 */ /* 0x000fe20008000000 */
[----:B------:R-:W-:Y:S01]  /*96200*/  ISETP.GE.AND P0, PT, R16, UR39, PT ;  /* 0x0000002710007c0c */ /* 0x000fe2000bf06270 */
[----:B------:R-:W-:Y:S01]  /*96210*/  ULDC.64 UR40, c[0x0][0x228] ;  /* 0x00008a0000287ab9 */ /* 0x000fe20000000a00 */
[----:B------:R-:W-:-:S02]  /*96220*/  ULDC.64 UR42, c[0x0][0x228] ;  /* 0x00008a00002a7ab9 */ /* 0x000fc40000000a00 */
[----:B------:R-:W-:Y:S02]  /*96230*/  ISETP.LT.AND P1, PT, R7, UR40, !P0 ;  /* 0x0000002807007c0c */ /* 0x000fe4000c721270 */
[----:B------:R-:W-:Y:S01]  /*96240*/  ISETP.LT.AND P0, PT, R6, UR42, !P0 ;  /* 0x0000002a06007c0c */ /* 0x000fe2000c701270 */
[----:B------:R-:W-:Y:S01]  /*96250*/  VIADD R16, R0, 0x2 ;  /* 0x0000000200107836 */ /* 0x000fe20000000000 */
[----:B------:R-:W-:Y:S01]  /*96260*/  UMOV UR61, UR45 ;  /* 0x0000002d003d7c82 */ /* 0x000fe20008000000 */
[----:B------:R-:W-:Y:S01]  /*96270*/  UMOV UR30, UR44 ;  /* 0x0000002c001e7c82 */ /* 0x000fe20008000000 */
[----:B------:R-:W-:Y:S01]  /*96280*/  ULDC.64 UR44, c[0x0][0x228] ;  /* 0x00008a00002c7ab9 */ /* 0x000fe20000000a00 */
[----:B------:R-:W-:Y:S01]  /*96290*/  LOP3.LUT R8, R8, 0xffff7fff, RZ, 0xc0, !PT ;  /* 0xffff7fff08087812 */ /* 0x000fe200078ec0ff */
[----:B------:R-:W-:Y:S01]  /*962a0*/  UMOV UR12, UR47 ;  /* 0x0000002f000c7c82 */ /* 0x000fe20008000000 */
[----:B------:R-:W-:Y:S01]  /*962b0*/  UMOV UR20, UR46 ;  /* 0x0000002e00147c82 */ /* 0x000fe20008000000 */
[----:B------:R-:W-:-:S05]  /*962c0*/  ULDC.64 UR46, c[0x0][0x228] ;  /* 0x00008a00002e7ab9 */ /* 0x000fca0000000a00 */
[----:B------:R-:W-:Y:S02]  /*962d0*/  @P0 LOP3.LUT R2, R2, 0x80, RZ, 0xfc, !PT ;  /* 0x0000008002020812 */ /* 0x000fe400078efcff */
[----:B------:R-:W-:Y:S02]  /*962e0*/  ISETP.GE.AND P0, PT, R16, UR45, PT ;  /* 0x0000002d10007c0c */ /* 0x000fe4000bf06270 */
[----:B------:R-:W-:Y:S02]  /*962f0*/  @P1 LOP3.LUT R8, R8, 0x8000, RZ, 0xfc, !PT ;  /* 0x0000800008081812 */ /* 0x000fe400078efcff */
[----:B------:R-:W-:Y:S02]  /*96300*/  ISETP.LT.AND P1, PT, R7, UR46, !P0 ;  /* 0x0000002e07007c0c */ /* 0x000fe4000c721270 */
[----:B------:R-:W-:Y:S02]  /*96310*/  ISETP.LT.AND P0, PT, R6, UR48, !P0 ;  /* 0x0000003006007c0c */ /* 0x000fe4000c701270 */
[----:B------:R-:W-:Y:S01]  /*96320*/  LOP3.LUT R2, R2, 0xffffffbf, RZ, 0xc0, !PT ;  /* 0xffffffbf02027812 */ /* 0x000fe200078ec0ff */
[----:B------:R-:W-:Y:S01]  /*96330*/  VIADD R16, R0, 0x1 ;  /* 0x0000000100107836 */ /* 0x000fe20000000000 */
[----:B------:R-:W-:Y:S01]  /*96340*/  UMOV UR39, UR22 ;  /* 0x0000001600277c82 */ /* 0x000fe20008000000 */
[----:B------:R-:W-:-:S06]  /*96350*/  UMOV UR46, UR51 ;  /* 0x00000033002e7c82 */ /* 0x000fcc0008000000 */
[----:B------:R-:W-:Y:S01]  /*96360*/  @P1 LOP3.LUT R2, R2, 0x40, RZ, 0xfc, !PT ;  /* 0x0000004002021812 */ /* 0x000fe200078efcff */
[----:B------:R-:W-:Y:S01]  /*96370*/  UMOV UR22, UR50 ;  /* 0x0000003200167c82 */ /* 0x000fe20008000000 */
[----:B------:R-:W-:Y:S02]  /*96380*/  ULDC.64 UR50, c[0x0][0x228] ;  /* 0x00008a0000327ab9 */ /* 0x000fe40000000a00 */
[----:B------:R-:W-:Y:S01]  /*96390*/  LOP3.LUT R2, R2, 0xffffffdf, RZ, 0xc0, !PT ;  /* 0xffffffdf02027812 */ /* 0x000fe200078ec0ff */
[----:B------:R-:W-:Y:S01]  /*963a0*/  UMOV UR40, UR30 ;  /* 0x0000001e00287c82 */ /* 0x000fe20008000000 */
[----:B------:R-:W-:Y:S01]  /*963b0*/  UMOV UR48, UR33 ;  /* 0x0000002100307c82 */ /* 0x000fe20008000000 */
[----:B------:R-:W-:Y:S01]  /*963c0*/  UMOV UR30, UR27 ;  /* 0x0000001b001e7c82 */ /* 0x000fe20008000000 */
[----:B------:R-:W-:Y:S01]  /*963d0*/  @P0 LOP3.LUT R2, R2, 0x20, RZ, 0xfc, !PT ;  /* 0x0000002002020812 */ /* 0x000fe200078efcff */
[----:B------:R-:W-:Y:S01]  /*963e0*/  UMOV UR27, UR53 ;  /* 0x00000035001b7c82 */ /* 0x000fe20008000000 */
[----:B------:R-:W-:Y:S01]  /*963f0*/  ISETP.GE.AND P0, PT, R16, UR51, PT ;  /* 0x0000003310007c0c */ /* 0x000fe2000bf06270 */
[----:B------:R-:W-:Y:S01]  /*96400*/  UMOV UR33, UR52 ;  /* 0x0000003400217c82 */ /* 0x000fe20008000000 */
[----:B------:R-:W-:-:S02]  /*96410*/  ULDC.64 UR52, c[0x0][0x228] ;  /* 0x00008a0000347ab9 */ /* 0x000fc40000000a00 */
        /* <DEDUP_REMOVED lines=13> */
[----:B------:R-:W-:Y:S02]  /*964f0*/  UMOV UR20, UR59 ;  /* 0x0000003b00147c82 */ /* 0x000fe40008000000 */
[----:B------:R-:W-:Y:S01]  /*96500*/  @P0 LOP3.LUT R2, R2, 0x4, RZ, 0xfc, !PT ;  /* 0x0000000402020812 */ /* 0x000fe200078efcff */
[----:B------:R-:W-:Y:S01]  /*96510*/  UMOV UR51, UR58 ;  /* 0x0000003a00337c82 */ /* 0x000fe20008000000 */
[----:B------:R-:W-:Y:S01]  /*96520*/  ISETP.GE.AND P0, PT, R16, UR57, PT ;  /* 0x0000003910007c0c */ /* 0x000fe2000bf06270 */
[----:B------:R-:W-:Y:S01]  /*96530*/  ULDC.64 UR58, c[0x0][0x228] ;  /* 0x00008a00003a7ab9 */ /* 0x000fe20000000a00 */
[----:B------:R-:W-:-:S02]  /*96540*/  UMOV UR57, UR61 ;  /* 0x0000003d00397c82 */ /* 0x000fc40008000000 */
[----:B------:R-:W-:Y:S01]  /*96550*/  ISETP.LT.AND P2, PT, R6, UR60, !P0 ;  /* 0x0000003c06007c0c */ /* 0x000fe2000c741270 */
[----:B------:R-:W-:Y:S01]  /*96560*/  ULDC.64 UR60, c[0x0][0x228] ;  /* 0x00008a00003c7ab9 */ /* 0x000fe20000000a00 */
[C---:B------:R-:W-:Y:S02]  /*96570*/  ISETP.LT.AND P1, PT, R7.reuse, UR58, !P0 ;  /* 0x0000003a07007c0c */ /* 0x040fe4000c721270 */
[----:B------:R-:W-:Y:S02]  /*96580*/  ISETP.GE.AND P0, PT, R0, UR59, PT ;  /* 0x0000003b00007c0c */ /* 0x000fe4000bf06270 */
[----:B------:R-:W-:Y:S01]  /*96590*/  LOP3.LUT R8, R8, 0xfff7ffff, RZ, 0xc0, !PT ;  /* 0xfff7ffff08087812 */ /* 0x000fe200078ec0ff */
[----:B------:R-:W-:Y:S01]  /*965a0*/  VIADD R16, R0, 0x153 ;  /* 0x0000015300107836 */ /* 0x000fe20000000000 */
[----:B------:R-:W-:Y:S01]  /*965b0*/  ISETP.LT.AND P0, PT, R7, UR60, !P0 ;  /* 0x0000003c07007c0c */ /* 0x000fe2000c701270 */
[----:B------:R-:W-:Y:S01]  /*965c0*/  ULDC.64 UR58, c[0x0][0x228] ;  /* 0x00008a00003a7ab9 */ /* 0x000fe20000000a00 */
[----:B------:R-:W-:-:S03]  /*965d0*/  LOP3.LUT R2, R2, 0xfffffffd, RZ, 0xc0, !PT ;  /* 0xfffffffd02027812 */ /* 0x000fc600078ec0ff */
[----:B------:R-:W-:-:S04]  /*965e0*/  @P2 LOP3.LUT R8, R8, 0x80000, RZ, 0xfc, !PT ;  /* 0x0008000008082812 */ /* 0x000fc800078efcff */
[----:B------:R-:W-:-:S04]  /*965f0*/  LOP3.LUT R8, R8, 0xfffdffff, RZ, 0xc0, !PT ;  /* 0xfffdffff08087812 */ /* 0x000fc800078ec0ff */
[----:B------:R-:W-:Y:S02]  /*96600*/  @P0 LOP3.LUT R2, R2, 0x2, RZ, 0xfc, !PT ;  /* 0x0000000202020812 */ /* 0x000fe400078efcff */
[----:B------:R-:W-:Y:S02]  /*96610*/  ISETP.GE.AND P0, PT, R16, UR57, PT ;  /* 0x0000003910007c0c */ /* 0x000fe4000bf06270 */
[----:B------:R-:W-:Y:S02]  /*96620*/  @P1 LOP3.LUT R8, R8, 0x20000, RZ, 0xfc, !PT ;  /* 0x0002000008081812 */ /* 0x000fe400078efcff */
[----:B------:R-:W-:Y:S01]  /*96630*/  ISETP.LT.AND P1, PT, R7, UR58, !P0 ;  /* 0x0000003a07007c0c */ /* 0x000fe2000c721270 */
[----:B------:R-:W-:Y:S01]  /*96640*/  UMOV UR60, UR5 ;  /* 0x00000005003c7c82 */ /* 0x000fe20008000000 */
[----:B------:R-:W-:Y:S01]  /*96650*/  ULDC UR5, c[0x0][0x228] ;  /* 0x00008a0000057ab9 */ /* 0x000fe20000000800 */
[----:B------:R-:W-:Y:S02]  /*96660*/  LOP3.LUT R8, R8, 0xfffeffff, RZ, 0xc0, !PT ;  /* 0xfffeffff08087812 */ /* 0x000fe400078ec0ff */
[----:B------:R-:W-:Y:S01]  /*96670*/  ISETP.LT.AND P0, PT, R6, UR5, !P0 ;  /* 0x0000000506007c0c */ /* 0x000fe2000c701270 */
[----:B------:R-:W-:Y:S01]  /*96680*/  VIADD R16, R0, 0x151 ;  /* 0x0000015100107836 */ /* 0x000fe20000000000 */
[----:B------:R-:W-:-:S06]  /*96690*/  UMOV UR57, UR54 ;  /* 0x0000003600397c82 */ /* 0x000fcc0008000000 */
[----:B------:R-:W-:Y:S01]  /*966a0*/  @P1 LOP3.LUT R8, R8, 0x10000, RZ, 0xfc, !PT ;  /* 0x0001000008081812 */ /* 0x000fe200078efcff */
[----:B------:R-:W-:Y:S01]  /*966b0*/  UMOV UR54, UR52 ;  /* 0x0000003400367c82 */ /* 0x000fe20008000000 */
[----:B------:R-:W-:Y:S02]  /*966c0*/  ULDC UR5, c[0x0][0x228] ;  /* 0x00008a0000057ab9 */ /* 0x000fe40000000800 */
[----:B------:R-:W-:Y:S01]  /*966d0*/  LOP3.LUT R8, R8, 0xffffbfff, RZ, 0xc0, !PT ;  /* 0xffffbfff08087812 */ /* 0x000fe200078ec0ff */
[----:B------:R-:W-:Y:S01]  /*966e0*/  UMOV UR52, UR48 ;  /* 0x0000003000347c82 */ /* 0x000fe20008000000 */
[----:B------:R-:W-:Y:S01]  /*966f0*/  UMOV UR48, UR34 ;  /* 0x0000002200307c82 */ /* 0x000fe20008000000 */
[----:B------:R-:W-:Y:S01]  /*96700*/  UMOV UR34, UR12 ;  /* 0x0000000c00227c82 */ /* 0x000fe20008000000 */
[----:B------:R-:W-:Y:S01]  /*96710*/  @P0 LOP3.LUT R8, R8, 0x4000, RZ, 0xfc, !PT ;  /* 0x0000400008080812 */ /* 0x000fe200078efcff */
[----:B------:R-:W-:Y:S01]  /*96720*/  UMOV UR12, UR6 ;  /* 0x00000006000c7c82 */ /* 0x000fe20008000000 */
[----:B------:R-:W-:Y:S01]  /*96730*/  ISETP.GE.AND P0, PT, R16, UR60, PT ;  /* 0x0000003c10007c0c */ /* 0x000fe2000bf06270 */
[----:B------:R-:W-:-:S03]  /*96740*/  ULDC UR6, c[0x0][0x228] ;  /* 0x00008a0000067ab9 */ /* 0x000fc60000000800 */
[----:B------:R-:W-:Y:S02]  /*96750*/  ISETP.LT.AND P1, PT, R7, UR6, !P0 ;  /* 0x0000000607007c0c */ /* 0x000fe4000c721270 */
[----:B------:R-:W-:Y:S01]  /*96760*/  LOP3.LUT R8, R8, 0xffffdfff, RZ, 0xc0, !PT ;  /* 0xffffdfff08087812 */ /* 0x000fe200078ec0ff */
[----:B------:R-:W-:Y:S01]  /*96770*/  VIADD R16, R0, 0x14f ;  /* 0x0000014f00107836 */ /* 0x000fe20000000000 */
[----:B------:R-:W-:Y:S01]  /*96780*/  ISETP.LT.AND P0, PT, R6, UR5, !P0 ;  /* 0x0000000506007c0c */ /* 0x000fe2000c701270 */
[----:B------:R-:W-:Y:S01]  /*96790*/  ULDC UR6, c[0x0][0x228] ;  /* 0x00008a0000067ab9 */ /* 0x000fe20000000800 */
[----:B------:R-:W-:-:S07]  /*967a0*/  ULDC UR5, c[0x0][0x228] ;  /* 0x00008a0000057ab9 */ /* 0x000fce0000000800 */
[----:B------:R-:W-:-:S04]  /*967b0*/  @P1 LOP3.LUT R8, R8, 0x2000, RZ, 0xfc, !PT ;  /* 0x0000200008081812 */ /* 0x000fc800078efcff */
[----:B------:R-:W-:-:S04]  /*967c0*/  LOP3.LUT R8, R8, 0xffffefff, RZ, 0xc0, !PT ;  /* 0xffffefff08087812 */ /* 0x000fc800078ec0ff */
[----:B------:R-:W-:Y:S02]  /*967d0*/  @P0 LOP3.LUT R8, R8, 0x1000, RZ, 0xfc, !PT ;  /* 0x0000100008080812 */ /* 0x000fe400078efcff */
[----:B------:R-:W-:Y:S02]  /*967e0*/  ISETP.GE.AND P0, PT, R16, UR57, PT ;  /* 0x0000003910007c0c */ /* 0x000fe4000bf06270 */
[----:B------:R-:W-:Y:S01]  /*967f0*/  LOP3.LUT R8, R8, 0xfffff7ff, RZ, 0xc0, !PT ;  /* 0xfffff7ff08087812 */ /* 0x000fe200078ec0ff */
[----:B------:R-:W-:Y:S01]  /*96800*/  VIADD R16, R0, 0x14d ;  /* 0x0000014d00107836 */ /* 0x000fe20000000000 */
[----:B------:R-:W-:Y:S01]  /*96810*/  ISETP.LT.AND P1, PT, R7, UR6, !P0 ;  /* 0x0000000607007c0c */ /* 0x000fe2000c721270 */
[----:B------:R-:W-:Y:S01]  /*96820*/  ULDC UR6, c[0x0][0x228] ;  /* 0x00008a0000067ab9 */ /* 0x000fe20000000800 */
[----:B------:R-:W-:Y:S01]  /*96830*/  ISETP.LT.AND P0, PT, R6, UR5, !P0 ;  /* 0x0000000506007c0c */ /* 0x000fe2000c701270 */
[----:B------:R-:W-:Y:S01]  /*96840*/  ULDC UR5, c[0x0][0x228] ;  /* 0x00008a0000057ab9 */ /* 0x000fe20000000800 */
[----:B------:R-:W-:-:S02]  /*96850*/  LOP3.LUT R4, R4, 0x7fffffff, RZ, 0xc0, !PT ;  /* 0x7fffffff04047812 */ /* 0x000fc400078ec0ff */
[----:B------:R-:W-:Y:S01]  /*96860*/  LOP3.LUT R3, R3, 0x7fffffff, RZ, 0xc0, !PT ;  /* 0x7fffffff03037812 */ /* 0x000fe200078ec0ff */
[----:B------:R-:W-:Y:S01]  /*96870*/  STL [R1+0x2b78], R11 ;  /* 0x002b780b01007387 */ /* 0x000fe20000100800 */
[----:B------:R-:W-:Y:S01]  /*96880*/  F2FP.SATFINITE.E4M3.F32.PACK_AB_MERGE_C R24, R25, R24, RZ ;  /* 0x000000181918723e */ /* 0x000fe200048070ff */
[----:B------:R-:W-:-:S04]  /*96890*/  ULDC UR57, c[0x0][0x228] ;  /* 0x00008a0000397ab9 */ /* 0x000fc80000000800 */
[----:B------:R-:W-:-:S04]  /*968a0*/  @P1 LOP3.LUT R8, R8, 0x800, RZ, 0xfc, !PT ;  /* 0x0000080008081812 */ /* 0x000fc800078efcff */
[----:B------:R-:W-:-:S04]  /*968b0*/  LOP3.LUT R8, R8, 0xfffffbff, RZ, 0xc0, !PT ;  /* 0xfffffbff08087812 */ /* 0x000fc800078ec0ff */
[----:B------:R-:W-:Y:S02]  /*968c0*/  @P0 LOP3.LUT R8, R8, 0x400, RZ, 0xfc, !PT ;  /* 0x0000040008080812 */ /* 0x000fe400078efcff */
[----:B------:R-:W-:-:S04]  /*968d0*/  ISETP.GE.AND P0, PT, R16, UR59, PT ;  /* 0x0000003b10007c0c */ /* 0x000fc8000bf06270 */
        /* <DEDUP_REMOVED lines=16> */
[----:B------:R-:W-:Y:S01]  /*969e0*/  STL [R1+0x2b7c], R12 ;  /* 0x002b7c0c01007387 */ /* 0x000fe20000100800 */
[----:B------:R-:W-:Y:S01]  /*969f0*/  F2FP.SATFINITE.E4M3.F32.PACK_AB_MERGE_C R32, R33, R32, RZ ;  /* 0x000000202120723e */ /* 0x000fe200048070ff */
        /* <DEDUP_REMOVED lines=43> */
[----:B------:R-:W-:-:S04]  /*96cb0*/  ISETP.GE.AND P0, PT, R16, UR46, PT ;  /* 0x0000002e10007c0c */ /* 0x000fc8000bf06270 */
[----:B------:R-:W-:Y:S01]  /*96cc0*/  ISETP.LT.AND P1, PT, R7, UR6, !P0 ;  /* 0x0000000607007c0c */ /* 0x000fe2000c721270 */
[----:B------:R-:W-:Y:S01]  /*96cd0*/  VIADD R16, R0, 0x141 ;  /* 0x0000014100107836 */ /* 0x000fe20000000000 */
[----:B------:R-:W-:Y:S01]  /*96ce0*/  ISETP.LT.AND P0, PT, R6, UR5, !P0 ;  /* 0x0000000506007c0c */ /* 0x000fe2000c701270 */
[----:B------:R-:W-:Y:S01]  /*96cf0*/  ULDC UR6, c[0x0][0x228] ;  /* 0x00008a0000067ab9 */ /* 0x000fe20000000800 */
[----:B------:R-:W-:-:S09]  /*96d00*/  ULDC UR5, c[0x0][0x228] ;  /* 0x00008a0000057ab9 */ /* 0x000fd20000000800 */
        /* <DEDUP_REMOVED lines=183> */
[----:B------:R-:W-:Y:S02]  /*97880*/  R2UR UR20, R168 ;  /* 0x00000000a81472ca */ /* 0x000fe400000e0000 */
[----:B------:R-:W-:Y:S01]  /*97890*/  LOP3.LUT R4, R4, 0xf7ffffff, RZ, 0xc0, !PT ;  /* 0xf7ffffff04047812 */ /* 0x000fe200078ec0ff */
[----:B------:R-:W-:Y:S01]  /*978a0*/  VIADD R16, R0, 0x11d ;  /* 0x0000011d00107836 */ /* 0x000fe20000000000 */
[----:B------:R-:W-:Y:S01]  /*978b0*/  ISETP.LT.AND P0, PT, R6, UR5, !P0 ;  /* 0x0000000506007c0c */ /* 0x000fe2000c701270 */
[----:B------:R-:W-:Y:S01]  /*978c0*/  ULDC UR6, c[0x0][0x228] ;  /* 0x00008a0000067ab9 */ /* 0x000fe20000000800 */
[----:B------:R-:W-:-:S05]  /*978d0*/  ULDC UR5, c[0x0][0x228] ;  /* 0x00008a0000057ab9 */ /* 0x000fca0000000800 */
        /* <DEDUP_REMOVED lines=146> */
[----:B------:R-:W-:Y:S02]  /*98200*/  ISETP.GE.AND P0, PT, R16, UR14, PT ;  /* 0x0000000e10007c0c */ /* 0x000fe4000bf06270 */
[----:B------:R-:W-:Y:S01]  /*98210*/  R2UR UR16, R152 ;  /* 0x00000000981072ca */ /* 0x000fe200000e0000 */
[----:B------:R-:W-:Y:S01]  /*98220*/  VIADD R16, R0, 0x101 ;  /* 0x0000010100107836 */ /* 0x000fe20000000000 */
[----:B------:R-:W-:Y:S01]  /*98230*/  ISETP.LT.AND P1, PT, R7, UR6, !P0 ;  /* 0x0000000607007c0c */ /* 0x000fe2000c721270 */
[----:B------:R-:W-:Y:S01]  /*98240*/  ULDC UR6, c[0x0][0x228] ;  /* 0x00008a0000067ab9 */ /* 0x000fe20000000800 */
[----:B------:R-:W-:Y:S01]  /*98250*/  ISETP.LT.AND P0, PT, R6, UR5, !P0 ;  /* 0x0000000506007c0c */ /* 0x000fe2000c701270 */
[----:B------:R-:W-:Y:S01]  /*98260*/  ULDC UR5, c[0x0][0x228] ;  /* 0x00008a0000057ab9 */ /* 0x000fe20000000800 */
[----:B------:R-:W-:Y:S01]  /*98270*/  R2UR UR18, R23 ;  /* 0x00000000171272ca */ /* 0x000fe200000e0000 */
[----:B------:R-:W-:Y:S01]  /*98280*/  STL [R1+0x2b98], R245 ;  /* 0x002b98f501007387 */ /* 0x000fe20000100800 */
[----:B------:R-:W-:Y:S01]  /*98290*/  R2UR UR20, R22 ;  /* 0x00000000161472ca */ /* 0x000fe200000e0000 */
[----:B------:R-:W-:-:S06]  /*982a0*/  ULDC UR14, c[0x0][0x228] ;  /* 0x00008a00000e7ab9 */ /* 0x000fcc0000000800 */
        /* <DEDUP_REMOVED lines=25> */
[----:B------:R-:W-:Y:S01]  /*98440*/  STL [R1+0x2b9c], R244 ;  /* 0x002b9cf401007387 */ /* 0x000fe20000100800 */
[----:B------:R-:W-:Y:S02]  /*98450*/  ISETP.LT.AND P0, PT, R6, UR5, !P0 ;  /* 0x0000000506007c0c */ /* 0x000fe4000c701270 */
[----:B------:R-:W-:Y:S01]  /*98460*/  R2UR UR12, R21 ;  /* 0x00000000150c72ca */ /* 0x000fe200000e0000 */
[----:B------:R-:W-:Y:S01]  /*98470*/  STL [R1+0x2ba0], R243 ;  /* 0x002ba0f301007387 */ /* 0x000fe20000100800 */
[----:B------:R-:W-:Y:S01]  /*98480*/  LOP3.LUT R3, R3, 0xfdffffff, RZ, 0xc0, !PT ;  /* 0xfdffffff03037812 */ /* 0x000fe200078ec0ff */
[----:B------:R-:W-:Y:S01]  /*98490*/  VIADD R16, R0, 0xfb ;  /* 0x000000fb00107836 */ /* 0x000fe20000000000 */
[----:B------:R-:W-:Y:S01]  /*984a0*/  ULDC UR6, c[0x0][0x228] ;  /* 0x00008a0000067ab9 */ /* 0x000fe20000000800 */
[----:B------:R-:W-:Y:S01]  /*984b0*/  STL [R1+0x2ba4], R242 ;  /* 0x002ba4f201007387 */ /* 0x000fe20000100800 */
[----:B------:R-:W-:-:S03]  /*984c0*/  ULDC UR5, c[0x0][0x228] ;  /* 0x00008a0000057ab9 */ /* 0x000fc60000000800 */
[----:B------:R-:W-:Y:S01]  /*984d0*/  STL [R1+0x2ba8], R241 ;  /* 0x002ba8f101007387 */ /* 0x000fe20000100800 */
[----:B------:R-:W-:-:S03]  /*984e0*/  @P1 LOP3.LUT R3, R3, 0x2000000, RZ, 0xfc, !PT ;  /* 0x0200000003031812 */ /* 0x000fc600078efcff */
[----:B------:R-:W-:Y:S01]  /*984f0*/  STL [R1+0x2bac], R15 ;  /* 0x002bac0f01007387 */ /* 0x000fe20000100800 */
[----:B------:R-:W-:-:S03]  /*98500*/  LOP3.LUT R3, R3, 0xfeffffff, RZ, 0xc0, !PT ;  /* 0xfeffffff03037812 */ /* 0x000fc600078ec0ff */
[----:B------:R-:W-:Y:S04]  /*98510*/  STL [R1+0x2bb0], R237 ;  /* 0x002bb0ed01007387 */ /* 0x000fe80000100800 */
[----:B------:R-:W-:Y:S04]  /*98520*/  STL [R1+0x2bb4], R238 ;  /* 0x002bb4ee01007387 */ /* 0x000fe80000100800 */
[----:B------:R-:W-:Y:S04]  /*98530*/  STL [R1+0x2bb8], R236 ;  /* 0x002bb8ec01007387 */ /* 0x000fe80000100800 */
[----:B------:R-:W-:Y:S01]  /*98540*/  STL [R1+0x2bbc], R14 ;  /* 0x002bbc0e01007387 */ /* 0x000fe20000100800 */
[----:B------:R-:W-:-:S03]  /*98550*/  @P0 LOP3.LUT R3, R3, 0x1000000, RZ, 0xfc, !PT ;  /* 0x0100000003030812 */ /* 0x000fc600078efcff */
[----:B------:R-:W-:Y:S01]  /*98560*/  STL [R1+0x2bc0], R9 ;  /* 0x002bc00901007387 */ /* 0x000fe20000100800 */
[----:B------:R-:W-:-:S03]  /*98570*/  ISETP.GE.AND P0, PT, R16, UR12, PT ;  /* 0x0000000c10007c0c */ /* 0x000fc6000bf06270 */
[----:B------:R-:W-:Y:S01]  /*98580*/  STL [R1+0x2bc4], R2 ;  /* 0x002bc40201007387 */ /* 0x000fe20000100800 */
[----:B------:R-:W-:-:S03]  /*98590*/  VIADD R16, R0, 0xf9 ;  /* 0x000000f900107836 */ /* 0x000fc60000000000 */
[----:B------:R-:W-:Y:S04]  /*985a0*/  STL [R1+0x2bc8], R8 ;  /* 0x002bc80801007387 */ /* 0x000fe80000100800 */
[----:B------:R-:W-:Y:S04]  /*985b0*/  STL [R1+0x2bcc], R5 ;  /* 0x002bcc0501007387 */ /* 0x000fe80000100800 */
[----:B------:R-:W-:Y:S04]  /*985c0*/  STL [R1+0x2bd0], R4 ;  /* 0x002bd00401007387 */ /* 0x000fe80000100800 */
[----:B------:R4:W-:Y:S02]  /*985d0*/  STL [R1+0x2bd4], R0 ;  /* 0x002bd40001007387 */ /* 0x0009e40000100800 */
[----:B----4-:R-:W-:Y:S01]  /*985e0*/  F2FP.SATFINITE.E4M3.F32.PACK_AB_MERGE_C R0, R120, R121, RZ ;  /* 0x000000797800723e */ /* 0x010fe200048070ff */
        /* <DEDUP_REMOVED lines=15> */
[----:B------:R-:W-:Y:S01]  /*986e0*/  STL [R1+0x2bd8], R7 ;  /* 0x002bd80701007387 */ /* 0x000fe20000100800 */
[----:B------:R-:W-:Y:S02]  /*986f0*/  IMAD.MOV.U32 R106, RZ, RZ, R104 ;  /* 0x000000ffff6a7224 */ /* 0x000fe400078e0068 */
[----:B------:R-:W-:Y:S01]  /*98700*/  IMAD.MOV.U32 R105, RZ, RZ, R103 ;  /* 0x000000ffff697224 */ /* 0x000fe200078e0067 */
[----:B------:R-:W-:Y:S01]  /*98710*/  STL [R1+0x2bdc], R6 ;  /* 0x002bdc0601007387 */ /* 0x000fe20000100800 */
[----:B------:R-:W-:Y:S02]  /*98720*/  IMAD.MOV.U32 R104, RZ, RZ, R102 ;  /* 0x000000ffff687224 */ /* 0x000fe400078e0066 */
[----:B------:R-:W-:Y:S01]  /*98730*/  IMAD.MOV.U32 R103, RZ, RZ, R101 ;  /* 0x000000ffff677224 */ /* 0x000fe200078e0065 */
[----:B------:R0:W-:Y:S01]  /*98740*/  STL [R1+0x273c], R0 ;  /* 0x00273c0001007387 */ /* 0x0001e20000100800 */
[----:B------:R-:W-:-:S02]  /*98750*/  IMAD.MOV.U32 R102, RZ, RZ, R100 ;  /* 0x000000ffff667224 */ /* 0x000fc400078e0064 */
[----:B------:R-:W-:Y:S02]  /*98760*/  IMAD.MOV.U32 R101, RZ, RZ, R99 ;  /* 0x000000ffff657224 */ /* 0x000fe400078e0063 */
[----:B------:R-:W-:Y:S02]  /*98770*/  IMAD.MOV.U32 R100, RZ, RZ, R98 ;  /* 0x000000ffff647224 */ /* 0x000fe400078e0062 */
[----:B------:R-:W-:Y:S02]  /*98780*/  IMAD.MOV.U32 R99, RZ, RZ, R97 ;  /* 0x000000ffff637224 */ /* 0x000fe400078e0061 */
[----:B------:R-:W-:Y:S01]  /*98790*/  IMAD.MOV.U32 R98, RZ, RZ, R96 ;  /* 0x000000ffff627224 */ /* 0x000fe200078e0060 */
[----:B------:R-:W4:Y:S04]  /*987a0*/  LDL.LU R97, [R1+0x458] ;  /* 0x0004580001617983 */ /* 0x000f280000300800 */
[----:B------:R-:W2:Y:S01]  /*987b0*/  LDL.LU R96, [R1+0x45c] ;  /* 0x00045c0001607983 */ /* 0x000ea20000300800 */
[----:B------:R-:W-:Y:S01]  /*987c0*/  ISETP.LT.AND P1, PT, R7, UR6, !P0 ;  /* 0x0000000607007c0c */ /* 0x000fe2000c721270 */
[----:B------:R-:W-:Y:S01]  /*987d0*/  ULDC UR6, c[0x0][0x228] ;  /* 0x00008a0000067ab9 */ /* 0x000fe20000000800 */
[----:B------:R-:W-:Y:S01]  /*987e0*/  ISETP.LT.AND P0, PT, R6, UR5, !P0 ;  /* 0x0000000506007c0c */ /* 0x000fe2000c701270 */
[----:B------:R-:W-:Y:S01]  /*987f0*/  ULDC UR5, c[0x0][0x228] ;  /* 0x00008a0000057ab9 */ /* 0x000fe20000000800 */
[----:B------:R-:W-:-:S02]  /*98800*/  R2UR UR8, R18 ;  /* 0x00000000120872ca */ /* 0x000fc400000e0000 */
[----:B------:R-:W-:-:S07]  /*98810*/  LOP3.LUT R3, R3, 0xff7fffff, RZ, 0xc0, !PT ;  /* 0xff7fffff03037812 */ /* 0x000fce00078ec0ff */
[----:B------:R-:W-:-:S04]  /*98820*/  @P1 LOP3.LUT R3, R3, 0x800000, RZ, 0xfc, !PT ;  /* 0x0080000003031812 */ /* 0x000fc800078efcff */
[----:B------:R-:W-:-:S04]  /*98830*/  LOP3.LUT R3, R3, 0xffbfffff, RZ, 0xc0, !PT ;  /* 0xffbfffff03037812 */ /* 0x000fc800078ec0ff */
[----:B------:R-:W-:Y:S02]  /*98840*/  @P0 LOP3.LUT R3, R3, 0x400000, RZ, 0xfc, !PT ;  /* 0x0040000003030812 */ /* 0x000fe400078efcff */
[----:B------:R-:W-:-:S04]  /*98850*/  ISETP.GE.AND P0, PT, R16, UR8, PT ;  /* 0x0000000810007c0c */ /* 0x000fc8000bf06270 */
[----:B------:R-:W-:Y:S01]  /*98860*/  ISETP.LT.AND P1, PT, R7, UR6, !P0 ;  /* 0x0000000607007c0c */ /* 0x000fe2000c721270 */
[----:B------:R-:W-:Y:S01]  /*98870*/  ULDC UR6, c[0x0][0x228] ;  /* 0x00008a0000067ab9 */ /* 0x000fe20000000800 */
[----:B------:R-:W-:Y:S01]  /*98880*/  ISETP.LT.AND P0, PT, R6, UR5, !P0 ;  /* 0x0000000506007c0c */ /* 0x000fe2000c701270 */
[----:B------:R-:W-:Y:S01]  /*98890*/  ULDC UR5, c[0x0][0x228] ;  /* 0x00008a0000057ab9 */ /* 0x000fe20000000800 */
[----:B------:R-:W-:Y:S02]  /*988a0*/  LOP3.LUT R3, R3, 0xffdfffff, RZ, 0xc0, !PT ;  /* 0xffdfffff03037812 */ /* 0x000fe400078ec0ff */
[----:B0-----:R-:W-:Y:S01]  /*988b0*/  F2FP.SATFINITE.E4M3.F32.PACK_AB_MERGE_C R0, R120, R121, RZ ;  /* 0x000000797800723e */ /* 0x001fe200048070ff */
[----:B------:R-:W-:Y:S02]  /*988c0*/  IMAD.MOV.U32 R120, RZ, RZ, R117 ;  /* 0x000000ffff787224 */ /* 0x000fe400078e0075 */
[----:B------:R-:W-:Y:S02]  /*988d0*/  IMAD.MOV.U32 R121, RZ, RZ, R116 ;  /* 0x000000ffff797224 */ /* 0x000fe400078e0074 */
[----:B------:R-:W-:-:S02]  /*988e0*/  IMAD.MOV.U32 R117, RZ, RZ, R115 ;  /* 0x000000ffff757224 */ /* 0x000fc400078e0073 */
[----:B------:R-:W-:Y:S01]  /*988f0*/  @P1 LOP3.LUT R3, R3, 0x200000, RZ, 0xfc, !PT ;  /* 0x0020000003031812 */ /* 0x000fe200078efcff */
[----:B------:R-:W-:Y:S02]  /*98900*/  IMAD.MOV.U32 R116, RZ, RZ, R114 ;  /* 0x000000ffff747224 */ /* 0x000fe400078e0072 */
[----:B------:R-:W-:Y:S01]  /*98910*/  IMAD.MOV.U32 R115, RZ, RZ, R113 ;  /* 0x000000ffff737224 */ /* 0x000fe200078e0071 */
[----:B------:R-:W-:Y:S01]  /*98920*/  LOP3.LUT R3, R3, 0xffefffff, RZ, 0xc0, !PT ;  /* 0xffefffff03037812 */ /* 0x000fe200078ec0ff */
        /* <DEDUP_REMOVED lines=8> */
[----:B------:R0:W-:Y:S01]  /*989b0*/  STL [R1+0x8f4], R0 ;  /* 0x0008f40001007387 */ /* 0x0001e20000100800 */
[----:B------:R-:W-:Y:S01]  /*989c0*/  IMAD.MOV.U32 R106, RZ, RZ, R104 ;  /* 0x000000ffff6a7224 */ /* 0x000fe200078e0068 */
[----:B------:R-:W-:Y:S01]  /*989d0*/  @P0 LOP3.LUT R3, R3, 0x100000, RZ, 0xfc, !PT ;  /* 0x0010000003030812 */ /* 0x000fe200078efcff */
[----:B------:R-:W-:-:S02]  /*989e0*/  IMAD.MOV.U32 R105, RZ, RZ, R103 ;  /* 0x000000ffff697224 */ /* 0x000fc400078e0067 */
[----:B------:R-:W-:Y:S02]  /*989f0*/  IMAD.MOV.U32 R104, RZ, RZ, R102 ;  /* 0x000000ffff687224 */ /* 0x000fe400078e0066 */
[----:B------:R-:W-:Y:S02]  /*98a00*/  IMAD.MOV.U32 R103, RZ, RZ, R101 ;  /* 0x000000ffff677224 */ /* 0x000fe400078e0065 */
[----:B------:R-:W-:Y:S01]  /*98a10*/  IMAD.MOV.U32 R102, RZ, RZ, R100 ;  /* 0x000000ffff667224 */ /* 0x000fe200078e0064 */
[----:B0-----:R-:W-:Y:S01]  /*98a20*/  F2FP.SATFINITE.E4M3.F32.PACK_AB_MERGE_C R0, R120, R121, RZ ;  /* 0x000000797800723e */ /* 0x001fe200048070ff */
[----:B------:R-:W-:Y:S02]  /*98a30*/  IMAD.MOV.U32 R101, RZ, RZ, R99 ;  /* 0x000000ffff657224 */ /* 0x000fe400078e0063 */
[----:B------:R-:W-:Y:S02]  /*98a40*/  IMAD.MOV.U32 R100, RZ, RZ, R98 ;  /* 0x000000ffff647224 */ /* 0x000fe400078e0062 */
[----:B----4-:R-:W-:-:S02]  /*98a50*/  IMAD.MOV.U32 R99, RZ, RZ, R97 ;  /* 0x000000ffff637224 */ /* 0x010fc400078e0061 */
[----:B------:R-:W4:Y:S01]  /*98a60*/  LDL.LU R97, [R1+0x460] ;  /* 0x0004600001617983 */ /* 0x000f220000300800 */
[----:B--2---:R-:W-:-:S03]  /*98a70*/  IMAD.MOV.U32 R98, RZ, RZ, R96 ;  /* 0x000000ffff627224 */ /* 0x004fc600078e0060 */
[----:B------:R-:W2:Y:S04]  /*98a80*/  LDL.LU R96, [R1+0x464] ;  /* 0x0004640001607983 */ /* 0x000ea80000300800 */
[----:B------:R-:W-:Y:S04]  /*98a90*/  STL [R1+0x2be0], R3 ;  /* 0x002be00301007387 */ /* 0x000fe80000100800 */
[----:B------:R0:W-:Y:S04]  /*98aa0*/  STL [R1+0x8f0], R0 ;  /* 0x0008f00001007387 */ /* 0x0001e80000100800 */
[----:B------:R-:W0:Y:S04]  /*98ab0*/  LDL.LU R121, [R1+0x7b0] ;  /* 0x0007b00001797983 */ /* 0x000e280000300800 */
[----:B------:R-:W0:Y:S02]  /*98ac0*/  LDL.LU R120, [R1+0x7b4] ;  /* 0x0007b40001787983 */ /* 0x000e240000300800 */
[----:B0-----:R-:W-:Y:S01]  /*98ad0*/  F2FP.SATFINITE.E4M3.F32.PACK_AB_MERGE_C R0, R120, R121, RZ ;  /* 0x000000797800723e */ /* 0x001fe200048070ff */
        /* <DEDUP_REMOVED lines=19> */
[----:B------:R0:W-:Y:S01]  /*98c10*/  STL [R1+0x7ac], R0 ;  /* 0x0007ac0001007387 */ /* 0x0001e20000100800 */
[----:B------:R-:W-:-:S02]  /*98c20*/  IMAD.MOV.U32 R102, RZ, RZ, R100 ;  /* 0x000000ffff667224 */ /* 0x000fc400078e0064 */
[----:B------:R-:W-:Y:S02]  /*98c30*/  IMAD.MOV.U32 R101, RZ, RZ, R99 ;  /* 0x000000ffff657224 */ /* 0x000fe400078e0063 */
[----:B------:R-:W-:Y:S02]  /*98c40*/  IMAD.MOV.U32 R100, RZ, RZ, R98 ;  /* 0x000000ffff647224 */ /* 0x000fe400078e0062 */
[----:B----4-:R-:W-:Y:S02]  /*98c50*/  IMAD.MOV.U32 R99, RZ, RZ, R97 ;  /* 0x000000ffff637224 */ /* 0x010fe400078e0061 */
[----:B--2---:R-:W-:Y:S01]  /*98c60*/  IMAD.MOV.U32 R98, RZ, RZ, R96 ;  /* 0x000000ffff627224 */ /* 0x004fe200078e0060 */
[----:B------:R-:W2:Y:S04]  /*98c70*/  LDL.LU R97, [R1+0x468] ;  /* 0x0004680001617983 */ /* 0x000ea80000300800 */
[----:B------:R-:W4:Y:S04]  /*98c80*/  LDL.LU R96, [R1+0x46c] ;  /* 0x00046c0001607983 */ /* 0x000f280000300800 */
[----:B------:R-:W3:Y:S04]  /*98c90*/  LDL.LU R123, [R1+0x7b8] ;  /* 0x0007b800017b7983 */ /* 0x000ee80000300800 */
[----:B------:R-:W3:Y:S01]  /*98ca0*/  LDL.LU R122, [R1+0x7bc] ;  /* 0x0007bc00017a7983 */ /* 0x000ee20000300800 */
[----:B0-----:R-:W-:-:S02]  /*98cb0*/  F2FP.SATFINITE.E4M3.F32.PACK_AB_MERGE_C R0, R120, R121, RZ ;  /* 0x000000797800723e */ /* 0x001fc400048070ff */
[----:B---3--:R-:W-:-:S05]  /*98cc0*/  F2FP.SATFINITE.E4M3.F32.PACK_AB_MERGE_C R11, R122, R123, RZ ;  /* 0x0000007b7a0b723e */ /* 0x008fca00048070ff */
[----:B------:R-:W-:Y:S04]  /*98cd0*/  STL [R1+0x2be4], R11 ;  /* 0x002be40b01007387 */ /* 0x000fe80000100800 */
[----:B------:R0:W-:Y:S04]  /*98ce0*/  STL [R1+0x7a8], R0 ;  /* 0x0007a80001007387 */ /* 0x0001e80000100800 */
[----:B------:R-:W0:Y:S04]  /*98cf0*/  LDL.LU R121, [R1+0x7c8] ;  /* 0x0007c80001797983 */ /* 0x000e280000300800 */
[----:B------:R-:W0:Y:S02]  /*98d00*/  LDL.LU R120, [R1+0x7cc] ;  /* 0x0007cc0001787983 */ /* 0x000e240000300800 */
[----:B0-----:R-:W-:-:S05]  /*98d10*/  F2FP.SATFINITE.E4M3.F32.PACK_AB_MERGE_C R0, R120, R121, RZ ;  /* 0x000000797800723e */ /* 0x001fca00048070ff */
        /* <DEDUP_REMOVED lines=22> */
[----:B------:R-:W0:Y:S01]  /*98e80*/  LDL.LU R120, [R1+0x7fc] ;  /* 0x0007fc0001787983 */ /* 0x000e220000300800 */
        /* <DEDUP_REMOVED lines=18> */
[----:B0-----:R-:W-:Y:S01]  /*98fb0*/  F2FP.SATFINITE.E4M3.F32.PACK_AB_MERGE_C R0, R120, R121, RZ ;  /* 0x000000797800723e */ /* 0x001fe200048070ff */
[----:B------:R-:W-:-:S04]  /*98fc0*/  IMAD.MOV.U32 R121, RZ, RZ, R113 ;  /* 0x000000ffff797224 */ /* 0x000fc800078e0071 */
[----:B------:R0:W-:Y:S04]  /*98fd0*/  STL [R1+0x286c], R0 ;  /* 0x00286c0001007387 */ /* 0x0001e80000100800 */
[----:B------:R-:W3:Y:S01]  /*98fe0*/  LDL.LU R103, [R1+0x470] ;  /* 0x0004700001677983 */ /* 0x000ee20000300800 */
[----:B------:R-:W-:-:S03]  /*98ff0*/  IMAD.MOV.U32 R120, RZ, RZ, R112 ;  /* 0x000000ffff787224 */ /* 0x000fc600078e0070 */
[----:B------:R-:W3:Y:S01]  /*99000*/  LDL.LU R102, [R1+0x474] ;  /* 0x0004740001667983 */ /* 0x000ee20000300800 */
[----:B------:R-:W-:-:S03]  /*99010*/  IMAD.MOV.U32 R113, RZ, RZ, R105 ;  /* 0x000000ffff717224 */ /* 0x000fc600078e0069 */
[----:B------:R-:W3:Y:S01]  /*99020*/  LDL.LU R101, [R1+0x478] ;  /* 0x0004780001657983 */ /* 0x000ee20000300800 */
[----:B------:R-:W-:-:S03]  /*99030*/  IMAD.MOV.U32 R112, RZ, RZ, R104 ;  /* 0x000000ffff707224 */ /* 0x000fc600078e0068 */
[----:B------:R-:W3:Y:S01]  /*99040*/  LDL.LU R100, [R1+0x47c] ;  /* 0x00047c0001647983 */ /* 0x000ee20000300800 */
[----:B--2---:R-:W-:-:S03]  /*99050*/  IMAD.MOV.U32 R105, RZ, RZ, R97 ;  /* 0x000000ffff697224 */ /* 0x004fc600078e0061 */
[----:B------:R-:W2:Y:S01]  /*99060*/  LDL.LU R99, [R1+0x480] ;  /* 0x0004800001637983 */ /* 0x000ea20000300800 */
[----:B----4-:R-:W-:-:S03]  /*99070*/  IMAD.MOV.U32 R104, RZ, RZ, R96 ;  /* 0x000000ffff687224 */ /* 0x010fc600078e0060 */
[----:B------:R-:W4:Y:S04]  /*99080*/  LDL.LU R98, [R1+0x484] ;  /* 0x0004840001627983 */ /* 0x000f280000300800 */
[----:B------:R-:W4:Y:S04]  /*99090*/  LDL.LU R97, [R1+0x490] ;  /* 0x0004900001617983 */ /* 0x000f280000300800 */
[----:B------:R-:W4:Y:S04]  /*990a0*/  LDL.LU R96, [R1+0x494] ;  /* 0x0004940001607983 */ /* 0x000f280000300800 */
[----:B------:R-:W3:Y:S04]  /*990b0*/  LDL.LU R129, [R1+0x400] ;  /* 0x0004000001817983 */ /* 0x000ee80000300800 */
[----:B------:R-:W3:Y:S01]  /*990c0*/  LDL.LU R128, [R1+0x404] ;  /* 0x0004040001807983 */ /* 0x000ee20000300800 */
[----:B------:R-:W-:-:S02]  /*990d0*/  F2FP.SATFINITE.E4M3.F32.PACK_AB_MERGE_C R8, R127, R126, RZ ;  /* 0x0000007e7f08723e */ /* 0x000fc400048070ff */
[----:B0-----:R-:W-:Y:S01]  /*990e0*/  F2FP.SATFINITE.E4M3.F32.PACK_AB_MERGE_C R0, R122, R123, RZ ;  /* 0x0000007b7a00723e */ /* 0x001fe200048070ff */
        /* <DEDUP_REMOVED lines=14> */
[----:B---3--:R-:W-:-:S05]  /*991d0*/  F2FP.SATFINITE.E4M3.F32.PACK_AB_MERGE_C R7, R128, R129, RZ ;  /* 0x000000818007723e */ /* 0x008fca00048070ff */
[----:B------:R0:W-:Y:S04]  /*991e0*/  STL [R1+0x2be8], R7 ;  /* 0x002be80701007387 */ /* 0x0001e80000100800 */
[----:B------:R-:W-:Y:S01]  /*991f0*/  STL [R1+0x2bec], R8 ;  /* 0x002bec0801007387 */ /* 0x000fe20000100800 */
[----:B0-----:R-:W-:-:S05]  /*99200*/  F2FP.SATFINITE.E4M3.F32.PACK_AB_MERGE_C R7, R124, R125, RZ ;  /* 0x0000007d7c07723e */ /* 0x001fca00048070ff */
[----:B------:R-:W-:Y:S04]  /*99210*/  STL [R1+0x2bf0], R7 ;  /* 0x002bf00701007387 */ /* 0x000fe80000100800 */
[----:B------:R0:W-:Y:S02]  /*99220*/  STL [R1+0x2bf4], R0 ;  /* 0x002bf40001007387 */ /* 0x0001e40000100800 */
[----:B0-----:R-:W-:-:S05]  /*99230*/  F2FP.SATFINITE.E4M3.F32.PACK_AB_MERGE_C R0, R120, R121, RZ ;  /* 0x000000797800723e */ /* 0x001fca00048070ff */
[----:B------:R0:W-:Y:S04]  /*99240*/  STL [R1+0x7f0], R0 ;  /* 0x0007f00001007387 */ /* 0x0001e80000100800 */
[----:B------:R-:W3:Y:S04]  /*99250*/  LDL.LU R117, [R1+0x4a0] ;  /* 0x0004a00001757983 */ /* 0x000ee80000300800 */
[----:B------:R-:W3:Y:S04]  /*99260*/  LDL.LU R116, [R1+0x4a4] ;  /* 0x0004a40001747983 */ /* 0x000ee80000300800 */
[----:B------:R-:W3:Y:S04]  /*99270*/  LDL.LU R115, [R1+0x4b0] ;  /* 0x0004b00001737983 */ /* 0x000ee80000300800 */
[----:B------:R-:W3:Y:S04]  /*99280*/  LDL.LU R114, [R1+0x4b4] ;  /* 0x0004b40001727983 */ /* 0x000ee80000300800 */
[----:B------:R-:W3:Y:S04]  /*99290*/  LDL.LU R113, [R1+0x4b8] ;  /* 0x0004b80001717983 */ /* 0x000ee80000300800 */
[----:B------:R-:W3:Y:S01]  /*992a0*/  LDL.LU R112, [R1+0x4bc] ;  /* 0x0004bc0001707983 */ /* 0x000ee20000300800 */
[----:B------:R-:W-:-:S03]  /*992b0*/  IMAD.MOV.U32 R129, RZ, RZ, R107 ;  /* 0x000000ffff817224 */ /* 0x000fc600078e006b */
[----:B------:R-:W3:Y:S01]  /*992c0*/  LDL.LU R111, [R1+0x4c0] ;  /* 0x0004c000016f7983 */ /* 0x000ee20000300800 */
[----:B------:R-:W-:-:S03]  /*992d0*/  IMAD.MOV.U32 R128, RZ, RZ, R106 ;  /* 0x000000ffff807224 */ /* 0x000fc600078e006a */
[----:B------:R-:W3:Y:S04]  /*992e0*/  LDL.LU R110, [R1+0x4c4] ;  /* 0x0004c400016e7983 */ /* 0x000ee80000300800 */
[----:B------:R-:W3:Y:S04]  /*992f0*/  LDL.LU R109, [R1+0x4c8] ;  /* 0x0004c800016d7983 */ /* 0x000ee80000300800 */
[----:B------:R-:W3:Y:S01]  /*99300*/  LDL.LU R108, [R1+0x4cc] ;  /* 0x0004cc00016c7983 */ /* 0x000ee20000300800 */
[----:B------:R-:W-:-:S03]  /*99310*/  IMAD.MOV.U32 R125, RZ, RZ, R103 ;  /* 0x000000ffff7d7224 */ /* 0x000fc600078e0067 */
        /* <DEDUP_REMOVED lines=10> */
[----:B------:R-:W4:Y:S01]  /*993c0*/  LDL.LU R102, [R1+0x4e4] ;  /* 0x0004e40001667983 */ /* 0x000f220000300800 */
[----:B------:R-:W-:-:S03]  /*993d0*/  IMAD.MOV.U32 R118, RZ, RZ, R97 ;  /* 0x000000ffff767224 */ /* 0x000fc600078e0061 */
[----:B------:R-:W4:Y:S01]  /*993e0*/  LDL.LU R101, [R1+0x4e8] ;  /* 0x0004e80001657983 */ /* 0x000f220000300800 */
[----:B------:R-:W-:-:S03]  /*993f0*/  IMAD.MOV.U32 R119, RZ, RZ, R96 ;  /* 0x000000ffff777224 */ /* 0x000fc600078e0060 */
[----:B------:R-:W4:Y:S04]  /*99400*/  LDL.LU R100, [R1+0x4ec] ;  /* 0x0004ec0001647983 */ /* 0x000f280000300800 */
[----:B------:R-:W4:Y:S04]  /*99410*/  LDL.LU R99, [R1+0x4f0] ;  /* 0x0004f00001637983 */ /* 0x000f280000300800 */
[----:B------:R-:W4:Y:S04]  /*99420*/  LDL.LU R98, [R1+0x4f4] ;  /* 0x0004f40001627983 */ /* 0x000f280000300800 */
[----:B------:R-:W4:Y:S04]  /*99430*/  LDL.LU R97, [R1+0x4f8] ;  /* 0x0004f80001617983 */ /* 0x000f280000300800 */
[----:B------:R-:W4:Y:S04]  /*99440*/  LDL.LU R96, [R1+0x4fc] ;  /* 0x0004fc0001607983 */ /* 0x000f280000300800 */
[----:B------:R-:W3:Y:S04]  /*99450*/  LDL.LU R142, [R1+0x428] ;  /* 0x00042800018e7983 */ /* 0x000ee80000300800 */
[----:B------:R-:W3:Y:S01]  /*99460*/  LDL.LU R143, [R1+0x42c] ;  /* 0x00042c00018f7983 */ /* 0x000ee20000300800 */
[----:B0-----:R-:W-:-:S02]  /*99470*/  F2FP.SATFINITE.E4M3.F32.PACK_AB_MERGE_C R0, R140, R141, RZ ;  /* 0x0000008d8c00723e */ /* 0x001fc400048070ff */
[----:B------:R-:W-:Y:S02]  /*99480*/  F2FP.SATFINITE.E4M3.F32.PACK_AB_MERGE_C R7, R138, R139, RZ ;  /* 0x0000008b8a07723e */ /* 0x000fe400048070ff */
[----:B---3--:R-:W-:-:S05]  /*99490*/  F2FP.SATFINITE.E4M3.F32.PACK_AB_MERGE_C R11, R143, R142, RZ ;  /* 0x0000008e8f0b723e */ /* 0x008fca00048070ff */
[----:B------:R-:W-:Y:S04]  /*994a0*/  STL [R1+0x2bf8], R11 ;  /* 0x002bf80b01007387 */ /* 0x000fe80000100800 */
[----:B------:R0:W-:Y:S04]  /*994b0*/  STL [R1+0x2bfc], R0 ;  /* 0x002bfc0001007387 */ /* 0x0001e80000100800 */
[----:B------:R1:W-:Y:S01]  /*994c0*/  STL [R1+0x2c00], R7 ;  /* 0x002c000701007387 */ /* 0x0003e20000100800 */
[----:B0-----:R-:W-:Y:S02]  /*994d0*/  F2FP.SATFINITE.E4M3.F32.PACK_AB_MERGE_C R0, R136, R137, RZ ;  /* 0x000000898800723e */ /* 0x001fe400048070ff */
[----:B------:R-:W-:-:S03]  /*994e0*/  F2FP.SATFINITE.E4M3.F32.PACK_AB_MERGE_C R11, R134, R135, RZ ;  /* 0x00000087860b723e */ /* 0x000fc600048070ff */
[----:B------:R0:W-:Y:S01]  /*994f0*/  STL [R1+0x2c04], R0 ;  /* 0x002c040001007387 */ /* 0x0001e20000100800 */
[----:B-1----:R-:W-:-:S03]  /*99500*/  F2FP.SATFINITE.E4M3.F32.PACK_AB_MERGE_C R7, R130, R131, RZ ;  /* 0x000000838207723e */ /* 0x002fc600048070ff */
[----:B------:R1:W-:Y:S01]  /*99510*/  STL [R1+0x2c08], R11 ;  /* 0x002c080b01007387 */ /* 0x0003e20000100800 */
[----:B0-----:R-:W-:-:S05]  /*99520*/  F2FP.SATFINITE.E4M3.F32.PACK_AB_MERGE_C R0, R132, R133, RZ ;  /* 0x000000858400723e */ /* 0x001fca00048070ff */
[----:B------:R0:W-:Y:S01]  /*99530*/  STL [R1+0x2c0c], R0 ;  /* 0x002c0c0001007387 */ /* 0x0001e20000100800 */
[----:B-1----:R-:W-:-:S03]  /*99540*/  F2FP.SATFINITE.E4M3.F32.PACK_AB_MERGE_C R11, R127, R126, RZ ;  /* 0x0000007e7f0b723e */ /* 0x002fc600048070ff */
[----:B------:R-:W-:Y:S01]  /*99550*/  STL [R1+0x2c10], R7 ;  /* 0x002c100701007387 */ /* 0x000fe20000100800 */
[----:B0-----:R-:W-:-:S05]  /*99560*/  F2FP.SATFINITE.E4M3.F32.PACK_AB_MERGE_C R0, R128, R129, RZ ;  /* 0x000000818000723e */ /* 0x001fca00048070ff */
[----:B------:R0:W-:Y:S04]  /*99570*/  STL [R1+0x2c14], R0 ;  /* 0x002c140001007387 */ /* 0x0001e80000100800 */
[----:B------:R-:W-:Y:S01]  /*99580*/  STL [R1+0x2c18], R11 ;  /* 0x002c180b01007387 */ /* 0x000fe20000100800 */
[----:B0-----:R-:W-:-:S05]  /*99590*/  F2FP.SATFINITE.E4M3.F32.PACK_AB_MERGE_C R0, R124, R125, RZ ;  /* 0x0000007d7c00723e */ /* 0x001fca00048070ff */
[----:B------:R0:W-:Y:S01]  /*995a0*/  STL [R1+0x2c1c], R0 ;  /* 0x002c1c0001007387 */ /* 0x0001e20000100800 */
[----:B------:R-:W-:Y:S02]  /*995b0*/  F2FP.SATFINITE.E4M3.F32.PACK_AB_MERGE_C R7, R122, R123, RZ ;  /* 0x0000007b7a07723e */ /* 0x000fe400048070ff */
[----:B0-----:R-:W-:Y:S01]  /*995c0*/  F2FP.SATFINITE.E4M3.F32.PACK_AB_MERGE_C R0, R120, R121, RZ ;  /* 0x000000797800723e */ /* 0x001fe200048070ff */
        /* <DEDUP_REMOVED lines=16> */
[----:B--2---:R-:W-:Y:S01]  /*996d0*/  IMAD.MOV.U32 R105, RZ, RZ, R103 ;  /* 0x000000ffff697224 */ /* 0x004fe200078e0067 */
[----:B------:R-:W-:Y:S01]  /*996e0*/  STL [R1+0x2c20], R7 ;  /* 0x002c200701007387 */ /* 0x000fe20000100800 */
[----:B----4-:R-:W-:Y:S02]  /*996f0*/  IMAD.MOV.U32 R104, RZ, RZ, R102 ;  /* 0x000000ffff687224 */ /* 0x010fe400078e0066 */
[----:B------:R-:W-:Y:S01]  /*99700*/  IMAD.MOV.U32 R103, RZ, RZ, R101 ;  /* 0x000000ffff677224 */ /* 0x000fe200078e0065 */
[----:B------:R0:W-:Y:S01]  /*99710*/  STL [R1+0x7c4], R0 ;  /* 0x0007c40001007387 */ /* 0x0001e20000100800 */
[----:B------:R-:W-:Y:S02]  /*99720*/  IMAD.MOV.U32 R102, RZ, RZ, R100 ;  /* 0x000000ffff667224 */ /* 0x000fe400078e0064 */
[----:B------:R-:W-:Y:S02]  /*99730*/  IMAD.MOV.U32 R101, RZ, RZ, R99 ;  /* 0x000000ffff657224 */ /* 0x000fe400078e0063 */
[----:B------:R-:W-:-:S02]  /*99740*/  IMAD.MOV.U32 R100, RZ, RZ, R98 ;  /* 0x000000ffff647224 */ /* 0x000fc400078e0062 */
[----:B------:R-:W-:Y:S02]  /*99750*/  IMAD.MOV.U32 R99, RZ, RZ, R97 ;  /* 0x000000ffff637224 */ /* 0x000fe400078e0061 */
[----:B------:R-:W-:Y:S01]  /*99760*/  IMAD.MOV.U32 R98, RZ, RZ, R96 ;  /* 0x000000ffff627224 */ /* 0x000fe200078e0060 */
[----:B------:R-:W2:Y:S04]  /*99770*/  LDL.LU R97, [R1+0x500] ;  /* 0x0005000001617983 */ /* 0x000ea80000300800 */
[----:B------:R-:W3:Y:S04]  /*99780*/  LDL.LU R96, [R1+0x504] ;  /* 0x0005040001607983 */ /* 0x000ee80000300800 */
[----:B------:R-:W0:Y:S04]  /*99790*/  LDL.LU R123, [R1+0x488] ;  /* 0x00048800017b7983 */ /* 0x000e280000300800 */
[----:B------:R-:W0:Y:S02]  /*997a0*/  LDL.LU R122, [R1+0x48c] ;  /* 0x00048c00017a7983 */ /* 0x000e240000300800 */
[----:B0-----:R-:W-:-:S05]  /*997b0*/  F2FP.SATFINITE.E4M3.F32.PACK_AB_MERGE_C R0, R122, R123, RZ ;  /* 0x0000007b7a00723e */ /* 0x001fca00048070ff */
[----:B------:R0:W-:Y:S02]  /*997c0*/  STL [R1+0x2c24], R0 ;  /* 0x002c240001007387 */ /* 0x0001e40000100800 */
[----:B0-----:R-:W-:Y:S01]  /*997d0*/  F2FP.SATFINITE.E4M3.F32.PACK_AB_MERGE_C R0, R120, R121, RZ ;  /* 0x000000797800723e */ /* 0x001fe200048070ff */
        /* <DEDUP_REMOVED lines=19> */
[----:B------:R0:W-:Y:S01]  /*99910*/  STL [R1+0x7b8], R0 ;  /* 0x0007b80001007387 */ /* 0x0001e20000100800 */
[----:B------:R-:W-:Y:S02]  /*99920*/  IMAD.MOV.U32 R102, RZ, RZ, R100 ;  /* 0x000000ffff667224 */ /* 0x000fe400078e0064 */
[----:B------:R-:W-:Y:S02]  /*99930*/  IMAD.MOV.U32 R101, RZ, RZ, R99 ;  /* 0x000000ffff657224 */ /* 0x000fe400078e0063 */
[----:B------:R-:W-:Y:S02]  /*99940*/  IMAD.MOV.U32 R100, RZ, RZ, R98 ;  /* 0x000000ffff647224 */ /* 0x000fe400078e0062 */
[----:B--2---:R-:W-:-:S02]  /*99950*/  IMAD.MOV.U32 R99, RZ, RZ, R97 ;  /* 0x000000ffff637224 */ /* 0x004fc400078e0061 */
[----:B---3--:R-:W-:Y:S01]  /*99960*/  IMAD.MOV.U32 R98, RZ, RZ, R96 ;  /* 0x000000ffff627224 */ /* 0x008fe200078e0060 */
[----:B------:R-:W2:Y:S04]  /*99970*/  LDL.LU R97, [R1+0x510] ;  /* 0x0005100001617983 */ /* 0x000ea80000300800 */
[----:B------:R-:W3:Y:S04]  /*99980*/  LDL.LU R96, [R1+0x514] ;  /* 0x0005140001607983 */ /* 0x000ee80000300800 */
[----:B------:R-:W4:Y:S04]  /*99990*/  LDL.LU R123, [R1+0x498] ;  /* 0x00049800017b7983 */ /* 0x000f280000300800 */
[----:B------:R-:W4:Y:S01]  /*999a0*/  LDL.LU R122, [R1+0x49c] ;  /* 0x00049c00017a7983 */ /* 0x000f220000300800 */
        /* <DEDUP_REMOVED lines=21> */
[----:B----4-:R-:W-:-:S05]  /*99b00*/  F2FP.SATFINITE.E4M3.F32.PACK_AB_MERGE_C R11, R122, R123, RZ ;  /* 0x0000007b7a0b723e */ /* 0x010fca00048070ff */
        /* <DEDUP_REMOVED lines=14> */
[----:B------:R-:W-:-:S03]  /*99bf0*/  IMAD.MOV.U32 R123, RZ, RZ, R101 ;  /* 0x000000ffff7b7224 */ /* 0x000fc600078e0065 */
[----:B------:R-:W4:Y:S01]  /*99c00*/  LDL.LU R105, [R1+0x558] ;  /* 0x0005580001697983 */ /* 0x000f220000300800 */
[----:B------:R-:W-:-:S03]  /*99c10*/  IMAD.MOV.U32 R122, RZ, RZ, R100 ;  /* 0x000000ffff7a7224 */ /* 0x000fc600078e0064 */
[----:B------:R-:W4:Y:S04]  /*99c20*/  LDL.LU R104, [R1+0x55c] ;  /* 0x00055c0001687983 */ /* 0x000f280000300800 */
[----:B------:R-:W4:Y:S04]  /*99c30*/  LDL.LU R103, [R1+0x560] ;  /* 0x0005600001677983 */ /* 0x000f280000300800 */
[----:B------:R-:W4:Y:S01]  /*99c40*/  LDL.LU R102, [R1+0x564] ;  /* 0x0005640001667983 */ /* 0x000f220000300800 */
[----:B--2---:R-:W-:-:S03]  /*99c50*/  IMAD.MOV.U32 R118, RZ, RZ, R97 ;  /* 0x000000ffff767224 */ /* 0x004fc600078e0061 */
[----:B------:R-:W2:Y:S01]  /*99c60*/  LDL.LU R101, [R1+0x568] ;  /* 0x0005680001657983 */ /* 0x000ea20000300800 */
[----:B---3--:R-:W-:-:S03]  /*99c70*/  IMAD.MOV.U32 R119, RZ, RZ, R96 ;  /* 0x000000ffff777224 */ /* 0x008fc600078e0060 */
[----:B------:R-:W3:Y:S04]  /*99c80*/  LDL.LU R100, [R1+0x56c] ;  /* 0x00056c0001647983 */ /* 0x000ee80000300800 */
[----:B------:R-:W3:Y:S04]  /*99c90*/  LDL.LU R99, [R1+0x570] ;  /* 0x0005700001637983 */ /* 0x000ee80000300800 */
[----:B------:R-:W3:Y:S04]  /*99ca0*/  LDL.LU R98, [R1+0x574] ;  /* 0x0005740001627983 */ /* 0x000ee80000300800 */
[----:B------:R-:W3:Y:S04]  /*99cb0*/  LDL.LU R97, [R1+0x578] ;  /* 0x0005780001617983 */ /* 0x000ee80000300800 */
[----:B------:R-:W3:Y:S04]  /*99cc0*/  LDL.LU R96, [R1+0x57c] ;  /* 0x00057c0001607983 */ /* 0x000ee80000300800 */
[----:B------:R-:W4:Y:S04]  /*99cd0*/  LDL.LU R142, [R1+0x4a8] ;  /* 0x0004a800018e7983 */ /* 0x000f280000300800 */
[----:B------:R-:W4:Y:S01]  /*99ce0*/  LDL.LU R143, [R1+0x4ac] ;  /* 0x0004ac00018f7983 */ /* 0x000f220000300800 */
[----:B0-----:R-:W-:-:S02]  /*99cf0*/  F2FP.SATFINITE.E4M3.F32.PACK_AB_MERGE_C R11, R140, R141, RZ ;  /* 0x0000008d8c0b723e */ /* 0x001fc400048070ff */
[----:B-1----:R-:W-:Y:S02]  /*99d00*/  F2FP.SATFINITE.E4M3.F32.PACK_AB_MERGE_C R0, R138, R139, RZ ;  /* 0x0000008b8a00723e */ /* 0x002fe400048070ff */
[----:B----4-:R-:W-:-:S05]  /*99d10*/  F2FP.SATFINITE.E4M3.F32.PACK_AB_MERGE_C R7, R143, R142, RZ ;  /* 0x0000008e8f07723e */ /* 0x010fca00048070ff */
        /* <DEDUP_REMOVED lines=17> */
[----:B------:R-:W-:Y:S04]  /*99e30*/  STL [R1+0x2c50], R11 ;  /* 0x002c500b01007387 */ /* 0x000fe80000100800 */
[----:B------:R0:W-:Y:S02]  /*99e40*/  STL [R1+0x2c54], R0 ;  /* 0x002c540001007387 */ /* 0x0001e40000100800 */
[----:B0-----:R-:W-:Y:S01]  /*99e50*/  F2FP.SATFINITE.E4M3.F32.PACK_AB_MERGE_C R0, R120, R121, RZ ;  /* 0x000000797800723e */ /* 0x001fe200048070ff */
        /* <DEDUP_REMOVED lines=18> */
[----:B--2---:R-:W-:Y:S01]  /*99f80*/  IMAD.MOV.U32 R103, RZ, RZ, R101 ;  /* 0x000000ffff677224 */ /* 0x004fe200078e0065 */
[----:B------:R0:W-:Y:S01]  /*99f90*/  STL [R1+0x488], R0 ;  /* 0x0004880001007387 */ /* 0x0001e20000100800 */
[----:B---3--:R-:W-:Y:S02]  /*99fa0*/  IMAD.MOV.U32 R102, RZ, RZ, R100 ;  /* 0x000000ffff667224 */ /* 0x008fe400078e0064 */
[----:B------:R-:W-:-:S02]  /*99fb0*/  IMAD.MOV.U32 R101, RZ, RZ, R99 ;  /* 0x000000ffff657224 */ /* 0x000fc400078e0063 */
[----:B------:R-:W-:Y:S02]  /*99fc0*/  IMAD.MOV.U32 R100, RZ, RZ, R98 ;  /* 0x000000ffff647224 */ /* 0x000fe400078e0062 */
[----:B------:R-:W-:Y:S02]  /*99fd0*/  IMAD.MOV.U32 R99, RZ, RZ, R97 ;  /* 0x000000ffff637224 */ /* 0x000fe400078e0061 */
[----:B------:R-:W-:Y:S01]  /*99fe0*/  IMAD.MOV.U32 R98, RZ, RZ, R96 ;  /* 0x000000ffff627224 */ /* 0x000fe200078e0060 */
        /* <DEDUP_REMOVED lines=28> */
[----:B---3--:R-:W-:Y:S01]  /*9a1b0*/  IMAD.MOV.U32 R98, RZ, RZ, R96 ;  /* 0x000000ffff627224 */ /* 0x008fe200078e0060 */
[----:B----4-:R-:W-:-:S05]  /*9a1c0*/  F2FP.SATFINITE.E4M3.F32.PACK_AB_MERGE_C R11, R122, R123, RZ ;  /* 0x0000007b7a0b723e */ /* 0x010fca00048070ff */
[----:B------:R-:W-:Y:S04]  /*9a1d0*/  STL [R1+0x2c58], R11 ;  /* 0x002c580b01007387 */ /* 0x000fe80000100800 */
[----:B------:R0:W-:Y:S04]  /*9a1e0*/  STL [R1+0x480], R0 ;  /* 0x0004800001007387 */ /* 0x0001e80000100800 */
        /* <DEDUP_REMOVED lines=54> */
[----:B------:R-:W1:Y:S04]  /*9a550*/  LDL.LU R142, [R1+0x528] ;  /* 0x00052800018e7983 */ /* 0x000e680000300800 */
[----:B------:R-:W1:Y:S01]  /*9a560*/  LDL.LU R143, [R1+0x52c] ;  /* 0x00052c00018f7983 */ /* 0x000e620000300800 */
[----:B0-----:R-:W-:-:S02]  /*9a570*/  F2FP.SATFINITE.E4M3.F32.PACK_AB_MERGE_C R7, R140, R141, RZ ;  /* 0x0000008d8c07723e */ /* 0x001fc400048070ff */
[----:B------:R-:W-:Y:S02]  /*9a580*/  F2FP.SATFINITE.E4M3.F32.PACK_AB_MERGE_C R11, R138, R139, RZ ;  /* 0x0000008b8a0b723e */ /* 0x000fe400048070ff */
[----:B-1----:R-:W-:-:S05]  /*9a590*/  F2FP.SATFINITE.E4M3.F32.PACK_AB_MERGE_C R0, R143, R142, RZ ;  /* 0x0000008e8f00723e */ /* 0x002fca00048070ff */
        /* <DEDUP_REMOVED lines=13> */
[----:B------:R-:W-:Y:S04]  /*9a670*/  STL [R1+0x2c7c], R7 ;  /* 0x002c7c0701007387 */ /* 0x000fe80000100800 */
[----:B------:R0:W-:Y:S01]  /*9a680*/  STL [R1+0x2c80], R0 ;  /* 0x002c800001007387 */ /* 0x0001e20000100800 */
[----:B-1----:R-:W-:Y:S02]  /*9a690*/  F2FP.SATFINITE.E4M3.F32.PACK_AB_MERGE_C R11, R122, R123, RZ ;  /* 0x0000007b7a0b723e */ /* 0x002fe400048070ff */
[----:B0-----:R-:W-:Y:S01]  /*9a6a0*/  F2FP.SATFINITE.E4M3.F32.PACK_AB_MERGE_C R0, R120, R121, RZ ;  /* 0x000000797800723e */ /* 0x001fe200048070ff */
[----:B------:R-:W-:Y:S02]  /*9a6b0*/  IMAD.MOV.U32 R121, RZ, RZ, R118 ;  /* 0x000000ffff797224 */ /* 0x000fe400078e0076 */
[----:B------:R-:W-:-:S02]  /*9a6c0*/  IMAD.MOV.U32 R120, RZ, RZ, R119 ;  /* 0x000000ffff787224 */ /* 0x000fc400078e0077 */
[----:B----4-:R-:W-:Y:S02]  /*9a6d0*/  IMAD.MOV.U32 R118, RZ, RZ, R117 ;  /* 0x000000ffff767224 */ /* 0x010fe400078e0075 */
        /* <DEDUP_REMOVED lines=8> */
[----:B------:R-:W-:Y:S01]  /*9a760*/  F2FP.SATFINITE.E4M3.F32.PACK_AB_MERGE_C R7, R124, R125, RZ ;  /* 0x0000007d7c07723e */ /* 0x000fe200048070ff */
        /* <DEDUP_REMOVED lines=8> */
[----:B---3--:R-:W-:-:S02]  /*9a7f0*/  IMAD.MOV.U32 R102, RZ, RZ, R100 ;  /* 0x000000ffff667224 */ /* 0x008fc400078e0064 */
        /* <DEDUP_REMOVED lines=53> */
[----:B------:R-:W0:Y:S04]  /*9ab50*/  LDL.LU R123, [R1+0x598] ;  /* 0x00059800017b7983 */ /* 0x000e280000300800 */
[----:B------:R-:W0:Y:S01]  /*9ab60*/  LDL.LU R122, [R1+0x59c] ;  /* 0x00059c00017a7983 */ /* 0x000e220000300800 */
        /* <DEDUP_REMOVED lines=24> */
[----:B0-----:R-:W-:-:S05]  /*9acf0*/  F2FP.SATFINITE.E4M3.F32.PACK_AB_MERGE_C R0, R122, R123, RZ ;  /* 0x0000007b7a00723e */ /* 0x001fca00048070ff */
[----:B------:R0:W-:Y:S02]  /*9ad00*/  STL [R1+0x2c90], R0 ;  /* 0x002c900001007387 */ /* 0x0001e40000100800 */
[----:B0-----:R-:W-:-:S05]  /*9ad10*/  F2FP.SATFINITE.E4M3.F32.PACK_AB_MERGE_C R0, R120, R121, RZ ;  /* 0x000000797800723e */ /* 0x001fca00048070ff */
[----:B------:R0:W-:Y:S04]  /*9ad20*/  STL [R1+0x438], R0 ;  /* 0x0004380001007387 */ /* 0x0001e80000100800 */
[----:B------:R-:W4:Y:S04]  /*9ad30*/  LDL.LU R109, [R1+0x258] ;  /* 0x00025800016d7983 */ /* 0x000f280000300800 */
[----:B------:R-:W4:Y:S01]  /*9ad40*/  LDL.LU R108, [R1+0x25c] ;  /* 0x00025c00016c7983 */ /* 0x000f220000300800 */
[----:B------:R-:W-:-:S03]  /*9ad50*/  IMAD.MOV.U32 R123, RZ, RZ, R103 ;  /* 0x000000ffff7b7224 */ /* 0x000fc600078e0067 */
[----:B------:R-:W4:Y:S01]  /*9ad60*/  LDL.LU R107, [R1+0x260] ;  /* 0x00026000016b7983 */ /* 0x000f220000300800 */
[----:B------:R-:W-:-:S03]  /*9ad70*/  IMAD.MOV.U32 R122, RZ, RZ, R102 ;  /* 0x000000ffff7a7224 */ /* 0x000fc600078e0066 */
        /* <DEDUP_REMOVED lines=24> */
[----:B------:R-:W-:Y:S02]  /*9af00*/  F2FP.SATFINITE.E4M3.F32.PACK_AB_MERGE_C R7, R136, R137, RZ ;  /* 0x000000898807723e */ /* 0x000fe400048070ff */
        /* <DEDUP_REMOVED lines=19> */
[----:B------:R-:W0:Y:S04]  /*9b040*/  LDL.LU R121, [R1+0x200] ;  /* 0x0002000001797983 */ /* 0x000e280000300800 */
[----:B------:R-:W0:Y:S04]  /*9b050*/  LDL.LU R120, [R1+0x204] ;  /* 0x0002040001787983 */ /* 0x000e280000300800 */
[----:B------:R-:W-:Y:S01]  /*9b060*/  STL [R1+0x2cbc], R7 ;  /* 0x002cbc0701007387 */ /* 0x000fe20000100800 */
        /* <DEDUP_REMOVED lines=25> */
[----:B--2---:R-:W-:Y:S01]  /*9b200*/  IMAD.MOV.U32 R97, RZ, RZ, R95 ;  /* 0x000000ffff617224 */ /* 0x004fe200078e005f */
[----:B------:R0:W-:Y:S01]  /*9b210*/  STL [R1+0x408], R0 ;  /* 0x0004080001007387 */ /* 0x0001e20000100800 */
[----:B---3--:R-:W-:-:S02]  /*9b220*/  IMAD.MOV.U32 R96, RZ, RZ, R94 ;  /* 0x000000ffff607224 */ /* 0x008fc400078e005e */
[----:B------:R-:W-:Y:S02]  /*9b230*/  IMAD.MOV.U32 R95, RZ, RZ, R93 ;  /* 0x000000ffff5f7224 */ /* 0x000fe400078e005d */
[----:B------:R-:W-:Y:S02]  /*9b240*/  IMAD.MOV.U32 R94, RZ, RZ, R92 ;  /* 0x000000ffff5e7224 */ /* 0x000fe400078e005c */
        /* <DEDUP_REMOVED lines=73> */
[----:B----4-:R-:W-:-:S05]  /*9b6e0*/  F2FP.SATFINITE.E4M3.F32.PACK_AB_MERGE_C R11, R122, R123, RZ ;  /* 0x0000007b7a0b723e */ /* 0x010fca00048070ff */
[----:B------:R0:W-:Y:S04]  /*9b6f0*/  STL [R1+0x2cc4], R11 ;  /* 0x002cc40b01007387 */ /* 0x0001e80000100800 */
[----:B------:R1:W-:Y:S04]  /*9b700*/  STL [R1+0x210], R0 ;  /* 0x0002100001007387 */ /* 0x0003e80000100800 */
[----:B------:R-:W0:Y:S04]  /*9b710*/  LDL.LU R222, [R1+0x230] ;  /* 0x0002300001de7983 */ /* 0x000e280000300800 */
[----:B------:R-:W0:Y:S04]  /*9b720*/  LDL.LU R221, [R1+0x234] ;  /* 0x0002340001dd7983 */ /* 0x000e280000300800 */
[----:B------:R-:W1:Y:S04]  /*9b730*/  LDL.LU R220, [R1+0x238] ;  /* 0x0002380001dc7983 */ /* 0x000e680000300800 */
[----:B------:R-:W1:Y:S04]  /*9b740*/  LDL.LU R219, [R1+0x23c] ;  /* 0x00023c0001db7983 */ /* 0x000e680000300800 */
        /* <DEDUP_REMOVED lines=81> */
[----:B------:R-:W2:Y:S04]  /*9bc60*/  LDL.LU R94, [R1+0x3ec] ;  /* 0x0003ec00015e7983 */ /* 0x000ea80000300800 */
[----:B------:R-:W3:Y:S04]  /*9bc70*/  LDL.LU R93, [R1+0x3f0] ;  /* 0x0003f000015d7983 */ /* 0x000ee80000300800 */
[----:B------:R-:W3:Y:S04]  /*9bc80*/  LDL.LU R92, [R1+0x3f4] ;  /* 0x0003f400015c7983 */ /* 0x000ee80000300800 */
[----:B------:R-:W3:Y:S04]  /*9bc90*/  LDL.LU R91, [R1+0x3f8] ;  /* 0x0003f800015b7983 */ /* 0x000ee80000300800 */
[----:B------:R-:W3:Y:S01]  /*9bca0*/  LDL.LU R90, [R1+0x3fc] ;  /* 0x0003fc00015a7983 */ /* 0x000ee20000300800 */
[----:B----4-:R-:W-:-:S02]  /*9bcb0*/  F2FP.SATFINITE.E4M3.F32.PACK_AB_MERGE_C R7, R223, R224, RZ ;  /* 0x000000e0df07723e */ /* 0x010fc400048070ff */
[----:B------:R-:W-:-:S03]  /*9bcc0*/  F2FP.SATFINITE.E4M3.F32.PACK_AB_MERGE_C R226, R187, R188, RZ ;  /* 0x000000bcbbe2723e */ /* 0x000fc600048070ff */
[----:B------:R4:W-:Y:S01]  /*9bcd0*/  STL [R1+0x2cc8], R7 ;  /* 0x002cc80701007387 */ /* 0x0009e20000100800 */
[----:B------:R-:W-:Y:S02]  /*9bce0*/  F2FP.SATFINITE.E4M3.F32.PACK_AB_MERGE_C R225, R185, R186, RZ ;  /* 0x000000bab9e1723e */ /* 0x000fe400048070ff */
[----:B------:R-:W-:Y:S02]  /*9bcf0*/  F2FP.SATFINITE.E4M3.F32.PACK_AB_MERGE_C R227, R189, R190, RZ ;  /* 0x000000bebde3723e */ /* 0x000fe400048070ff */
[----:B------:R-:W-:Y:S02]  /*9bd00*/  F2FP.SATFINITE.E4M3.F32.PACK_AB_MERGE_C R228, R191, R192, RZ ;  /* 0x000000c0bfe4723e */ /* 0x000fe400048070ff */
[----:B------:R-:W-:Y:S02]  /*9bd10*/  F2FP.SATFINITE.E4M3.F32.PACK_AB_MERGE_C R224, R183, R184, RZ ;  /* 0x000000b8b7e0723e */ /* 0x000fe400048070ff */
[----:B------:R-:W-:Y:S02]  /*9bd20*/  F2FP.SATFINITE.E4M3.F32.PACK_AB_MERGE_C R223, R181, R182, RZ ;  /* 0x000000b6b5df723e */ /* 0x000fe400048070ff */
[----:B------:R-:W-:-:S02]  /*9bd30*/  F2FP.SATFINITE.E4M3.F32.PACK_AB_MERGE_C R229, R193, R194, RZ ;  /* 0x000000c2c1e5723e */ /* 0x000fc400048070ff */
[----:B0-----:R-:W-:Y:S02]  /*9bd40*/  F2FP.SATFINITE.E4M3.F32.PACK_AB_MERGE_C R11, R221, R222, RZ ;  /* 0x000000dedd0b723e */ /* 0x001fe400048070ff */
[----:B------:R-:W-:Y:S02]  /*9bd50*/  F2FP.SATFINITE.E4M3.F32.PACK_AB_MERGE_C R222, R179, R180, RZ ;  /* 0x000000b4b3de723e */ /* 0x000fe400048070ff */
[----:B------:R-:W-:Y:S02]  /*9bd60*/  F2FP.SATFINITE.E4M3.F32.PACK_AB_MERGE_C R230, R195, R196, RZ ;  /* 0x000000c4c3e6723e */ /* 0x000fe400048070ff */
[----:B------:R-:W-:Y:S02]  /*9bd70*/  F2FP.SATFINITE.E4M3.F32.PACK_AB_MERGE_C R221, R177, R178, RZ ;  /* 0x000000b2b1dd723e */ /* 0x000fe400048070ff */
[----:B-1----:R-:W-:Y:S02]  /*9bd80*/  F2FP.SATFINITE.E4M3.F32.PACK_AB_MERGE_C R0, R219, R220, RZ ;  /* 0x000000dcdb00723e */ /* 0x002fe400048070ff */
[----:B------:R-:W-:-:S02]  /*9bd90*/  F2FP.SATFINITE.E4M3.F32.PACK_AB_MERGE_C R220, R175, R176, RZ ;  /* 0x000000b0afdc723e */ /* 0x000fc400048070ff */
[----:B------:R-:W-:Y:S02]  /*9bda0*/  F2FP.SATFINITE.E4M3.F32.PACK_AB_MERGE_C R231, R197, R198, RZ ;  /* 0x000000c6c5e7723e */ /* 0x000fe400048070ff */
[----:B------:R-:W-:Y:S02]  /*9bdb0*/  F2FP.SATFINITE.E4M3.F32.PACK_AB_MERGE_C R219, R173, R174, RZ ;  /* 0x000000aeaddb723e */ /* 0x000fe400048070ff */
[----:B----4-:R-:W-:Y:S02]  /*9bdc0*/  F2FP.SATFINITE.E4M3.F32.PACK_AB_MERGE_C R7, R217, R218, RZ ;  /* 0x000000dad907723e */ /* 0x010fe400048070ff */
[----:B------:R-:W-:Y:S02]  /*9bdd0*/  F2FP.SATFINITE.E4M3.F32.PACK_AB_MERGE_C R232, R199, R200, RZ ;  /* 0x000000c8c7e8723e */ /* 0x000fe400048070ff */
[----:B------:R-:W-:Y:S02]  /*9bde0*/  F2FP.SATFINITE.E4M3.F32.PACK_AB_MERGE_C R218, R171, R172, RZ ;  /* 0x000000acabda723e */ /* 0x000fe400048070ff */
[----:B------:R-:W-:-:S02]  /*9bdf0*/  F2FP.SATFINITE.E4M3.F32.PACK_AB_MERGE_C R233, R201, R202, RZ ;  /* 0x000000cac9e9723e */ /* 0x000fc400048070ff */
[----:B------:R-:W-:Y:S02]  /*9be00*/  F2FP.SATFINITE.E4M3.F32.PACK_AB_MERGE_C R217, R169, R170, RZ ;  /* 0x000000aaa9d9723e */ /* 0x000fe400048070ff */
[----:B------:R-:W-:Y:S02]  /*9be10*/  F2FP.SATFINITE.E4M3.F32.PACK_AB_MERGE_C R234, R203, R204, RZ ;  /* 0x000000cccbea723e */ /* 0x000fe400048070ff */
[----:B------:R-:W-:Y:S02]  /*9be20*/  F2FP.SATFINITE.E4M3.F32.PACK_AB_MERGE_C R235, R205, R206, RZ ;  /* 0x000000cecdeb723e */ /* 0x000fe400048070ff */
[----:B------:R-:W-:Y:S02]  /*9be30*/  F2FP.SATFINITE.E4M3.F32.PACK_AB_MERGE_C R239, R207, R208, RZ ;  /* 0x000000d0cfef723e */ /* 0x000fe400048070ff */
[----:B------:R-:W-:Y:S02]  /*9be40*/  R2UR UR8, R159 ;  /* 0x000000009f0872ca */ /* 0x000fe400000e0000 */
[----:B------:R-:W-:-:S02]  /*9be50*/  F2FP.SATFINITE.E4M3.F32.PACK_AB_MERGE_C R246, R209, R210, RZ ;  /* 0x000000d2d1f6723e */ /* 0x000fc400048070ff */
[----:B------:R-:W-:Y:S02]  /*9be60*/  R2UR UR12, R155 ;  /* 0x000000009b0c72ca */ /* 0x000fe400000e0000 */
[----:B------:R-:W-:Y:S02]  /*9be70*/  F2FP.SATFINITE.E4M3.F32.PACK_AB_MERGE_C R247, R211, R212, RZ ;  /* 0x000000d4d3f7723e */ /* 0x000fe400048070ff */
[----:B------:R-:W-:Y:S02]  /*9be80*/  F2FP.SATFINITE.E4M3.F32.PACK_AB_MERGE_C R248, R213, R214, RZ ;  /* 0x000000d6d5f8723e */ /* 0x000fe400048070ff */
[----:B------:R-:W-:Y:S02]  /*9be90*/  R2UR UR16, R20 ;  /* 0x00000000141072ca */ /* 0x000fe400000e0000 */
[----:B------:R-:W-:Y:S02]  /*9bea0*/  F2FP.SATFINITE.E4M3.F32.PACK_AB_MERGE_C R252, R215, R216, RZ ;  /* 0x000000d8d7fc723e */ /* 0x000fe400048070ff */
[----:B------:R-:W-:-:S02]  /*9beb0*/  F2FP.SATFINITE.E4M3.F32.PACK_AB_MERGE_C R214, R147, R146, RZ ;  /* 0x0000009293d6723e */ /* 0x000fc400048070ff */
[----:B------:R-:W-:Y:S02]  /*9bec0*/  F2FP.SATFINITE.E4M3.F32.PACK_AB_MERGE_C R213, R144, R145, RZ ;  /* 0x0000009190d5723e */ /* 0x000fe400048070ff */
[----:B------:R-:W-:Y:S02]  /*9bed0*/  F2FP.SATFINITE.E4M3.F32.PACK_AB_MERGE_C R212, R143, R142, RZ ;  /* 0x0000008e8fd4723e */ /* 0x000fe400048070ff */
[----:B------:R-:W-:Y:S02]  /*9bee0*/  F2FP.SATFINITE.E4M3.F32.PACK_AB_MERGE_C R211, R140, R141, RZ ;  /* 0x0000008d8cd3723e */ /* 0x000fe400048070ff */
[----:B------:R-:W-:Y:S02]  /*9bef0*/  F2FP.SATFINITE.E4M3.F32.PACK_AB_MERGE_C R210, R138, R139, RZ ;  /* 0x0000008b8ad2723e */ /* 0x000fe400048070ff */
        /* <DEDUP_REMOVED lines=21> */
[----:B--2---:R-:W-:Y:S02]  /*9c050*/  F2FP.SATFINITE.E4M3.F32.PACK_AB_MERGE_C R188, R94, R95, RZ ;  /* 0x0000005f5ebc723e */ /* 0x004fe400048070ff */
[----:B---3--:R-:W-:Y:S02]  /*9c060*/  F2FP.SATFINITE.E4M3.F32.PACK_AB_MERGE_C R186, R92, R93, RZ ;  /* 0x0000005d5cba723e */ /* 0x008fe400048070ff */
[----:B------:R-:W-:Y:S02]  /*9c070*/  F2FP.SATFINITE.E4M3.F32.PACK_AB_MERGE_C R187, R90, R91, RZ ;  /* 0x0000005b5abb723e */ /* 0x000fe400048070ff */
[----:B------:R-:W2:Y:S04]  /*9c080*/  LDL.LU R90, [R1] ;  /* 0x00000000015a7983 */ /* 0x000ea80000300800 */
[----:B------:R-:W2:Y:S04]  /*9c090*/  LDL.LU R2, [R1+0x4] ;  /* 0x0000040001027983 */ /* 0x000ea80000300800 */
[----:B------:R-:W3:Y:S04]  /*9c0a0*/  LDL.LU R91, [R1+0x8] ;  /* 0x00000800015b7983 */ /* 0x000ee80000300800 */
        /* <DEDUP_REMOVED lines=109> */
[----:B------:R-:W-:-:S03]  /*9c780*/  F2FP.SATFINITE.E4M3.F32.PACK_AB_MERGE_C R215, R148, R149, RZ ;  /* 0x0000009594d7723e */ /* 0x000fc600048070ff */
[----:B------:R-:W4:Y:S01]  /*9c790*/  LDL.LU R147, [R1+0x1c0] ;  /* 0x0001c00001937983 */ /* 0x000f220000300800 */
[----:B------:R-:W-:-:S03]  /*9c7a0*/  R2UR UR18, R19 ;  /* 0x00000000131272ca */ /* 0x000fc600000e0000 */
[----:B------:R-:W4:Y:S04]  /*9c7b0*/  LDL.LU R21, [R1+0x1c4] ;  /* 0x0001c40001157983 */ /* 0x000f280000300800 */
[----:B------:R-:W4:Y:S04]  /*9c7c0*/  LDL.LU R146, [R1+0x1c8] ;  /* 0x0001c80001927983 */ /* 0x000f280000300800 */
[----:B------:R-:W4:Y:S01]  /*9c7d0*/  LDL.LU R20, [R1+0x1cc] ;  /* 0x0001cc0001147983 */ /* 0x000f220000300800 */
[----:B------:R-:W-:-:S03]  /*9c7e0*/  F2FP.SATFINITE.E4M3.F32.PACK_AB_MERGE_C R216, R151, R150, RZ ;  /* 0x0000009697d8723e */ /* 0x000fc600048070ff */
        /* <DEDUP_REMOVED lines=8> */
[----:B--2---:R-:W-:-:S03]  /*9c870*/  F2FP.SATFINITE.E4M3.F32.PACK_AB_MERGE_C R2, R2, R90, RZ ;  /* 0x0000005a0202723e */ /* 0x004fc600048070ff */
[----:B------:R-:W2:Y:S01]  /*9c880*/  LDL.LU R16, [R1+0x1f0] ;  /* 0x0001f00001107983 */ /* 0x000ea20000300800 */
[----:B---3--:R-:W-:-:S03]  /*9c890*/  F2FP.SATFINITE.E4M3.F32.PACK_AB_MERGE_C R9, R9, R91, RZ ;  /* 0x0000005b0909723e */ /* 0x008fc600048070ff */
[----:B------:R-:W2:Y:S01]  /*9c8a0*/  LDL.LU R251, [R1+0x1f4] ;  /* 0x0001f40001fb7983 */ /* 0x000ea20000300800 */
[----:B----4-:R-:W-:-:S03]  /*9c8b0*/  F2FP.SATFINITE.E4M3.F32.PACK_AB_MERGE_C R4, R4, R92, RZ ;  /* 0x0000005c0404723e */ /* 0x010fc600048070ff */
[----:B------:R-:W3:Y:S01]  /*9c8c0*/  LDL.LU R13, [R1+0x1f8] ;  /* 0x0001f800010d7983 */ /* 0x000ee20000300800 */
[----:B------:R-:W-:-:S03]  /*9c8d0*/  F2FP.SATFINITE.E4M3.F32.PACK_AB_MERGE_C R5, R5, R93, RZ ;  /* 0x0000005d0505723e */ /* 0x000fc600048070ff */
[----:B------:R-:W3:Y:S01]  /*9c8e0*/  LDL.LU R12, [R1+0x1fc] ;  /* 0x0001fc00010c7983 */ /* 0x000ee20000300800 */
[----:B------:R-:W-:-:S03]  /*9c8f0*/  F2FP.SATFINITE.E4M3.F32.PACK_AB_MERGE_C R3, R3, R94, RZ ;  /* 0x0000005e0303723e */ /* 0x000fc600048070ff */
[----:B------:R-:W4:Y:S01]  /*9c900*/  LDL.LU R90, [R1+0x2dc0] ;  /* 0x002dc000015a7983 */ /* 0x000f220000300800 */
        /* <DEDUP_REMOVED lines=85> */
[----:B------:R-:W4:Y:S04]  /*9ce60*/  LDL.LU R133, [R1+0x2d14] ;  /* 0x002d140001857983 */ /* 0x000f280000300800 */
        /* <DEDUP_REMOVED lines=33> */
[----:B--2---:R-:W-:Y:S02]  /*9d080*/  F2FP.SATFINITE.E4M3.F32.PACK_AB_MERGE_C R16, R251, R16, RZ ;  /* 0x00000010fb10723e */ /* 0x004fe400048070ff */
[----:B---3--:R-:W-:Y:S02]  /*9d090*/  F2FP.SATFINITE.E4M3.F32.PACK_AB_MERGE_C R251, R12, R13, RZ ;  /* 0x0000000d0cfb723e */ /* 0x008fe400048070ff */
[----:B------:R-:W-:Y:S02]  /*9d0a0*/  F2FP.SATFINITE.E4M3.F32.PACK_AB_MERGE_C R13, R31, R30, RZ ;  /* 0x0000001e1f0d723e */ /* 0x000fe400048070ff */
[----:B------:R-:W2:Y:S04]  /*9d0b0*/  LDL.LU R30, [R1+0x26a4] ;  /* 0x0026a400011e7983 */ /* 0x000ea80000300800 */
[----:B------:R-:W3:Y:S04]  /*9d0c0*/  LDL.LU R31, [R1+0x798] ;  /* 0x00079800011f7983 */ /* 0x000ee80000300800 */
[----:B------:R-:W3:Y:S04]  /*9d0d0*/  LDL.LU R33, [R1+0x269c] ;  /* 0x00269c0001217983 */ /* 0x000ee80000300800 */
[----:B------:R-:W3:Y:S01]  /*9d0e0*/  LDL.LU R35, [R1+0x26a0] ;  /* 0x0026a00001237983 */ /* 0x000ee20000300800 */
[----:B------:R-:W-:-:S02]  /*9d0f0*/  LOP3.LUT R186, R186, 0xffff, RZ, 0xc0, !PT ;  /* 0x0000ffffbaba7812 */ /* 0x000fc400078ec0ff */
[----:B------:R-:W-:Y:S02]  /*9d100*/  F2FP.SATFINITE.E4M3.F32.PACK_AB_MERGE_C R42, R43, R42, RZ ;  /* 0x0000002a2b2a723e */ /* 0x000fe400048070ff */
[----:B----4-:R-:W-:-:S05]  /*9d110*/  F2FP.SATFINITE.E4M3.F32.PACK_AB_MERGE_C R37, R143, R142, RZ ;  /* 0x0000008e8f25723e */ /* 0x010fca00048070ff */
[----:B------:R0:W-:Y:S02]  /*9d120*/  STL [R1+0x10c], R37 ;  /* 0x00010c2501007387 */ /* 0x0001e40000100800 */
[----:B0-----:R-:W-:-:S05]  /*9d130*/  F2FP.SATFINITE.E4M3.F32.PACK_AB_MERGE_C R37, R147, R146, RZ ;  /* 0x000000929325723e */ /* 0x001fca00048070ff */
[----:B------:R0:W-:Y:S01]  /*9d140*/  STL [R1+0x108], R37 ;  /* 0x0001082501007387 */ /* 0x0001e20000100800 */
[----:B------:R-:W-:Y:S02]  /*9d150*/  LOP3.LUT R29, R25, 0xffff, RZ, 0xc0, !PT ;  /* 0x0000ffff191d7812 */ /* 0x000fe400078ec0ff */
[----:B------:R-:W-:Y:S02]  /*9d160*/  SHF.R.U32.HI R25, RZ, 0x8, R186 ;  /* 0x00000008ff197819 */ /* 0x000fe400000116ba */
[----:B------:R-:W-:Y:S02]  /*9d170*/  SHF.R.U32.HI R27, RZ, 0x8, R29 ;  /* 0x00000008ff1b7819 */ /* 0x000fe4000001161d */
[----:B------:R-:W-:Y:S02]  /*9d180*/  LOP3.LUT R25, R25, 0xffff, RZ, 0xc0, !PT ;  /* 0x0000ffff19197812 */ /* 0x000fe400078ec0ff */
[----:B------:R-:W-:Y:S02]  /*9d190*/  LOP3.LUT R27, R27, 0xffff, RZ, 0xc0, !PT ;  /* 0x0000ffff1b1b7812 */ /* 0x000fe400078ec0ff */
[----:B0-----:R-:W-:-:S02]  /*9d1a0*/  F2FP.SATFINITE.E4M3.F32.PACK_AB_MERGE_C R37, R151, R150, RZ ;  /* 0x000000969725723e */ /* 0x001fc400048070ff */
[----:B------:R-:W-:Y:S02]  /*9d1b0*/  PRMT R29, R29, 0x3340, R186 ;  /* 0x000033401d1d7816 */ /* 0x000fe400000000ba */
[----:B------:R-:W-:Y:S01]  /*9d1c0*/  PRMT R25, R27, 0x3340, R25 ;  /* 0x000033401b197816 */ /* 0x000fe20000000019 */
[----:B------:R-:W-:Y:S04]  /*9d1d0*/  STL [R1+0x94], R37 ;  /* 0x0000942501007387 */ /* 0x000fe80000100800 */
[----:B------:R3:W-:Y:S04]  /*9d1e0*/  STL [R1+0x2b30], R29 ;  /* 0x002b301d01007387 */ /* 0x0007e80000100800 */
[----:B------:R0:W-:Y:S04]  /*9d1f0*/  STL [R1+0x5a8], R25 ;  /* 0x0005a81901007387 */ /* 0x0001e80000100800 */
[----:B------:R-:W4:Y:S04]  /*9d200*/  LDL.LU R47, [R1+0x26b4] ;  /* 0x0026b400012f7983 */ /* 0x000f280000300800 */
[----:B------:R-:W4:Y:S04]  /*9d210*/  LDL.LU R45, [R1+0x26b0] ;  /* 0x0026b000012d7983 */ /* 0x000f280000300800 */
[----:B------:R-:W4:Y:S01]  /*9d220*/  LDL.LU R43, [R1+0x7a0] ;  /* 0x0007a000012b7983 */ /* 0x000f220000300800 */
[----:B------:R-:W-:-:S02]  /*9d230*/  F2FP.SATFINITE.E4M3.F32.PACK_AB_MERGE_C R40, R41, R40, RZ ;  /* 0x000000282928723e */ /* 0x000fc400048070ff */
[----:B------:R-:W-:Y:S01]  /*9d240*/  F2FP.SATFINITE.E4M3.F32.PACK_AB_MERGE_C R148, R149, R148, RZ ;  /* 0x000000949594723e */ /* 0x000fe200048070ff */
[----:B------:R-:W4:Y:S01]  /*9d250*/  LDL.LU R41, [R1+0x79c] ;  /* 0x00079c0001297983 */ /* 0x000f220000300800 */
[----:B--2---:R-:W-:Y:S02]  /*9d260*/  LOP3.LUT R30, R30, 0xffff, RZ, 0xc0, !PT ;  /* 0x0000ffff1e1e7812 */ /* 0x004fe400078ec0ff */
[----:B---3--:R-:W-:Y:S02]  /*9d270*/  LOP3.LUT R29, R35, 0xffff, RZ, 0xc0, !PT ;  /* 0x0000ffff231d7812 */ /* 0x008fe400078ec0ff */
[----:B------:R-:W-:Y:S02]  /*9d280*/  LOP3.LUT R189, R189, 0xffff, RZ, 0xc0, !PT ;  /* 0x0000ffffbdbd7812 */ /* 0x000fe400078ec0ff */
[----:B------:R-:W-:Y:S02]  /*9d290*/  LOP3.LUT R27, R33, 0xffff, RZ, 0xc0, !PT ;  /* 0x0000ffff211b7812 */ /* 0x000fe400078ec0ff */
[----:B------:R-:W-:-:S02]  /*9d2a0*/  LOP3.LUT R188, R188, 0xffff, RZ, 0xc0, !PT ;  /* 0x0000ffffbcbc7812 */ /* 0x000fc400078ec0ff */
[----:B------:R-:W-:Y:S02]  /*9d2b0*/  F2FP.SATFINITE.E4M3.F32.PACK_AB_MERGE_C R12, R39, R38, RZ ;  /* 0x00000026270c723e */ /* 0x000fe400048070ff */
[----:B0-----:R-:W-:Y:S02]  /*9d2c0*/  LOP3.LUT R25, R31, 0xffff, RZ, 0xc0, !PT ;  /* 0x0000ffff1f197812 */ /* 0x001fe400078ec0ff */
[----:B------:R-:W-:Y:S02]  /*9d2d0*/  LOP3.LUT R187, R187, 0xffff, RZ, 0xc0, !PT ;  /* 0x0000ffffbbbb7812 */ /* 0x000fe400078ec0ff */
[----:B------:R-:W-:Y:S02]  /*9d2e0*/  LOP3.LUT R148, R148, 0xffff, RZ, 0xc0, !PT ;  /* 0x0000ffff94947812 */ /* 0x000fe400078ec0ff */
[----:B------:R-:W-:Y:S02]  /*9d2f0*/  SHF.R.U32.HI R39, RZ, 0x8, R30 ;  /* 0x00000008ff277819 */ /* 0x000fe4000001161e */
[----:B------:R-:W-:-:S02]  /*9d300*/  PRMT R30, R30, 0x3340, R189 ;  /* 0x000033401e1e7816 */ /* 0x000fc400000000bd */
[----:B------:R-:W-:Y:S02]  /*9d310*/  SHF.R.U32.HI R38, RZ, 0x8, R29 ;  /* 0x00000008ff267819 */ /* 0x000fe4000001161d */
[----:B------:R-:W-:Y:S02]  /*9d320*/  PRMT R29, R29, 0x3340, R188 ;  /* 0x000033401d1d7816 */ /* 0x000fe400000000bc */
[----:B------:R-:W-:Y:S02]  /*9d330*/  SHF.R.U32.HI R37, RZ, 0x8, R27 ;  /* 0x00000008ff257819 */ /* 0x000fe4000001161b */
[--C-:B------:R-:W-:Y:S02]  /*9d340*/  PRMT R27, R27, 0x3340, R187.reuse ;  /* 0x000033401b1b7816 */ /* 0x100fe400000000bb */
[----:B------:R-:W-:Y:S02]  /*9d350*/  SHF.R.U32.HI R35, RZ, 0x8, R187 ;  /* 0x00000008ff237819 */ /* 0x000fe400000116bb */
[----:B------:R-:W-:-:S02]  /*9d360*/  SHF.R.U32.HI R33, RZ, 0x8, R25 ;  /* 0x00000008ff217819 */ /* 0x000fc40000011619 */
[--C-:B------:R-:W-:Y:S02]  /*9d370*/  PRMT R25, R25, 0x3340, R148.reuse ;  /* 0x0000334019197816 */ /* 0x100fe40000000094 */
[----:B------:R-:W-:Y:S01]  /*9d380*/  SHF.R.U32.HI R31, RZ, 0x8, R148 ;  /* 0x00000008ff1f7819 */ /* 0x000fe20000011694 */
[----:B------:R0:W-:Y:S01]  /*9d390*/  STL [R1+0x2b24], R30 ;  /* 0x002b241e01007387 */ /* 0x0001e20000100800 */
[----:B------:R-:W-:Y:S02]  /*9d3a0*/  SHF.R.U32.HI R189, RZ, 0x8, R189 ;  /* 0x00000008ffbd7819 */ /* 0x000fe400000116bd */
[----:B------:R-:W-:Y:S01]  /*9d3b0*/  SHF.R.U32.HI R188, RZ, 0x8, R188 ;  /* 0x00000008ffbc7819 */ /* 0x000fe200000116bc */
[----:B------:R1:W-:Y:S01]  /*9d3c0*/  STL [R1+0x2b20], R29 ;  /* 0x002b201d01007387 */ /* 0x0003e20000100800 */
[----:B------:R-:W-:Y:S02]  /*9d3d0*/  LOP3.LUT R37, R37, 0xffff, RZ, 0xc0, !PT ;  /* 0x0000ffff25257812 */ /* 0x000fe400078ec0ff */
[----:B------:R-:W-:Y:S01]  /*9d3e0*/  LOP3.LUT R35, R35, 0xffff, RZ, 0xc0, !PT ;  /* 0x0000ffff23237812 */ /* 0x000fe200078ec0ff */
[----:B------:R2:W-:Y:S01]  /*9d3f0*/  STL [R1+0x2b2c], R27 ;  /* 0x002b2c1b01007387 */ /* 0x0005e20000100800 */
[----:B------:R-:W-:-:S02]  /*9d400*/  LOP3.LUT R33, R33, 0xffff, RZ, 0xc0, !PT ;  /* 0x0000ffff21217812 */ /* 0x000fc400078ec0ff */
[----:B------:R-:W-:Y:S01]  /*9d410*/  LOP3.LUT R31, R31, 0xffff, RZ, 0xc0, !PT ;  /* 0x0000ffff1f1f7812 */ /* 0x000fe200078ec0ff */
[----:B------:R3:W-:Y:S01]  /*9d420*/  STL [R1+0x2b28], R25 ;  /* 0x002b281901007387 */ /* 0x0007e20000100800 */
[----:B0-----:R-:W-:Y:S02]  /*9d430*/  LOP3.LUT R30, R39, 0xffff, RZ, 0xc0, !PT ;  /* 0x0000ffff271e7812 */ /* 0x001fe400078ec0ff */
[----:B-1----:R-:W-:Y:S02]  /*9d440*/  LOP3.LUT R29, R189, 0xffff, RZ, 0xc0, !PT ;  /* 0x0000ffffbd1d7812 */ /* 0x002fe400078ec0ff */
[----:B------:R-:W-:Y:S02]  /*9d450*/  PRMT R35, R37, 0x3340, R35 ;  /* 0x0000334025237816 */ /* 0x000fe40000000023 */
[----:B--2---:R-:W-:Y:S02]  /*9d460*/  LOP3.LUT R27, R38, 0xffff, RZ, 0xc0, !PT ;  /* 0x0000ffff261b7812 */ /* 0x004fe400078ec0ff */
[----:B---3--:R-:W-:-:S02]  /*9d470*/  LOP3.LUT R25, R188, 0xffff, RZ, 0xc0, !PT ;  /* 0x0000ffffbc197812 */ /* 0x008fc400078ec0ff */
[----:B------:R-:W-:Y:S02]  /*9d480*/  PRMT R31, R33, 0x3340, R31 ;  /* 0x00003340211f7816 */ /* 0x000fe4000000001f */
[----:B------:R-:W-:Y:S02]  /*9d490*/  PRMT R29, R30, 0x3340, R29 ;  /* 0x000033401e1d7816 */ /* 0x000fe4000000001d */
[----:B------:R-:W-:Y:S01]  /*9d4a0*/  PRMT R25, R27, 0x3340, R25 ;  /* 0x000033401b197816 */ /* 0x000fe20000000019 */
[----:B------:R-:W-:Y:S04]  /*9d4b0*/  STL [R1+0x5a4], R35 ;  /* 0x0005a42301007387 */ /* 0x000fe80000100800 */
[----:B------:R-:W-:Y:S04]  /*9d4c0*/  STL [R1+0x5a0], R31 ;  /* 0x0005a01f01007387 */ /* 0x000fe80000100800 */
[----:B------:R0:W-:Y:S04]  /*9d4d0*/  STL [R1+0x58c], R29 ;  /* 0x00058c1d01007387 */ /* 0x0001e80000100800 */
[----:B------:R1:W-:Y:S01]  /*9d4e0*/  STL [R1+0x588], R25 ;  /* 0x0005881901007387 */ /* 0x0003e20000100800 */
[----:B----4-:R-:W-:-:S03]  /*9d4f0*/  LOP3.LUT R30, R47, 0xffff, RZ, 0xc0, !PT ;  /* 0x0000ffff2f1e7812 */ /* 0x010fc600078ec0ff */
[----:B------:R-:W2:Y:S01]  /*9d500*/  LDL.LU R47, [R1+0x26c0] ;  /* 0x0026c000012f7983 */ /* 0x000ea20000300800 */
[----:B0-----:R-:W-:-:S03]  /*9d510*/  LOP3.LUT R29, R45, 0xffff, RZ, 0xc0, !PT ;  /* 0x0000ffff2d1d7812 */ /* 0x001fc600078ec0ff */
[----:B------:R-:W3:Y:S01]  /*9d520*/  LDL.LU R45, [R1+0x26bc] ;  /* 0x0026bc00012d7983 */ /* 0x000ee20000300800 */
[----:B------:R-:W-:-:S03]  /*9d530*/  LOP3.LUT R27, R43, 0xffff, RZ, 0xc0, !PT ;  /* 0x0000ffff2b1b7812 */ /* 0x000fc600078ec0ff */
[----:B------:R-:W4:Y:S01]  /*9d540*/  LDL.LU R43, [R1+0x7a8] ;  /* 0x0007a800012b7983 */ /* 0x000f220000300800 */
[----:B------:R-:W-:Y:S02]  /*9d550*/  LOP3.LUT R191, R191, 0xffff, RZ, 0xc0, !PT ;  /* 0x0000ffffbfbf7812 */ /* 0x000fe400078ec0ff */
[----:B------:R-:W-:Y:S02]  /*9d560*/  F2FP.SATFINITE.E4M3.F32.PACK_AB_MERGE_C R144, R145, R144, RZ ;  /* 0x000000909190723e */ /* 0x000fe400048070ff */
[----:B------:R-:W-:Y:S02]  /*9d570*/  PRMT R35, R30, 0x3340, R191 ;  /* 0x000033401e237816 */ /* 0x000fe400000000bf */
[----:B------:R-:W-:Y:S02]  /*9d580*/  LOP3.LUT R190, R190, 0xffff, RZ, 0xc0, !PT ;  /* 0x0000ffffbebe7812 */ /* 0x000fe400078ec0ff */
[----:B-1----:R-:W-:Y:S02]  /*9d590*/  LOP3.LUT R25, R41, 0xffff, RZ, 0xc0, !PT ;  /* 0x0000ffff29197812 */ /* 0x002fe400078ec0ff */
[----:B------:R-:W4:Y:S01]  /*9d5a0*/  LDL.LU R41, [R1+0x7a4] ;  /* 0x0007a40001297983 */ /* 0x000f220000300800 */
[----:B------:R-:W-:-:S02]  /*9d5b0*/  F2FP.SATFINITE.E4M3.F32.PACK_AB_MERGE_C R140, R141, R140, RZ ;  /* 0x0000008c8d8c723e */ /* 0x000fc400048070ff */
[----:B------:R-:W-:Y:S01]  /*9d5c0*/  LOP3.LUT R144, R144, 0xffff, RZ, 0xc0, !PT ;  /* 0x0000ffff90907812 */ /* 0x000fe200078ec0ff */
[----:B------:R0:W-:Y:S01]  /*9d5d0*/  STL [R1+0x2b1c], R35 ;  /* 0x002b1c2301007387 */ /* 0x0001e20000100800 */
[----:B------:R-:W-:Y:S02]  /*9d5e0*/  SHF.R.U32.HI R37, RZ, 0x8, R25 ;  /* 0x00000008ff257819 */ /* 0x000fe40000011619 */
[----:B------:R-:W-:Y:S02]  /*9d5f0*/  LOP3.LUT R140, R140, 0xffff, RZ, 0xc0, !PT ;  /* 0x0000ffff8c8c7812 */ /* 0x000fe400078ec0ff */
[----:B------:R-:W-:Y:S02]  /*9d600*/  PRMT R25, R25, 0x3340, R144 ;  /* 0x0000334019197816 */ /* 0x000fe40000000090 */
[----:B0-----:R-:W-:Y:S02]  /*9d610*/  PRMT R35, R29, 0x3340, R190 ;  /* 0x000033401d237816 */ /* 0x001fe400000000be */
[----:B------:R-:W-:-:S02]  /*9d620*/  SHF.R.U32.HI R31, RZ, 0x8, R30 ;  /* 0x00000008ff1f7819 */ /* 0x000fc4000001161e */
[----:B------:R-:W-:Y:S01]  /*9d630*/  SHF.R.U32.HI R38, RZ, 0x8, R27 ;  /* 0x00000008ff267819 */ /* 0x000fe2000001161b */
[----:B------:R0:W-:Y:S01]  /*9d640*/  STL [R1+0x2b18], R35 ;  /* 0x002b182301007387 */ /* 0x0001e20000100800 */
[----:B------:R-:W-:Y:S02]  /*9d650*/  SHF.R.U32.HI R30, RZ, 0x8, R191 ;  /* 0x00000008ff1e7819 */ /* 0x000fe400000116bf */
[----:B------:R-:W-:Y:S01]  /*9d660*/  SHF.R.U32.HI R33, RZ, 0x8, R29 ;  /* 0x00000008ff217819 */ /* 0x000fe2000001161d */
[----:B------:R1:W-:Y:S01]  /*9d670*/  STL [R1+0x2b10], R25 ;  /* 0x002b101901007387 */ /* 0x0003e20000100800 */
[----:B------:R-:W-:Y:S02]  /*9d680*/  PRMT R27, R27, 0x3340, R140 ;  /* 0x000033401b1b7816 */ /* 0x000fe4000000008c */
[----:B------:R-:W-:Y:S02]  /*9d690*/  SHF.R.U32.HI R29, RZ, 0x8, R190 ;  /* 0x00000008ff1d7819 */ /* 0x000fe400000116be */
[----:B0-----:R-:W-:-:S02]  /*9d6a0*/  SHF.R.U32.HI R35, RZ, 0x8, R144 ;  /* 0x00000008ff237819 */ /* 0x001fc40000011690 */
[----:B------:R-:W-:Y:S02]  /*9d6b0*/  LOP3.LUT R37, R37, 0xffff, RZ, 0xc0, !PT ;  /* 0x0000ffff25257812 */ /* 0x000fe400078ec0ff */
[----:B-1----:R-:W-:Y:S02]  /*9d6c0*/  SHF.R.U32.HI R25, RZ, 0x8, R140 ;  /* 0x00000008ff197819 */ /* 0x002fe4000001168c */
[----:B------:R-:W-:Y:S01]  /*9d6d0*/  LOP3.LUT R35, R35, 0xffff, RZ, 0xc0, !PT ;  /* 0x0000ffff23237812 */ /* 0x000fe200078ec0ff */
[----:B------:R0:W-:Y:S01]  /*9d6e0*/  STL [R1+0x2b14], R27 ;  /* 0x002b141b01007387 */ /* 0x0001e20000100800 */
[----:B------:R-:W-:Y:S02]  /*9d6f0*/  LOP3.LUT R31, R31, 0xffff, RZ, 0xc0, !PT ;  /* 0x0000ffff1f1f7812 */ /* 0x000fe400078ec0ff */
[----:B------:R-:W-:Y:S02]  /*9d700*/  LOP3.LUT R30, R30, 0xffff, RZ, 0xc0, !PT ;  /* 0x0000ffff1e1e7812 */ /* 0x000fe400078ec0ff */
[----:B------:R-:W-:-:S02]  /*9d710*/  LOP3.LUT R33, R33, 0xffff, RZ, 0xc0, !PT ;  /* 0x0000ffff21217812 */ /* 0x000fc400078ec0ff */
[----:B------:R-:W-:Y:S02]  /*9d720*/  LOP3.LUT R29, R29, 0xffff, RZ, 0xc0, !PT ;  /* 0x0000ffff1d1d7812 */ /* 0x000fe400078ec0ff */
[----:B------:R-:W-:Y:S02]  /*9d730*/  LOP3.LUT R25, R25, 0xffff, RZ, 0xc0, !PT ;  /* 0x0000ffff19197812 */ /* 0x000fe400078ec0ff */
[----:B0-----:R-:W-:Y:S02]  /*9d740*/  LOP3.LUT R27, R38, 0xffff, RZ, 0xc0, !PT ;  /* 0x0000ffff261b7812 */ /* 0x001fe400078ec0ff */
[----:B------:R-:W-:Y:S02]  /*9d750*/  PRMT R35, R37, 0x3340, R35 ;  /* 0x0000334025237816 */ /* 0x000fe40000000023 */
[----:B------:R-:W-:Y:S02]  /*9d760*/  PRMT R30, R31, 0x3340, R30 ;  /* 0x000033401f1e7816 */ /* 0x000fe4000000001e */
[----:B------:R-:W-:-:S02]  /*9d770*/  PRMT R29, R33, 0x3340, R29 ;  /* 0x00003340211d7816 */ /* 0x000fc4000000001d */
[----:B------:R-:W-:Y:S01]  /*9d780*/  PRMT R25, R27, 0x3340, R25 ;  /* 0x000033401b197816 */ /* 0x000fe20000000019 */
[----:B------:R-:W-:Y:S04]  /*9d790*/  STL [R1+0x584], R35 ;  /* 0x0005842301007387 */ /* 0x000fe80000100800 */
[----:B------:R2:W-:Y:S04]  /*9d7a0*/  STL [R1+0x580], R30 ;  /* 0x0005801e01007387 */ /* 0x0005e80000100800 */
[----:B------:R3:W-:Y:S04]  /*9d7b0*/  STL [R1+0x57c], R29 ;  /* 0x00057c1d01007387 */ /* 0x0007e80000100800 */
[----:B------:R0:W-:Y:S01]  /*9d7c0*/  STL [R1+0x578], R25 ;  /* 0x0005781901007387 */ /* 0x0001e20000100800 */
[----:B--2---:R-:W-:-:S03]  /*9d7d0*/  LOP3.LUT R30, R47, 0xffff, RZ, 0xc0, !PT ;  /* 0x0000ffff2f1e7812 */ /* 0x004fc600078ec0ff */
[----:B------:R-:W2:Y:S01]  /*9d7e0*/  LDL.LU R47, [R1+0x26d8] ;  /* 0x0026d800012f7983 */ /* 0x000ea20000300800 */
[----:B---3--:R-:W-:-:S03]  /*9d7f0*/  LOP3.LUT R29, R45, 0xffff, RZ, 0xc0, !PT ;  /* 0x0000ffff2d1d7812 */ /* 0x008fc600078ec0ff */
[----:B------:R-:W3:Y:S01]  /*9d800*/  LDL.LU R45, [R1+0x26d0] ;  /* 0x0026d000012d7983 */ /* 0x000ee20000300800 */
[----:B----4-:R-:W-:-:S03]  /*9d810*/  LOP3.LUT R27, R43, 0xffff, RZ, 0xc0, !PT ;  /* 0x0000ffff2b1b7812 */ /* 0x010fc600078ec0ff */
[----:B------:R-:W4:Y:S01]  /*9d820*/  LDL.LU R43, [R1+0x26cc] ;  /* 0x0026cc00012b7983 */ /* 0x000f220000300800 */
[----:B------:R-:W-:Y:S02]  /*9d830*/  LOP3.LUT R193, R193, 0xffff, RZ, 0xc0, !PT ;  /* 0x0000ffffc1c17812 */ /* 0x000fe400078ec0ff */
[----:B------:R-:W-:Y:S02]  /*9d840*/  F2FP.SATFINITE.E4M3.F32.PACK_AB_MERGE_C R136, R137, R136, RZ ;  /* 0x000000888988723e */ /* 0x000fe400048070ff */
[----:B------:R-:W-:Y:S02]  /*9d850*/  SHF.R.U32.HI R35, RZ, 0x8, R30 ;  /* 0x00000008ff237819 */ /* 0x000fe4000001161e */
[----:B------:R-:W-:Y:S02]  /*9d860*/  PRMT R30, R30, 0x3340, R193 ;  /* 0x000033401e1e7816 */ /* 0x000fe400000000c1 */
[----:B0-----:R-:W-:Y:S02]  /*9d870*/  LOP3.LUT R25, R41, 0xffff, RZ, 0xc0, !PT ;  /* 0x0000ffff29197812 */ /* 0x001fe400078ec0ff */
[----:B------:R-:W-:Y:S01]  /*9d880*/  LOP3.LUT R192, R192, 0xffff, RZ, 0xc0, !PT ;  /* 0x0000ffffc0c07812 */ /* 0x000fe200078ec0ff */
[----:B------:R-:W4:Y:S01]  /*9d890*/  LDL.LU R41, [R1+0x7ac] ;  /* 0x0007ac0001297983 */ /* 0x000f220000300800 */
[----:B------:R-:W-:-:S02]  /*9d8a0*/  LOP3.LUT R136, R136, 0xffff, RZ, 0xc0, !PT ;  /* 0x0000ffff88887812 */ /* 0x000fc400078ec0ff */
[----:B------:R-:W-:Y:S01]  /*9d8b0*/  F2FP.SATFINITE.E4M3.F32.PACK_AB_MERGE_C R138, R139, R138, RZ ;  /* 0x0000008a8b8a723e */ /* 0x000fe200048070ff */
[----:B------:R0:W-:Y:S01]  /*9d8c0*/  STL [R1+0x2b08], R30 ;  /* 0x002b081e01007387 */ /* 0x0001e20000100800 */
[----:B------:R-:W-:Y:S02]  /*9d8d0*/  PRMT R38, R27, 0x3340, R136 ;  /* 0x000033401b267816 */ /* 0x000fe40000000088 */
[----:B------:R-:W-:Y:S02]  /*9d8e0*/  LOP3.LUT R138, R138, 0xffff, RZ, 0xc0, !PT ;  /* 0x0000ffff8a8a7812 */ /* 0x000fe400078ec0ff */
[----:B------:R-:W-:Y:S02]  /*9d8f0*/  SHF.R.U32.HI R33, RZ, 0x8, R193 ;  /* 0x00000008ff217819 */ /* 0x000fe400000116c1 */
[----:B0-----:R-:W-:Y:S02]  /*9d900*/  PRMT R30, R29, 0x3340, R192 ;  /* 0x000033401d1e7816 */ /* 0x001fe400000000c0 */
[----:B------:R-:W-:-:S02]  /*9d910*/  SHF.R.U32.HI R37, RZ, 0x8, R29 ;  /* 0x00000008ff257819 */ /* 0x000fc4000001161d */
[----:B------:R-:W-:Y:S01]  /*9d920*/  SHF.R.U32.HI R31, RZ, 0x8, R192 ;  /* 0x00000008ff1f7819 */ /* 0x000fe200000116c0 */
[----:B------:R0:W-:Y:S01]  /*9d930*/  STL [R1+0x2b04], R30 ;  /* 0x002b041e01007387 */ /* 0x0001e20000100800 */
[----:B------:R-:W-:Y:S02]  /*9d940*/  SHF.R.U32.HI R29, RZ, 0x8, R27 ;  /* 0x00000008ff1d7819 */ /* 0x000fe4000001161b */
[----:B------:R-:W-:Y:S01]  /*9d950*/  SHF.R.U32.HI R27, RZ, 0x8, R136 ;  /* 0x00000008ff1b7819 */ /* 0x000fe20000011688 */
[----:B------:R1:W-:Y:S01]  /*9d960*/  STL [R1+0x2b00], R38 ;  /* 0x002b002601007387 */ /* 0x0003e20000100800 */
[----:B------:R-:W-:Y:S02]  /*9d970*/  LOP3.LUT R35, R35, 0xffff, RZ, 0xc0, !PT ;  /* 0x0000ffff23237812 */ /* 0x000fe400078ec0ff */
[----:B------:R-:W-:Y:S02]  /*9d980*/  LOP3.LUT R33, R33, 0xffff, RZ, 0xc0, !PT ;  /* 0x0000ffff21217812 */ /* 0x000fe400078ec0ff */
[----:B0-----:R-:W-:-:S02]  /*9d990*/  SHF.R.U32.HI R30, RZ, 0x8, R25 ;  /* 0x00000008ff1e7819 */ /* 0x001fc40000011619 */
[--C-:B-1----:R-:W-:Y:S02]  /*9d9a0*/  PRMT R38, R25, 0x3340, R138.reuse ;  /* 0x0000334019267816 */ /* 0x102fe4000000008a */
[----:B------:R-:W-:Y:S02]  /*9d9b0*/  SHF.R.U32.HI R25, RZ, 0x8, R138 ;  /* 0x00000008ff197819 */ /* 0x000fe4000001168a */
[----:B------:R-:W-:Y:S02]  /*9d9c0*/  LOP3.LUT R37, R37, 0xffff, RZ, 0xc0, !PT ;  /* 0x0000ffff25257812 */ /* 0x000fe400078ec0ff */
[----:B------:R-:W-:Y:S02]  /*9d9d0*/  LOP3.LUT R31, R31, 0xffff, RZ, 0xc0, !PT ;  /* 0x0000ffff1f1f7812 */ /* 0x000fe400078ec0ff */
[----:B------:R-:W-:Y:S02]  /*9d9e0*/  LOP3.LUT R29, R29, 0xffff, RZ, 0xc0, !PT ;  /* 0x0000ffff1d1d7812 */ /* 0x000fe400078ec0ff */
[----:B------:R-:W-:-:S02]  /*9d9f0*/  LOP3.LUT R27, R27, 0xffff, RZ, 0xc0, !PT ;  /* 0x0000ffff1b1b7812 */ /* 0x000fc400078ec0ff */
[----:B------:R-:W-:Y:S02]  /*9da00*/  LOP3.LUT R30, R30, 0xffff, RZ, 0xc0, !PT ;  /* 0x0000ffff1e1e7812 */ /* 0x000fe400078ec0ff */
[----:B------:R-:W-:Y:S02]  /*9da10*/  LOP3.LUT R25, R25, 0xffff, RZ, 0xc0, !PT ;  /* 0x0000ffff19197812 */ /* 0x000fe400078ec0ff */
[----:B------:R-:W-:Y:S02]  /*9da20*/  PRMT R33, R35, 0x3340, R33 ;  /* 0x0000334023217816 */ /* 0x000fe40000000021 */
[----:B------:R-:W-:Y:S02]  /*9da30*/  PRMT R31, R37, 0x3340, R31 ;  /* 0x00003340251f7816 */ /* 0x000fe4000000001f */
[----:B------:R-:W-:Y:S01]  /*9da40*/  PRMT R27, R29, 0x3340, R27 ;  /* 0x000033401d1b7816 */ /* 0x000fe2000000001b */
[----:B------:R-:W-:Y:S01]  /*9da50*/  STL [R1+0x2b0c], R38 ;  /* 0x002b0c2601007387 */ /* 0x000fe20000100800 */
[----:B------:R-:W-:-:S03]  /*9da60*/  PRMT R25, R30, 0x3340, R25 ;  /* 0x000033401e197816 */ /* 0x000fc60000000019 */
[----:B------:R-:W-:Y:S04]  /*9da70*/  STL [R1+0x570], R33 ;  /* 0x0005702101007387 */ /* 0x000fe80000100800 */
[----:B------:R-:W-:Y:S04]  /*9da80*/  STL [R1+0x56c], R31 ;  /* 0x00056c1f01007387 */ /* 0x000fe80000100800 */
        /* <DEDUP_REMOVED lines=9> */
[----:B------:R-:W-:Y:S02]  /*9db20*/  LOP3.LUT R195, R195, 0xffff, RZ, 0xc0, !PT ;  /* 0x0000ffffc3c37812 */ /* 0x000fe400078ec0ff */
[----:B------:R-:W-:Y:S02]  /*9db30*/  F2FP.SATFINITE.E4M3.F32.PACK_AB_MERGE_C R132, R133, R132, RZ ;  /* 0x000000848584723e */ /* 0x000fe400048070ff */
[----:B------:R-:W-:Y:S02]  /*9db40*/  SHF.R.U32.HI R38, RZ, 0x8, R30 ;  /* 0x00000008ff267819 */ /* 0x000fe4000001161e */
[----:B0-----:R-:W-:Y:S02]  /*9db50*/  LOP3.LUT R25, R41, 0xffff, RZ, 0xc0, !PT ;  /* 0x0000ffff29197812 */ /* 0x001fe400078ec0ff */
[----:B------:R-:W4:Y:S01]  /*9db60*/  LDL.LU R41, [R1+0x8f0] ;  /* 0x0008f00001297983 */ /* 0x000f220000300800 */
[----:B------:R-:W-:-:S02]  /*9db70*/  PRMT R30, R30, 0x3340, R197 ;  /* 0x000033401e1e7816 */ /* 0x000fc400000000c5 */
[----:B------:R-:W-:Y:S02]  /*9db80*/  SHF.R.U32.HI R35, RZ, 0x8, R29 ;  /* 0x00000008ff237819 */ /* 0x000fe4000001161d */
[----:B------:R-:W-:Y:S02]  /*9db90*/  LOP3.LUT R194, R194, 0xffff, RZ, 0xc0, !PT ;  /* 0x0000ffffc2c27812 */ /* 0x000fe400078ec0ff */
[----:B------:R-:W-:Y:S02]  /*9dba0*/  PRMT R29, R29, 0x3340, R195 ;  /* 0x000033401d1d7816 */ /* 0x000fe400000000c3 */
[----:B------:R-:W-:Y:S01]  /*9dbb0*/  LOP3.LUT R132, R132, 0xffff, RZ, 0xc0, !PT ;  /* 0x0000ffff84847812 */ /* 0x000fe200078ec0ff */
[----:B------:R0:W-:Y:S01]  /*9dbc0*/  STL [R1+0x2af0], R30 ;  /* 0x002af01e01007387 */ /* 0x0001e20000100800 */
[----:B------:R-:W-:Y:S02]  /*9dbd0*/  SHF.R.U32.HI R37, RZ, 0x8, R27 ;  /* 0x00000008ff257819 */ /* 0x000fe4000001161b */
[----:B------:R-:W-:Y:S01]  /*9dbe0*/  SHF.R.U32.HI R33, RZ, 0x8, R195 ;  /* 0x00000008ff217819 */ /* 0x000fe200000116c3 */
[----:B------:R1:W-:Y:S01]  /*9dbf0*/  STL [R1+0x2afc], R29 ;  /* 0x002afc1d01007387 */ /* 0x0003e20000100800 */
[----:B------:R-:W-:-:S02]  /*9dc00*/  PRMT R27, R27, 0x3340, R194 ;  /* 0x000033401b1b7816 */ /* 0x000fc400000000c2 */
[----:B------:R-:W-:Y:S02]  /*9dc10*/  SHF.R.U32.HI R31, RZ, 0x8, R194 ;  /* 0x00000008ff1f7819 */ /* 0x000fe400000116c2 */
[----:B0-----:R-:W-:Y:S02]  /*9dc20*/  SHF.R.U32.HI R30, RZ, 0x8, R25 ;  /* 0x00000008ff1e7819 */ /* 0x001fe40000011619 */
[--C-:B------:R-:W-:Y:S02]  /*9dc30*/  PRMT R25, R25, 0x3340, R132.reuse ;  /* 0x0000334019197816 */ /* 0x100fe40000000084 */
[----:B-1----:R-:W-:Y:S02]  /*9dc40*/  SHF.R.U32.HI R29, RZ, 0x8, R132 ;  /* 0x00000008ff1d7819 */ /* 0x002fe40000011684 */
[----:B------:R-:W-:Y:S01]  /*9dc50*/  SHF.R.U32.HI R197, RZ, 0x8, R197 ;  /* 0x00000008ffc57819 */ /* 0x000fe200000116c5 */
[----:B------:R0:W-:Y:S01]  /*9dc60*/  STL [R1+0x2af8], R27 ;  /* 0x002af81b01007387 */ /* 0x0001e20000100800 */
[----:B------:R-:W-:-:S02]  /*9dc70*/  LOP3.LUT R35, R35, 0xffff, RZ, 0xc0, !PT ;  /* 0x0000ffff23237812 */ /* 0x000fc400078ec0ff */
[----:B------:R-:W-:Y:S01]  /*9dc80*/  LOP3.LUT R33, R33, 0xffff, RZ, 0xc0, !PT ;  /* 0x0000ffff21217812 */ /* 0x000fe200078ec0ff */
[----:B------:R1:W-:Y:S01]  /*9dc90*/  STL [R1+0x2af4], R25 ;  /* 0x002af41901007387 */ /* 0x0003e20000100800 */
[----:B------:R-:W-:Y:S02]  /*9dca0*/  LOP3.LUT R37, R37, 0xffff, RZ, 0xc0, !PT ;  /* 0x0000ffff25257812 */ /* 0x000fe400078ec0ff */
[----:B------:R-:W-:Y:S02]  /*9dcb0*/  LOP3.LUT R31, R31, 0xffff, RZ, 0xc0, !PT ;  /* 0x0000ffff1f1f7812 */ /* 0x000fe400078ec0ff */
[----:B------:R-:W-:Y:S02]  /*9dcc0*/  LOP3.LUT R30, R30, 0xffff, RZ, 0xc0, !PT ;  /* 0x0000ffff1e1e7812 */ /* 0x000fe400078ec0ff */
[----:B------:R-:W-:Y:S02]  /*9dcd0*/  LOP3.LUT R29, R29, 0xffff, RZ, 0xc0, !PT ;  /* 0x0000ffff1d1d7812 */ /* 0x000fe400078ec0ff */
[----:B0-----:R-:W-:-:S02]  /*9dce0*/  LOP3.LUT R27, R38, 0xffff, RZ, 0xc0, !PT ;  /* 0x0000ffff261b7812 */ /* 0x001fc400078ec0ff */
[----:B-1----:R-:W-:Y:S02]  /*9dcf0*/  LOP3.LUT R25, R197, 0xffff, RZ, 0xc0, !PT ;  /* 0x0000ffffc5197812 */ /* 0x002fe400078ec0ff */
[----:B------:R-:W-:Y:S02]  /*9dd00*/  PRMT R33, R35, 0x3340, R33 ;  /* 0x0000334023217816 */ /* 0x000fe40000000021 */
[----:B------:R-:W-:Y:S02]  /*9dd10*/  PRMT R31, R37, 0x3340, R31 ;  /* 0x00003340251f7816 */ /* 0x000fe4000000001f */
[----:B------:R-:W-:Y:S02]  /*9dd20*/  PRMT R29, R30, 0x3340, R29 ;  /* 0x000033401e1d7816 */ /* 0x000fe4000000001d */
[----:B------:R-:W-:Y:S01]  /*9dd30*/  PRMT R25, R27, 0x3340, R25 ;  /* 0x000033401b197816 */ /* 0x000fe20000000019 */
        /* <DEDUP_REMOVED lines=12> */
[----:B------:R-:W-:Y:S02]  /*9de00*/  LOP3.LUT R196, R196, 0xffff, RZ, 0xc0, !PT ;  /* 0x0000ffffc4c47812 */ /* 0x000fe400078ec0ff */
[----:B------:R-:W-:Y:S02]  /*9de10*/  F2FP.SATFINITE.E4M3.F32.PACK_AB_MERGE_C R130, R131, R130, RZ ;  /* 0x000000828382723e */ /* 0x000fe400048070ff */
[----:B0-----:R-:W-:Y:S02]  /*9de20*/  LOP3.LUT R25, R41, 0xffff, RZ, 0xc0, !PT ;  /* 0x0000ffff29197812 */ /* 0x001fe400078ec0ff */
[----:B------:R-:W4:Y:S01]  /*9de30*/  LDL.LU R41, [R1+0x267c] ;  /* 0x00267c0001297983 */ /* 0x000f220000300800 */
[----:B------:R-:W-:-:S02]  /*9de40*/  SHF.R.U32.HI R38, RZ, 0x8, R30 ;  /* 0x00000008ff267819 */ /* 0x000fc4000001161e */
[----:B------:R-:W-:Y:S02]  /*9de50*/  PRMT R30, R30, 0x3340, R199 ;  /* 0x000033401e1e7816 */ /* 0x000fe400000000c7 */
[----:B------:R-:W-:Y:S02]  /*9de60*/  SHF.R.U32.HI R37, RZ, 0x8, R29 ;  /* 0x00000008ff257819 */ /* 0x000fe4000001161d */
[----:B------:R-:W-:Y:S02]  /*9de70*/  LOP3.LUT R128, R128, 0xffff, RZ, 0xc0, !PT ;  /* 0x0000ffff80807812 */ /* 0x000fe400078ec0ff */
[----:B------:R-:W-:Y:S02]  /*9de80*/  PRMT R29, R29, 0x3340, R196 ;  /* 0x000033401d1d7816 */ /* 0x000fe400000000c4 */
[----:B------:R-:W-:Y:S01]  /*9de90*/  LOP3.LUT R130, R130, 0xffff, RZ, 0xc0, !PT ;  /* 0x0000ffff82827812 */ /* 0x000fe200078ec0ff */
[----:B------:R0:W-:Y:S01]  /*9dea0*/  STL [R1+0x2aec], R30 ;  /* 0x002aec1e01007387 */ /* 0x0001e20000100800 */
[----:B------:R-:W-:-:S02]  /*9deb0*/  SHF.R.U32.HI R31, RZ, 0x8, R27 ;  /* 0x00000008ff1f7819 */ /* 0x000fc4000001161b */
[----:B------:R-:W-:Y:S01]  /*9dec0*/  SHF.R.U32.HI R35, RZ, 0x8, R196 ;  /* 0x00000008ff237819 */ /* 0x000fe200000116c4 */
[----:B------:R1:W-:Y:S01]  /*9ded0*/  STL [R1+0x2ae4], R29 ;  /* 0x002ae41d01007387 */ /* 0x0003e20000100800 */
[----:B------:R-:W-:Y:S02]  /*9dee0*/  PRMT R27, R27, 0x3340, R128 ;  /* 0x000033401b1b7816 */ /* 0x000fe40000000080 */
[----:B------:R-:W-:Y:S02]  /*9def0*/  SHF.R.U32.HI R33, RZ, 0x8, R25 ;  /* 0x00000008ff217819 */ /* 0x000fe40000011619 */
[----:B------:R-:W-:Y:S02]  /*9df00*/  PRMT R25, R25, 0x3340, R130 ;  /* 0x0000334019197816 */ /* 0x000fe40000000082 */
[----:B0-----:R-:W-:Y:S02]  /*9df10*/  SHF.R.U32.HI R30, RZ, 0x8, R128 ;  /* 0x00000008ff1e7819 */ /* 0x001fe40000011680 */
[----:B------:R-:W-:-:S02]  /*9df20*/  SHF.R.U32.HI R199, RZ, 0x8, R199 ;  /* 0x00000008ffc77819 */ /* 0x000fc400000116c7 */
[----:B-1----:R-:W-:Y:S01]  /*9df30*/  SHF.R.U32.HI R29, RZ, 0x8, R130 ;  /* 0x00000008ff1d7819 */ /* 0x002fe20000011682 */
[----:B------:R0:W-:Y:S01]  /*9df40*/  STL [R1+0x2ae0], R27 ;  /* 0x002ae01b01007387 */ /* 0x0001e20000100800 */
[----:B------:R-:W-:Y:S02]  /*9df50*/  LOP3.LUT R37, R37, 0xffff, RZ, 0xc0, !PT ;  /* 0x0000ffff25257812 */ /* 0x000fe400078ec0ff */
[----:B------:R-:W-:Y:S01]  /*9df60*/  LOP3.LUT R35, R35, 0xffff, RZ, 0xc0, !PT ;  /* 0x0000ffff23237812 */ /* 0x000fe200078ec0ff */
[----:B------:R1:W-:Y:S01]  /*9df70*/  STL [R1+0x2ae8], R25 ;  /* 0x002ae81901007387 */ /* 0x0003e20000100800 */
[----:B------:R-:W-:Y:S02]  /*9df80*/  LOP3.LUT R31, R31, 0xffff, RZ, 0xc0, !PT ;  /* 0x0000ffff1f1f7812 */ /* 0x000fe400078ec0ff */
[----:B------:R-:W-:Y:S02]  /*9df90*/  LOP3.LUT R30, R30, 0xffff, RZ, 0xc0, !PT ;  /* 0x0000ffff1e1e7812 */ /* 0x000fe400078ec0ff */
[----:B------:R-:W-:-:S02]  /*9dfa0*/  LOP3.LUT R33, R33, 0xffff, RZ, 0xc0, !PT ;  /* 0x0000ffff21217812 */ /* 0x000fc400078ec0ff */
[----:B------:R-:W-:Y:S02]  /*9dfb0*/  LOP3.LUT R29, R29, 0xffff, RZ, 0xc0, !PT ;  /* 0x0000ffff1d1d7812 */ /* 0x000fe400078ec0ff */
[----:B0-----:R-:W-:Y:S02]  /*9dfc0*/  LOP3.LUT R27, R38, 0xffff, RZ, 0xc0, !PT ;  /* 0x0000ffff261b7812 */ /* 0x001fe400078ec0ff */
[----:B-1----:R-:W-:Y:S02]  /*9dfd0*/  LOP3.LUT R25, R199, 0xffff, RZ, 0xc0, !PT ;  /* 0x0000ffffc7197812 */ /* 0x002fe400078ec0ff */
        /* <DEDUP_REMOVED lines=17> */
[----:B0-----:R-:W-:Y:S02]  /*9e0f0*/  LOP3.LUT R25, R41, 0xffff, RZ, 0xc0, !PT ;  /* 0x0000ffff29197812 */ /* 0x001fe400078ec0ff */
[----:B------:R-:W4:Y:S01]  /*9e100*/  LDL.LU R41, [R1+0x2680] ;  /* 0x0026800001297983 */ /* 0x000f220000300800 */
[----:B------:R-:W-:-:S02]  /*9e110*/  PRMT R31, R30, 0x3340, R201 ;  /* 0x000033401e1f7816 */ /* 0x000fc400000000c9 */
[----:B------:R-:W-:Y:S02]  /*9e120*/  LOP3.LUT R198, R198, 0xffff, RZ, 0xc0, !PT ;  /* 0x0000ffffc6c67812 */ /* 0x000fe400078ec0ff */
[----:B------:R-:W-:Y:S02]  /*9e130*/  LOP3.LUT R124, R124, 0xffff, RZ, 0xc0, !PT ;  /* 0x0000ffff7c7c7812 */ /* 0x000fe400078ec0ff */
[----:B------:R-:W-:Y:S02]  /*9e140*/  SHF.R.U32.HI R38, RZ, 0x8, R30 ;  /* 0x00000008ff267819 */ /* 0x000fe4000001161e */
[----:B------:R-:W-:Y:S01]  /*9e150*/  SHF.R.U32.HI R30, RZ, 0x8, R29 ;  /* 0x00000008ff1e7819 */ /* 0x000fe2000001161d */
[----:B------:R0:W-:Y:S01]  /*9e160*/  STL [R1+0x2ad4], R31 ;  /* 0x002ad41f01007387 */ /* 0x0001e20000100800 */
[----:B------:R-:W-:Y:S02]  /*9e170*/  PRMT R29, R29, 0x3340, R200 ;  /* 0x000033401d1d7816 */ /* 0x000fe400000000c8 */
[----:B------:R-:W-:-:S02]  /*9e180*/  SHF.R.U32.HI R37, RZ, 0x8, R27 ;  /* 0x00000008ff257819 */ /* 0x000fc4000001161b */
[--C-:B------:R-:W-:Y:S02]  /*9e190*/  PRMT R27, R27, 0x3340, R198.reuse ;  /* 0x000033401b1b7816 */ /* 0x100fe400000000c6 */
[----:B------:R-:W-:Y:S02]  /*9e1a0*/  SHF.R.U32.HI R35, RZ, 0x8, R198 ;  /* 0x00000008ff237819 */ /* 0x000fe400000116c6 */
[----:B------:R-:W-:Y:S02]  /*9e1b0*/  SHF.R.U32.HI R33, RZ, 0x8, R25 ;  /* 0x00000008ff217819 */ /* 0x000fe40000011619 */
[--C-:B------:R-:W-:Y:S02]  /*9e1c0*/  PRMT R25, R25, 0x3340, R124.reuse ;  /* 0x0000334019197816 */ /* 0x100fe4000000007c */
[----:B0-----:R-:W-:Y:S02]  /*9e1d0*/  SHF.R.U32.HI R31, RZ, 0x8, R124 ;  /* 0x00000008ff1f7819 */ /* 0x001fe4000001167c */
[----:B------:R-:W-:Y:S01]  /*9e1e0*/  SHF.R.U32.HI R201, RZ, 0x8, R201 ;  /* 0x00000008ffc97819 */ /* 0x000fe200000116c9 */
[----:B------:R0:W-:Y:S01]  /*9e1f0*/  STL [R1+0x2ad0], R29 ;  /* 0x002ad01d01007387 */ /* 0x0001e20000100800 */
[----:B------:R-:W-:-:S02]  /*9e200*/  SHF.R.U32.HI R200, RZ, 0x8, R200 ;  /* 0x00000008ffc87819 */ /* 0x000fc400000116c8 */
[----:B------:R-:W-:Y:S01]  /*9e210*/  LOP3.LUT R37, R37, 0xffff, RZ, 0xc0, !PT ;  /* 0x0000ffff25257812 */ /* 0x000fe200078ec0ff */
[----:B------:R1:W-:Y:S01]  /*9e220*/  STL [R1+0x2adc], R27 ;  /* 0x002adc1b01007387 */ /* 0x0003e20000100800 */
[----:B------:R-:W-:Y:S02]  /*9e230*/  LOP3.LUT R35, R35, 0xffff, RZ, 0xc0, !PT ;  /* 0x0000ffff23237812 */ /* 0x000fe400078ec0ff */
[----:B------:R-:W-:Y:S01]  /*9e240*/  LOP3.LUT R33, R33, 0xffff, RZ, 0xc0, !PT ;  /* 0x0000ffff21217812 */ /* 0x000fe200078ec0ff */
[----:B------:R1:W-:Y:S01]  /*9e250*/  STL [R1+0x2ad8], R25 ;  /* 0x002ad81901007387 */ /* 0x0003e20000100800 */
[----:B------:R-:W-:Y:S02]  /*9e260*/  LOP3.LUT R31, R31, 0xffff, RZ, 0xc0, !PT ;  /* 0x0000ffff1f1f7812 */ /* 0x000fe400078ec0ff */
[----:B0-----:R-:W-:Y:S02]  /*9e270*/  LOP3.LUT R29, R38, 0xffff, RZ, 0xc0, !PT ;  /* 0x0000ffff261d7812 */ /* 0x001fe400078ec0ff */
[----:B------:R-:W-:-:S02]  /*9e280*/  LOP3.LUT R30, R30, 0xffff, RZ, 0xc0, !PT ;  /* 0x0000ffff1e1e7812 */ /* 0x000fc400078ec0ff */
[----:B-1----:R-:W-:Y:S02]  /*9e290*/  LOP3.LUT R27, R201, 0xffff, RZ, 0xc0, !PT ;  /* 0x0000ffffc91b7812 */ /* 0x002fe400078ec0ff */
[----:B------:R-:W-:Y:S02]  /*9e2a0*/  PRMT R35, R37, 0x3340, R35 ;  /* 0x0000334025237816 */ /* 0x000fe40000000023 */
[----:B------:R-:W-:Y:S02]  /*9e2b0*/  LOP3.LUT R25, R200, 0xffff, RZ, 0xc0, !PT ;  /* 0x0000ffffc8197812 */ /* 0x000fe400078ec0ff */
        /* <DEDUP_REMOVED lines=15> */
[----:B------:R-:W-:Y:S02]  /*9e3b0*/  F2FP.SATFINITE.E4M3.F32.PACK_AB_MERGE_C R122, R123, R122, RZ ;  /* 0x0000007a7b7a723e */ /* 0x000fe400048070ff */
[----:B0-----:R-:W-:Y:S02]  /*9e3c0*/  LOP3.LUT R25, R41, 0xffff, RZ, 0xc0, !PT ;  /* 0x0000ffff29197812 */ /* 0x001fe400078ec0ff */
[----:B------:R-:W4:Y:S01]  /*9e3d0*/  LDL.LU R41, [R1+0x2688] ;  /* 0x0026880001297983 */ /* 0x000f220000300800 */
[----:B------:R-:W-:-:S02]  /*9e3e0*/  LOP3.LUT R202, R202, 0xffff, RZ, 0xc0, !PT ;  /* 0x0000ffffcaca7812 */ /* 0x000fc400078ec0ff */
[----:B------:R-:W-:Y:S02]  /*9e3f0*/  PRMT R31, R30, 0x3340, R203 ;  /* 0x000033401e1f7816 */ /* 0x000fe400000000cb */
[----:B------:R-:W-:Y:S02]  /*9e400*/  LOP3.LUT R120, R120, 0xffff, RZ, 0xc0, !PT ;  /* 0x0000ffff78787812 */ /* 0x000fe400078ec0ff */
[----:B------:R-:W-:Y:S02]  /*9e410*/  LOP3.LUT R122, R122, 0xffff, RZ, 0xc0, !PT ;  /* 0x0000ffff7a7a7812 */ /* 0x000fe400078ec0ff */
[----:B------:R-:W-:Y:S02]  /*9e420*/  SHF.R.U32.HI R38, RZ, 0x8, R30 ;  /* 0x00000008ff267819 */ /* 0x000fe4000001161e */
[----:B------:R-:W-:Y:S01]  /*9e430*/  SHF.R.U32.HI R30, RZ, 0x8, R29 ;  /* 0x00000008ff1e7819 */ /* 0x000fe2000001161d */
[----:B------:R0:W-:Y:S01]  /*9e440*/  STL [R1+0x2acc], R31 ;  /* 0x002acc1f01007387 */ /* 0x0001e20000100800 */
[----:B------:R-:W-:-:S02]  /*9e450*/  PRMT R29, R29, 0x3340, R202 ;  /* 0x000033401d1d7816 */ /* 0x000fc400000000ca */
[----:B------:R-:W-:Y:S02]  /*9e460*/  SHF.R.U32.HI R35, RZ, 0x8, R27 ;  /* 0x00000008ff237819 */ /* 0x000fe4000001161b */
[--C-:B------:R-:W-:Y:S02]  /*9e470*/  PRMT R27, R27, 0x3340, R120.reuse ;  /* 0x000033401b1b7816 */ /* 0x100fe40000000078 */
[----:B------:R-:W-:Y:S02]  /*9e480*/  SHF.R.U32.HI R37, RZ, 0x8, R25 ;  /* 0x00000008ff257819 */ /* 0x000fe40000011619 */
[----:B------:R-:W-:Y:S02]  /*9e490*/  SHF.R.U32.HI R33, RZ, 0x8, R120 ;  /* 0x00000008ff217819 */ /* 0x000fe40000011678 */
[--C-:B------:R-:W-:Y:S02]  /*9e4a0*/  PRMT R25, R25, 0x3340, R122.reuse ;  /* 0x0000334019197816 */ /* 0x100fe4000000007a */
[----:B0-----:R-:W-:-:S02]  /*9e4b0*/  SHF.R.U32.HI R31, RZ, 0x8, R122 ;  /* 0x00000008ff1f7819 */ /* 0x001fc4000001167a */
[----:B------:R-:W-:Y:S01]  /*9e4c0*/  SHF.R.U32.HI R203, RZ, 0x8, R203 ;  /* 0x00000008ffcb7819 */ /* 0x000fe200000116cb */
[----:B------:R0:W-:Y:S01]  /*9e4d0*/  STL [R1+0x2ac8], R29 ;  /* 0x002ac81d01007387 */ /* 0x0001e20000100800 */
[----:B------:R-:W-:Y:S02]  /*9e4e0*/  SHF.R.U32.HI R202, RZ, 0x8, R202 ;  /* 0x00000008ffca7819 */ /* 0x000fe400000116ca */
[----:B------:R-:W-:Y:S01]  /*9e4f0*/  LOP3.LUT R35, R35, 0xffff, RZ, 0xc0, !PT ;  /* 0x0000ffff23237812 */ /* 0x000fe200078ec0ff */
[----:B------:R1:W-:Y:S01]  /*9e500*/  STL [R1+0x2ac0], R27 ;  /* 0x002ac01b01007387 */ /* 0x0003e20000100800 */
[----:B------:R-:W-:Y:S02]  /*9e510*/  LOP3.LUT R33, R33, 0xffff, RZ, 0xc0, !PT ;  /* 0x0000ffff21217812 */ /* 0x000fe400078ec0ff */
[----:B------:R-:W-:Y:S01]  /*9e520*/  LOP3.LUT R37, R37, 0xffff, RZ, 0xc0, !PT ;  /* 0x0000ffff25257812 */ /* 0x000fe200078ec0ff */
[----:B------:R1:W-:Y:S01]  /*9e530*/  STL [R1+0x2ac4], R25 ;  /* 0x002ac41901007387 */ /* 0x0003e20000100800 */
[----:B------:R-:W-:-:S02]  /*9e540*/  LOP3.LUT R31, R31, 0xffff, RZ, 0xc0, !PT ;  /* 0x0000ffff1f1f7812 */ /* 0x000fc400078ec0ff */
[----:B0-----:R-:W-:Y:S02]  /*9e550*/  LOP3.LUT R29, R38, 0xffff, RZ, 0xc0, !PT ;  /* 0x0000ffff261d7812 */ /* 0x001fe400078ec0ff */
[----:B------:R-:W-:Y:S02]  /*9e560*/  LOP3.LUT R30, R30, 0xffff, RZ, 0xc0, !PT ;  /* 0x0000ffff1e1e7812 */ /* 0x000fe400078ec0ff */
[----:B-1----:R-:W-:Y:S02]  /*9e570*/  LOP3.LUT R27, R203, 0xffff, RZ, 0xc0, !PT ;  /* 0x0000ffffcb1b7812 */ /* 0x002fe400078ec0ff */
[----:B------:R-:W-:Y:S02]  /*9e580*/  PRMT R33, R35, 0x3340, R33 ;  /* 0x0000334023217816 */ /* 0x000fe40000000021 */
[----:B------:R-:W-:Y:S02]  /*9e590*/  LOP3.LUT R25, R202, 0xffff, RZ, 0xc0, !PT ;  /* 0x0000ffffca197812 */ /* 0x000fe400078ec0ff */
[----:B------:R-:W-:-:S02]  /*9e5a0*/  PRMT R31, R37, 0x3340, R31 ;  /* 0x00003340251f7816 */ /* 0x000fc4000000001f */
        /* <DEDUP_REMOVED lines=14> */
[----:B------:R-:W-:Y:S02]  /*9e690*/  PRMT R35, R30, 0x3340, R205 ;  /* 0x000033401e237816 */ /* 0x000fe400000000cd */
[----:B------:R-:W-:Y:S02]  /*9e6a0*/  LOP3.LUT R204, R204, 0xffff, RZ, 0xc0, !PT ;  /* 0x0000ffffcccc7812 */ /* 0x000fe400078ec0ff */
[----:B0-----:R-:W-:Y:S02]  /*9e6b0*/  LOP3.LUT R25, R41, 0xffff, RZ, 0xc0, !PT ;  /* 0x0000ffff29197812 */ /* 0x001fe400078ec0ff */
        /* <DEDUP_REMOVED lines=91> */
[----:B------:R-:W-:Y:S02]  /*9ec70*/  LOP3.LUT R208, R208, 0xffff, RZ, 0xc0, !PT ;  /* 0x0000ffffd0d07812 */ /* 0x000fe400078ec0ff */
[----:B0-----:R-:W-:-:S02]  /*9ec80*/  LOP3.LUT R25, R41, 0xffff, RZ, 0xc0, !PT ;  /* 0x0000ffff29197812 */ /* 0x001fc400078ec0ff */
[----:B------:R-:W4:Y:S01]  /*9ec90*/  LDL.LU R41, [R1+0x26b8] ;  /* 0x0026b80001297983 */ /* 0x000f220000300800 */
[----:B------:R-:W-:Y:S02]  /*9eca0*/  LOP3.LUT R104, R104, 0xffff, RZ, 0xc0, !PT ;  /* 0x0000ffff68687812 */ /* 0x000fe400078ec0ff */
[----:B------:R-:W-:Y:S01]  /*9ecb0*/  F2FP.SATFINITE.E4M3.F32.PACK_AB_MERGE_C R106, R107, R106, RZ ;  /* 0x0000006a6b6a723e */ /* 0x000fe200048070ff */
[----:B------:R0:W-:Y:S01]  /*9ecc0*/  STL [R1+0x26d8], R30 ;  /* 0x0026d81e01007387 */ /* 0x0001e20000100800 */
[----:B------:R-:W-:Y:S02]  /*9ecd0*/  PRMT R38, R27, 0x3340, R104 ;  /* 0x000033401b267816 */ /* 0x000fe40000000068 */
[----:B------:R-:W-:Y:S02]  /*9ece0*/  LOP3.LUT R106, R106, 0xffff, RZ, 0xc0, !PT ;  /* 0x0000ffff6a6a7812 */ /* 0x000fe400078ec0ff */
[----:B------:R-:W-:Y:S02]  /*9ecf0*/  SHF.R.U32.HI R33, RZ, 0x8, R209 ;  /* 0x00000008ff217819 */ /* 0x000fe400000116d1 */
[----:B0-----:R-:W-:-:S02]  /*9ed00*/  PRMT R30, R29, 0x3340, R208 ;  /* 0x000033401d1e7816 */ /* 0x001fc400000000d0 */
[----:B------:R-:W-:Y:S02]  /*9ed10*/  SHF.R.U32.HI R37, RZ, 0x8, R29 ;  /* 0x00000008ff257819 */ /* 0x000fe4000001161d */
[----:B------:R-:W-:Y:S01]  /*9ed20*/  SHF.R.U32.HI R31, RZ, 0x8, R208 ;  /* 0x00000008ff1f7819 */ /* 0x000fe200000116d0 */
[----:B------:R0:W-:Y:S01]  /*9ed30*/  STL [R1+0x26d0], R30 ;  /* 0x0026d01e01007387 */ /* 0x0001e20000100800 */
[----:B------:R-:W-:Y:S02]  /*9ed40*/  SHF.R.U32.HI R29, RZ, 0x8, R27 ;  /* 0x00000008ff1d7819 */ /* 0x000fe4000001161b */
[----:B------:R-:W-:Y:S01]  /*9ed50*/  SHF.R.U32.HI R27, RZ, 0x8, R104 ;  /* 0x00000008ff1b7819 */ /* 0x000fe20000011668 */
[----:B------:R1:W-:Y:S01]  /*9ed60*/  STL [R1+0x26cc], R38 ;  /* 0x0026cc2601007387 */ /* 0x0003e20000100800 */
[----:B------:R-:W-:Y:S02]  /*9ed70*/  LOP3.LUT R35, R35, 0xffff, RZ, 0xc0, !PT ;  /* 0x0000ffff23237812 */ /* 0x000fe400078ec0ff */
[----:B------:R-:W-:-:S02]  /*9ed80*/  LOP3.LUT R33, R33, 0xffff, RZ, 0xc0, !PT ;  /* 0x0000ffff21217812 */ /* 0x000fc400078ec0ff */
[----:B0-----:R-:W-:Y:S02]  /*9ed90*/  SHF.R.U32.HI R30, RZ, 0x8, R25 ;  /* 0x00000008ff1e7819 */ /* 0x001fe40000011619 */
[--C-:B-1----:R-:W-:Y:S02]  /*9eda0*/  PRMT R38, R25, 0x3340, R106.reuse ;  /* 0x0000334019267816 */ /* 0x102fe4000000006a */
[----:B------:R-:W-:Y:S02]  /*9edb0*/  SHF.R.U32.HI R25, RZ, 0x8, R106 ;  /* 0x00000008ff197819 */ /* 0x000fe4000001166a */
        /* <DEDUP_REMOVED lines=115> */
[----:B------:R-:W-:Y:S02]  /*9f4f0*/  PRMT R31, R30, 0x3340, R217 ;  /* 0x000033401e1f7816 */ /* 0x000fe400000000d9 */
[----:B0-----:R-:W-:Y:S02]  /*9f500*/  LOP3.LUT R25, R41, 0xffff, RZ, 0xc0, !PT ;  /* 0x0000ffff29197812 */ /* 0x001fe400078ec0ff */
[----:B------:R-:W4:Y:S01]  /*9f510*/  LDL.LU R41, [R1+0x26e0] ;  /* 0x0026e00001297983 */ /* 0x000f220000300800 */
[----:B------:R-:W-:-:S02]  /*9f520*/  LOP3.LUT R214, R214, 0xffff, RZ, 0xc0, !PT ;  /* 0x0000ffffd6d67812 */ /* 0x000fc400078ec0ff */
[----:B------:R-:W-:Y:S02]  /*9f530*/  LOP3.LUT R92, R92, 0xffff, RZ, 0xc0, !PT ;  /* 0x0000ffff5c5c7812 */ /* 0x000fe400078ec0ff */
[----:B------:R-:W-:Y:S02]  /*9f540*/  SHF.R.U32.HI R38, RZ, 0x8, R30 ;  /* 0x00000008ff267819 */ /* 0x000fe4000001161e */
[----:B------:R-:W-:Y:S01]  /*9f550*/  SHF.R.U32.HI R30, RZ, 0x8, R29 ;  /* 0x00000008ff1e7819 */ /* 0x000fe2000001161d */
[----:B------:R0:W-:Y:S01]  /*9f560*/  STL [R1+0x2698], R31 ;  /* 0x0026981f01007387 */ /* 0x0001e20000100800 */
[----:B------:R-:W-:Y:S02]  /*9f570*/  PRMT R29, R29, 0x3340, R216 ;  /* 0x000033401d1d7816 */ /* 0x000fe400000000d8 */
[----:B------:R-:W-:Y:S02]  /*9f580*/  SHF.R.U32.HI R37, RZ, 0x8, R27 ;  /* 0x00000008ff257819 */ /* 0x000fe4000001161b */
[----:B------:R-:W-:-:S02]  /*9f590*/  PRMT R27, R27, 0x3340, R214 ;  /* 0x000033401b1b7816 */ /* 0x000fc400000000d6 */
        /* <DEDUP_REMOVED lines=81> */
[----:B------:R-:W-:Y:S02]  /*9fab0*/  F2FP.SATFINITE.E4M3.F32.PACK_AB_MERGE_C R80, R81, R80, RZ ;  /* 0x000000505150723e */ /* 0x000fe400048070ff */
[----:B0-----:R-:W-:-:S02]  /*9fac0*/  LOP3.LUT R25, R41, 0xffff, RZ, 0xc0, !PT ;  /* 0x0000ffff29197812 */ /* 0x001fc400078ec0ff */
[----:B------:R-:W4:Y:S01]  /*9fad0*/  LDL.LU R41, [R1+0x2700] ;  /* 0x0027000001297983 */ /* 0x000f220000300800 */
[----:B------:R-:W-:-:S03]  /*9fae0*/  LOP3.LUT R84, R84, 0xffff, RZ, 0xc0, !PT ;  /* 0x0000ffff54547812 */ /* 0x000fc600078ec0ff */
[----:B------:R0:W-:Y:S01]  /*9faf0*/  STL [R1+0x267c], R35 ;  /* 0x00267c2301007387 */ /* 0x0001e20000100800 */
[----:B------:R-:W-:Y:S02]  /*9fb00*/  SHF.R.U32.HI R37, RZ, 0x8, R25 ;  /* 0x00000008ff257819 */ /* 0x000fe40000011619 */
[----:B------:R-:W-:Y:S02]  /*9fb10*/  LOP3.LUT R80, R80, 0xffff, RZ, 0xc0, !PT ;  /* 0x0000ffff50507812 */ /* 0x000fe400078ec0ff */
[----:B------:R-:W-:Y:S02]  /*9fb20*/  PRMT R25, R25, 0x3340, R84 ;  /* 0x0000334019197816 */ /* 0x000fe40000000054 */
[----:B0-----:R-:W-:Y:S02]  /*9fb30*/  PRMT R35, R29, 0x3340, R220 ;  /* 0x000033401d237816 */ /* 0x001fe400000000dc */
[----:B------:R-:W-:Y:S02]  /*9fb40*/  SHF.R.U32.HI R31, RZ, 0x8, R30 ;  /* 0x00000008ff1f7819 */ /* 0x000fe4000001161e */
[----:B------:R-:W-:Y:S01]  /*9fb50*/  SHF.R.U32.HI R38, RZ, 0x8, R27 ;  /* 0x00000008ff267819 */ /* 0x000fe2000001161b */
[----:B------:R0:W-:Y:S01]  /*9fb60*/  STL [R1+0x8f4], R35 ;  /* 0x0008f42301007387 */ /* 0x0001e20000100800 */
[----:B------:R-:W-:-:S02]  /*9fb70*/  SHF.R.U32.HI R30, RZ, 0x8, R221 ;  /* 0x00000008ff1e7819 */ /* 0x000fc400000116dd */
[----:B------:R-:W-:Y:S01]  /*9fb80*/  SHF.R.U32.HI R33, RZ, 0x8, R29 ;  /* 0x00000008ff217819 */ /* 0x000fe2000001161d */
[----:B------:R1:W-:Y:S01]  /*9fb90*/  STL [R1+0x2680], R25 ;  /* 0x0026801901007387 */ /* 0x0003e20000100800 */
[----:B------:R-:W-:Y:S02]  /*9fba0*/  PRMT R27, R27, 0x3340, R80 ;  /* 0x000033401b1b7816 */ /* 0x000fe40000000050 */
[----:B------:R-:W-:Y:S02]  /*9fbb0*/  SHF.R.U32.HI R29, RZ, 0x8, R220 ;  /* 0x00000008ff1d7819 */ /* 0x000fe400000116dc */
[----:B0-----:R-:W-:Y:S02]  /*9fbc0*/  SHF.R.U32.HI R35, RZ, 0x8, R84 ;  /* 0x00000008ff237819 */ /* 0x001fe40000011654 */
[----:B------:R-:W-:Y:S02]  /*9fbd0*/  LOP3.LUT R37, R37, 0xffff, RZ, 0xc0, !PT ;  /* 0x0000ffff25257812 */ /* 0x000fe400078ec0ff */
[----:B-1----:R-:W-:-:S02]  /*9fbe0*/  SHF.R.U32.HI R25, RZ, 0x8, R80 ;  /* 0x00000008ff197819 */ /* 0x002fc40000011650 */
[----:B------:R-:W-:Y:S01]  /*9fbf0*/  LOP3.LUT R35, R35, 0xffff, RZ, 0xc0, !PT ;  /* 0x0000ffff23237812 */ /* 0x000fe200078ec0ff */
[----:B------:R0:W-:Y:S01]  /*9fc00*/  STL [R1+0x8f0], R27 ;  /* 0x0008f01b01007387 */ /* 0x0001e20000100800 */
[----:B------:R-:W-:Y:S02]  /*9fc10*/  LOP3.LUT R31, R31, 0xffff, RZ, 0xc0, !PT ;  /* 0x0000ffff1f1f7812 */ /* 0x000fe400078ec0ff */
[----:B------:R-:W-:Y:S02]  /*9fc20*/  LOP3.LUT R30, R30, 0xffff, RZ, 0xc0, !PT ;  /* 0x0000ffff1e1e7812 */ /* 0x000fe400078ec0ff */
[----:B------:R-:W-:Y:S02]  /*9fc30*/  LOP3.LUT R33, R33, 0xffff, RZ, 0xc0, !PT ;  /* 0x0000ffff21217812 */ /* 0x000fe400078ec0ff */
[----:B------:R-:W-:Y:S02]  /*9fc40*/  LOP3.LUT R29, R29, 0xffff, RZ, 0xc0, !PT ;  /* 0x0000ffff1d1d7812 */ /* 0x000fe400078ec0ff */
[----:B------:R-:W-:-:S02]  /*9fc50*/  LOP3.LUT R25, R25, 0xffff, RZ, 0xc0, !PT ;  /* 0x0000ffff19197812 */ /* 0x000fc400078ec0ff */
[----:B0-----:R-:W-:Y:S02]  /*9fc60*/  LOP3.LUT R27, R38, 0xffff, RZ, 0xc0, !PT ;  /* 0x0000ffff261b7812 */ /* 0x001fe400078ec0ff */
[----:B------:R-:W-:Y:S02]  /*9fc70*/  PRMT R35, R37, 0x3340, R35 ;  /* 0x0000334025237816 */ /* 0x000fe40000000023 */
[----:B------:R-:W-:Y:S02]  /*9fc80*/  PRMT R30, R31, 0x3340, R30 ;  /* 0x000033401f1e7816 */ /* 0x000fe4000000001e */
[----:B------:R-:W-:Y:S02]  /*9fc90*/  PRMT R29, R33, 0x3340, R29 ;  /* 0x00003340211d7816 */ /* 0x000fe4000000001d */
        /* <DEDUP_REMOVED lines=275> */
[----:B------:R-:W-:Y:S01]  /*a0dd0*/  STL [R1+0x33c], R33 ;  /* 0x00033c2101007387 */ /* 0x000fe20000100800 */
[----:B------:R-:W-:-:S03]  /*a0de0*/  F2FP.SATFINITE.E4M3.F32.PACK_AB_MERGE_C R48, R49, R48, RZ ;  /* 0x000000303130723e */ /* 0x000fc600048070ff */
[----:B------:R-:W-:Y:S04]  /*a0df0*/  STL [R1+0x340], R31 ;  /* 0x0003401f01007387 */ /* 0x000fe80000100800 */
[----:B------:R4:W-:Y:S04]  /*a0e00*/  STL [R1+0x334], R27 ;  /* 0x0003341b01007387 */ /* 0x0009e80000100800 */
[----:B------:R0:W-:Y:S04]  /*a0e10*/  STL [R1+0x330], R25 ;  /* 0x0003301901007387 */ /* 0x0001e80000100800 */
[----:B------:R-:W4:Y:S01]  /*a0e20*/  LDL.LU R49, [R1+0x2858] ;  /* 0x0028580001317983 */ /* 0x000f220000300800 */
[----:B--2---:R-:W-:-:S03]  /*a0e30*/  LOP3.LUT R30, R47, 0xffff, RZ, 0xc0, !PT ;  /* 0x0000ffff2f1e7812 */ /* 0x004fc600078ec0ff */
[----:B------:R-:W2:Y:S01]  /*a0e40*/  LDL.LU R47, [R1+0x2854] ;  /* 0x00285400012f7983 */ /* 0x000ea20000300800 */
[----:B---3--:R-:W-:-:S03]  /*a0e50*/  LOP3.LUT R29, R45, 0xffff, RZ, 0xc0, !PT ;  /* 0x0000ffff2d1d7812 */ /* 0x008fc600078ec0ff */
[----:B------:R-:W3:Y:S01]  /*a0e60*/  LDL.LU R45, [R1+0x2780] ;  /* 0x00278000012d7983 */ /* 0x000ee20000300800 */
[----:B----4-:R-:W-:-:S03]  /*a0e70*/  LOP3.LUT R27, R43, 0xffff, RZ, 0xc0, !PT ;  /* 0x0000ffff2b1b7812 */ /* 0x010fc600078ec0ff */
[----:B------:R-:W4:Y:S01]  /*a0e80*/  LDL.LU R43, [R1+0x2774] ;  /* 0x00277400012b7983 */ /* 0x000f220000300800 */
[----:B------:R-:W-:Y:S02]  /*a0e90*/  F2FP.SATFINITE.E4M3.F32.PACK_AB_MERGE_C R52, R53, R52, RZ ;  /* 0x000000343534723e */ /* 0x000fe400048070ff */
[----:B------:R-:W-:Y:S02]  /*a0ea0*/  LOP3.LUT R239, R239, 0xffff, RZ, 0xc0, !PT ;  /* 0x0000ffffefef7812 */ /* 0x000fe400078ec0ff */
[----:B------:R-:W-:Y:S02]  /*a0eb0*/  LOP3.LUT R52, R52, 0xffff, RZ, 0xc0, !PT ;  /* 0x0000ffff34347812 */ /* 0x000fe400078ec0ff */
[----:B------:R-:W-:Y:S02]  /*a0ec0*/  LOP3.LUT R246, R246, 0xffff, RZ, 0xc0, !PT ;  /* 0x0000fffff6f67812 */ /* 0x000fe400078ec0ff */
[----:B0-----:R-:W-:Y:S02]  /*a0ed0*/  LOP3.LUT R25, R41, 0xffff, RZ, 0xc0, !PT ;  /* 0x0000ffff29197812 */ /* 0x001fe400078ec0ff */
[----:B------:R-:W-:-:S02]  /*a0ee0*/  SHF.R.U32.HI R38, RZ, 0x8, R29 ;  /* 0x00000008ff267819 */ /* 0x000fc4000001161d */
[----:B------:R-:W-:Y:S02]  /*a0ef0*/  LOP3.LUT R48, R48, 0xffff, RZ, 0xc0, !PT ;  /* 0x0000ffff30307812 */ /* 0x000fe400078ec0ff */
[----:B------:R-:W-:Y:S02]  /*a0f00*/  PRMT R29, R29, 0x3340, R239 ;  /* 0x000033401d1d7816 */ /* 0x000fe400000000ef */
[----:B------:R-:W-:Y:S02]  /*a0f10*/  SHF.R.U32.HI R37, RZ, 0x8, R25 ;  /* 0x00000008ff257819 */ /* 0x000fe40000011619 */
[----:B------:R-:W-:Y:S02]  /*a0f20*/  PRMT R25, R25, 0x3340, R52 ;  /* 0x0000334019197816 */ /* 0x000fe40000000034 */
[----:B------:R-:W-:Y:S02]  /*a0f30*/  SHF.R.U32.HI R33, RZ, 0x8, R30 ;  /* 0x00000008ff217819 */ /* 0x000fe4000001161e */
[----:B------:R-:W-:-:S02]  /*a0f40*/  PRMT R69, R30, 0x3340, R246 ;  /* 0x000033401e457816 */ /* 0x000fc400000000f6 */
[----:B------:R-:W-:Y:S01]  /*a0f50*/  SHF.R.U32.HI R30, RZ, 0x8, R27 ;  /* 0x00000008ff1e7819 */ /* 0x000fe2000001161b */
[----:B------:R0:W-:Y:S01]  /*a0f60*/  STL [R1+0x5b0], R29 ;  /* 0x0005b01d01007387 */ /* 0x0001e20000100800 */
[----:B------:R-:W-:Y:S02]  /*a0f70*/  PRMT R27, R27, 0x3340, R48 ;  /* 0x000033401b1b7816 */ /* 0x000fe40000000030 */
[----:B------:R-:W-:Y:S01]  /*a0f80*/  SHF.R.U32.HI R35, RZ, 0x8, R52 ;  /* 0x00000008ff237819 */ /* 0x000fe20000011634 */
[----:B------:R1:W-:Y:S01]  /*a0f90*/  STL [R1+0x5b4], R25 ;  /* 0x0005b41901007387 */ /* 0x0003e20000100800 */
[----:B------:R-:W-:Y:S02]  /*a0fa0*/  SHF.R.U32.HI R239, RZ, 0x8, R239 ;  /* 0x00000008ffef7819 */ /* 0x000fe400000116ef */
[----:B------:R-:W-:Y:S01]  /*a0fb0*/  LOP3.LUT R37, R37, 0xffff, RZ, 0xc0, !PT ;  /* 0x0000ffff25257812 */ /* 0x000fe200078ec0ff */
[----:B------:R1:W-:Y:S01]  /*a0fc0*/  STL [R1+0x5ac], R27 ;  /* 0x0005ac1b01007387 */ /* 0x0003e20000100800 */
[----:B------:R-:W-:-:S02]  /*a0fd0*/  LOP3.LUT R35, R35, 0xffff, RZ, 0xc0, !PT ;  /* 0x0000ffff23237812 */ /* 0x000fc400078ec0ff */
[----:B0-----:R-:W-:Y:S02]  /*a0fe0*/  LOP3.LUT R29, R38, 0xffff, RZ, 0xc0, !PT ;  /* 0x0000ffff261d7812 */ /* 0x001fe400078ec0ff */
[----:B-1----:R-:W-:Y:S02]  /*a0ff0*/  SHF.R.U32.HI R25, RZ, 0x8, R48 ;  /* 0x00000008ff197819 */ /* 0x002fe40000011630 */
[----:B------:R-:W-:Y:S02]  /*a1000*/  LOP3.LUT R30, R30, 0xffff, RZ, 0xc0, !PT ;  /* 0x0000ffff1e1e7812 */ /* 0x000fe400078ec0ff */
[----:B------:R-:W-:Y:S02]  /*a1010*/  LOP3.LUT R27, R239, 0xffff, RZ, 0xc0, !PT ;  /* 0x0000ffffef1b7812 */ /* 0x000fe400078ec0ff */
[----:B------:R-:W-:Y:S02]  /*a1020*/  LOP3.LUT R25, R25, 0xffff, RZ, 0xc0, !PT ;  /* 0x0000ffff19197812 */ /* 0x000fe400078ec0ff */
[----:B------:R-:W-:-:S02]  /*a1030*/  PRMT R35, R37, 0x3340, R35 ;  /* 0x0000334025237816 */ /* 0x000fc40000000023 */
[----:B------:R-:W-:Y:S02]  /*a1040*/  PRMT R27, R29, 0x3340, R27 ;  /* 0x000033401d1b7816 */ /* 0x000fe4000000001b */
[----:B------:R-:W-:Y:S01]  /*a1050*/  PRMT R25, R30, 0x3340, R25 ;  /* 0x000033401e197816 */ /* 0x000fe20000000019 */
[----:B------:R-:W-:Y:S04]  /*a1060*/  STL [R1+0x324], R35 ;  /* 0x0003242301007387 */ /* 0x000fe80000100800 */
[----:B------:R3:W-:Y:S04]  /*a1070*/  STL [R1+0x318], R27 ;  /* 0x0003181b01007387 */ /* 0x0007e80000100800 */
[----:B------:R4:W-:Y:S01]  /*a1080*/  STL [R1+0x314], R25 ;  /* 0x0003141901007387 */ /* 0x0009e20000100800 */
[----:B------:R-:W-:-:S03]  /*a1090*/  LOP3.LUT R30, R49, 0xffff, RZ, 0xc0, !PT ;  /* 0x0000ffff311e7812 */ /* 0x000fc600078ec0ff */
        /* <DEDUP_REMOVED lines=9> */
[----:B------:R-:W-:Y:S02]  /*a1130*/  SHF.R.U32.HI R31, RZ, 0x8, R246 ;  /* 0x00000008ff1f7819 */ /* 0x000fe400000116f6 */
[----:B------:R-:W-:Y:S02]  /*a1140*/  LOP3.LUT R247, R247, 0xffff, RZ, 0xc0, !PT ;  /* 0x0000fffff7f77812 */ /* 0x000fe400078ec0ff */
[----:B------:R-:W-:Y:S02]  /*a1150*/  SHF.R.U32.HI R37, RZ, 0x8, R30 ;  /* 0x00000008ff257819 */ /* 0x000fe4000001161e */
[----:B------:R-:W-:-:S02]  /*a1160*/  LOP3.LUT R50, R50, 0xffff, RZ, 0xc0, !PT ;  /* 0x0000ffff32327812 */ /* 0x000fc400078ec0ff */
[----:B------:R-:W-:Y:S02]  /*a1170*/  PRMT R30, R30, 0x3340, R248 ;  /* 0x000033401e1e7816 */ /* 0x000fe400000000f8 */
[----:B------:R-:W-:Y:S02]  /*a1180*/  LOP3.LUT R33, R33, 0xffff, RZ, 0xc0, !PT ;  /* 0x0000ffff21217812 */ /* 0x000fe400078ec0ff */
[----:B------:R-:W-:Y:S02]  /*a1190*/  LOP3.LUT R31, R31, 0xffff, RZ, 0xc0, !PT ;  /* 0x0000ffff1f1f7812 */ /* 0x000fe400078ec0ff */
[----:B------:R-:W-:Y:S02]  /*a11a0*/  SHF.R.U32.HI R38, RZ, 0x8, R29 ;  /* 0x00000008ff267819 */ /* 0x000fe4000001161d */
[----:B------:R-:W-:Y:S02]  /*a11b0*/  LOP3.LUT R44, R44, 0xffff, RZ, 0xc0, !PT ;  /* 0x0000ffff2c2c7812 */ /* 0x000fe400078ec0ff */
[----:B------:R-:W-:-:S02]  /*a11c0*/  PRMT R29, R29, 0x3340, R247 ;  /* 0x000033401d1d7816 */ /* 0x000fc400000000f7 */
[----:B------:R-:W-:Y:S01]  /*a11d0*/  SHF.R.U32.HI R35, RZ, 0x8, R25 ;  /* 0x00000008ff237819 */ /* 0x000fe20000011619 */
[----:B------:R0:W-:Y:S01]  /*a11e0*/  STL [R1+0x59c], R30 ;  /* 0x00059c1e01007387 */ /* 0x0001e20000100800 */
[--C-:B------:R-:W-:Y:S02]  /*a11f0*/  PRMT R25, R25, 0x3340, R50.reuse ;  /* 0x0000334019197816 */ /* 0x100fe40000000032 */
[----:B------:R-:W-:Y:S01]  /*a1200*/  PRMT R41, R33, 0x3340, R31 ;  /* 0x0000334021297816 */ /* 0x000fe2000000001f */
[----:B------:R-:W-:Y:S01]  /*a1210*/  STL [R1+0x594], R29 ;  /* 0x0005941d01007387 */ /* 0x000fe20000100800 */
[----:B------:R-:W-:Y:S02]  /*a1220*/  SHF.R.U32.HI R33, RZ, 0x8, R50 ;  /* 0x00000008ff217819 */ /* 0x000fe40000011632 */
[----:B------:R-:W-:Y:S02]  /*a1230*/  SHF.R.U32.HI R31, RZ, 0x8, R248 ;  /* 0x00000008ff1f7819 */ /* 0x000fe400000116f8 */
[----:B0-----:R-:W-:-:S02]  /*a1240*/  SHF.R.U32.HI R30, RZ, 0x8, R27 ;  /* 0x00000008ff1e7819 */ /* 0x001fc4000001161b */
[--C-:B------:R-:W-:Y:S01]  /*a1250*/  PRMT R27, R27, 0x3340, R44.reuse ;  /* 0x000033401b1b7816 */ /* 0x100fe2000000002c */
[----:B------:R0:W-:Y:S01]  /*a1260*/  STL [R1+0x598], R25 ;  /* 0x0005981901007387 */ /* 0x0001e20000100800 */
[----:B------:R-:W-:Y:S02]  /*a1270*/  SHF.R.U32.HI R247, RZ, 0x8, R247 ;  /* 0x00000008fff77819 */ /* 0x000fe400000116f7 */
[----:B------:R-:W-:Y:S01]  /*a1280*/  LOP3.LUT R35, R35, 0xffff, RZ, 0xc0, !PT ;  /* 0x0000ffff23237812 */ /* 0x000fe200078ec0ff */
[----:B------:R1:W-:Y:S01]  /*a1290*/  STL [R1+0x590], R27 ;  /* 0x0005901b01007387 */ /* 0x0003e20000100800 */
[----:B------:R-:W-:Y:S02]  /*a12a0*/  LOP3.LUT R33, R33, 0xffff, RZ, 0xc0, !PT ;  /* 0x0000ffff21217812 */ /* 0x000fe400078ec0ff */
[----:B------:R-:W-:Y:S02]  /*a12b0*/  LOP3.LUT R37, R37, 0xffff, RZ, 0xc0, !PT ;  /* 0x0000ffff25257812 */ /* 0x000fe400078ec0ff */
[----:B0-----:R-:W-:-:S02]  /*a12c0*/  SHF.R.U32.HI R25, RZ, 0x8, R44 ;  /* 0x00000008ff197819 */ /* 0x001fc4000001162c */
[----:B------:R-:W-:Y:S02]  /*a12d0*/  LOP3.LUT R31, R31, 0xffff, RZ, 0xc0, !PT ;  /* 0x0000ffff1f1f7812 */ /* 0x000fe400078ec0ff */
[----:B------:R-:W-:Y:S02]  /*a12e0*/  LOP3.LUT R29, R38, 0xffff, RZ, 0xc0, !PT ;  /* 0x0000ffff261d7812 */ /* 0x000fe400078ec0ff */
[----:B-1----:R-:W-:Y:S02]  /*a12f0*/  LOP3.LUT R27, R247, 0xffff, RZ, 0xc0, !PT ;  /* 0x0000fffff71b7812 */ /* 0x002fe400078ec0ff */
[----:B------:R-:W-:Y:S02]  /*a1300*/  LOP3.LUT R30, R30, 0xffff, RZ, 0xc0, !PT ;  /* 0x0000ffff1e1e7812 */ /* 0x000fe400078ec0ff */
[----:B------:R-:W-:Y:S02]  /*a1310*/  LOP3.LUT R25, R25, 0xffff, RZ, 0xc0, !PT ;  /* 0x0000ffff19197812 */ /* 0x000fe400078ec0ff */
[----:B------:R-:W-:-:S02]  /*a1320*/  PRMT R33, R35, 0x3340, R33 ;  /* 0x0000334023217816 */ /* 0x000fc40000000021 */
[----:B------:R-:W-:Y:S02]  /*a1330*/  PRMT R31, R37, 0x3340, R31 ;  /* 0x00003340251f7816 */ /* 0x000fe4000000001f */
[----:B------:R-:W-:Y:S02]  /*a1340*/  PRMT R27, R29, 0x3340, R27 ;  /* 0x000033401d1b7816 */ /* 0x000fe4000000001b */
[----:B------:R-:W-:Y:S01]  /*a1350*/  PRMT R25, R30, 0x3340, R25 ;  /* 0x000033401e197816 */ /* 0x000fe20000000019 */
[----:B------:R-:W-:Y:S04]  /*a1360*/  STL [R1+0x308], R33 ;  /* 0x0003082101007387 */ /* 0x000fe80000100800 */
[----:B------:R0:W-:Y:S04]  /*a1370*/  STL [R1+0x2fc], R31 ;  /* 0x0002fc1f01007387 */ /* 0x0001e80000100800 */
[----:B------:R-:W-:Y:S04]  /*a1380*/  STL [R1+0x2f8], R27 ;  /* 0x0002f81b01007387 */ /* 0x000fe80000100800 */
[----:B------:R1:W-:Y:S01]  /*a1390*/  STL [R1+0x2f4], R25 ;  /* 0x0002f41901007387 */ /* 0x0003e20000100800 */
[----:B0-----:R-:W-:-:S02]  /*a13a0*/  LOP3.LUT R31, R49, 0xffff, RZ, 0xc0, !PT ;  /* 0x0000ffff311f7812 */ /* 0x001fc400078ec0ff */
[----:B-1----:R-:W-:Y:S02]  /*a13b0*/  LOP3.LUT R25, R7, 0xffff, RZ, 0xc0, !PT ;  /* 0x0000ffff07197812 */ /* 0x002fe400078ec0ff */
[----:B------:R-:W4:Y:S04]  /*a13c0*/  LDL.LU R7, [R1+0x2cc8] ;  /* 0x002cc80001077983 */ /* 0x000f280000300800 */
[----:B------:R-:W4:Y:S04]  /*a13d0*/  LDL.LU R51, [R1+0x2884] ;  /* 0x0028840001337983 */ /* 0x000f280000300800 */
[----:B------:R-:W4:Y:S01]  /*a13e0*/  LDL.LU R49, [R1+0x2880] ;  /* 0x0028800001317983 */ /* 0x000f220000300800 */
        /* <DEDUP_REMOVED lines=8> */
[----:B------:R-:W-:Y:S02]  /*a1470*/  LOP3.LUT R40, R40, 0xffff, RZ, 0xc0, !PT ;  /* 0x0000ffff28287812 */ /* 0x000fe400078ec0ff */
[--C-:B------:R-:W-:Y:S02]  /*a1480*/  PRMT R68, R31, 0x3340, R25.reuse ;  /* 0x000033401f447816 */ /* 0x100fe40000000019 */
[----:B------:R-:W-:Y:S02]  /*a1490*/  SHF.R.U32.HI R35, RZ, 0x8, R25 ;  /* 0x00000008ff237819 */ /* 0x000fe40000011619 */
[----:B------:R-:W-:-:S02]  /*a14a0*/  SHF.R.U32.HI R38, RZ, 0x8, R27 ;  /* 0x00000008ff267819 */ /* 0x000fc4000001161b */
[----:B------:R-:W-:Y:S02]  /*a14b0*/  SHF.R.U32.HI R25, RZ, 0x8, R42 ;  /* 0x00000008ff197819 */ /* 0x000fe4000001162a */
[----:B------:R-:W-:Y:S02]  /*a14c0*/  SHF.R.U32.HI R37, RZ, 0x8, R31 ;  /* 0x00000008ff257819 */ /* 0x000fe4000001161f */
[----:B------:R-:W-:Y:S02]  /*a14d0*/  SHF.R.U32.HI R33, RZ, 0x8, R30 ;  /* 0x00000008ff217819 */ /* 0x000fe4000001161e */
[--C-:B------:R-:W-:Y:S02]  /*a14e0*/  PRMT R67, R30, 0x3340, R252.reuse ;  /* 0x000033401e437816 */ /* 0x100fe400000000fc */
[----:B------:R-:W-:Y:S02]  /*a14f0*/  SHF.R.U32.HI R31, RZ, 0x8, R252 ;  /* 0x00000008ff1f7819 */ /* 0x000fe400000116fc */
[----:B------:R-:W-:-:S02]  /*a1500*/  SHF.R.U32.HI R30, RZ, 0x8, R29 ;  /* 0x00000008ff1e7819 */ /* 0x000fc4000001161d */
[----:B------:R-:W-:Y:S02]  /*a1510*/  PRMT R66, R29, 0x3340, R40 ;  /* 0x000033401d427816 */ /* 0x000fe40000000028 */
[----:B------:R-:W-:Y:S02]  /*a1520*/  PRMT R65, R27, 0x3340, R42 ;  /* 0x000033401b417816 */ /* 0x000fe4000000002a */
[----:B------:R-:W-:Y:S02]  /*a1530*/  SHF.R.U32.HI R29, RZ, 0x8, R40 ;  /* 0x00000008ff1d7819 */ /* 0x000fe40000011628 */
        /* <DEDUP_REMOVED lines=10> */
[----:B------:R-:W-:Y:S02]  /*a15e0*/  LOP3.LUT R27, R11, 0xffff, RZ, 0xc0, !PT ;  /* 0x0000ffff0b1b7812 */ /* 0x000fe400078ec0ff */
[----:B------:R-:W-:Y:S01]  /*a15f0*/  PRMT R145, R33, 0x3340, R31 ;  /* 0x0000334021917816 */ /* 0x000fe2000000001f */
[----:B------:R-:W4:Y:S01]  /*a1600*/  LDL.LU R11, [R1+0x2cc4] ;  /* 0x002cc400010b7983 */ /* 0x000f220000300800 */
[----:B------:R-:W-:Y:S02]  /*a1610*/  PRMT R146, R30, 0x3340, R29 ;  /* 0x000033401e927816 */ /* 0x000fe4000000001d */
[----:B------:R-:W-:Y:S02]  /*a1620*/  LOP3.LUT R35, R51, 0xffff, RZ, 0xc0, !PT ;  /* 0x0000ffff33237812 */ /* 0x000fe400078ec0ff */
[----:B------:R-:W4:Y:S01]  /*a1630*/  LDL.LU R51, [R1+0x2894] ;  /* 0x0028940001337983 */ /* 0x000f220000300800 */
        /* <DEDUP_REMOVED lines=9> */
[----:B------:R-:W-:Y:S01]  /*a16d0*/  F2FP.SATFINITE.E4M3.F32.PACK_AB_MERGE_C R62, R63, R62, RZ ;  /* 0x0000003e3f3e723e */ /* 0x000fe200048070ff */
[----:B------:R-:W4:Y:S01]  /*a16e0*/  LDL.LU R0, [R1+0x2cc0] ;  /* 0x002cc00001007983 */ /* 0x000f220000300800 */
[----:B------:R-:W-:Y:S02]  /*a16f0*/  SHF.R.U32.HI R37, RZ, 0x8, R33 ;  /* 0x00000008ff257819 */ /* 0x000fe40000011621 */
[----:B------:R-:W-:Y:S02]  /*a1700*/  PRMT R63, R33, 0x3340, R27 ;  /* 0x00003340213f7816 */ /* 0x000fe4000000001b */
[----:B------:R-:W-:Y:S02]  /*a1710*/  SHF.R.U32.HI R33, RZ, 0x8, R31 ;  /* 0x00000008ff217819 */ /* 0x000fe4000001161f */
[----:B------:R-:W-:-:S02]  /*a1720*/  PRMT R61, R31, 0x3340, R25 ;  /* 0x000033401f3d7816 */ /* 0x000fc40000000019 */
[----:B------:R-:W-:Y:S02]  /*a1730*/  LOP3.LUT R36, R36, 0xffff, RZ, 0xc0, !PT ;  /* 0x0000ffff24247812 */ /* 0x000fe400078ec0ff */
[----:B------:R-:W-:Y:S02]  /*a1740*/  SHF.R.U32.HI R31, RZ, 0x8, R25 ;  /* 0x00000008ff1f7819 */ /* 0x000fe40000011619 */
[----:B------:R-:W-:Y:S02]  /*a1750*/  SHF.R.U32.HI R25, RZ, 0x8, R30 ;  /* 0x00000008ff197819 */ /* 0x000fe4000001161e */
[----:B------:R-:W-:Y:S02]  /*a1760*/  SHF.R.U32.HI R39, RZ, 0x8, R35 ;  /* 0x00000008ff277819 */ /* 0x000fe40000011623 */
[--C-:B------:R-:W-:Y:S02]  /*a1770*/  SHF.R.U32.HI R38, RZ, 0x8, R29.reuse ;  /* 0x00000008ff267819 */ /* 0x100fe4000001161d */
[----:B------:R-:W-:-:S02]  /*a1780*/  PRMT R64, R35, 0x3340, R29 ;  /* 0x0000334023407816 */ /* 0x000fc4000000001d */
[--C-:B------:R-:W-:Y:S02]  /*a1790*/  PRMT R60, R30, 0x3340, R36.reuse ;  /* 0x000033401e3c7816 */ /* 0x100fe40000000024 */
[----:B------:R-:W-:Y:S02]  /*a17a0*/  SHF.R.U32.HI R35, RZ, 0x8, R27 ;  /* 0x00000008ff237819 */ /* 0x000fe4000001161b */
        /* <DEDUP_REMOVED lines=9> */
[----:B------:R-:W-:-:S02]  /*a1840*/  LOP3.LUT R25, R7, 0xffff, RZ, 0xc0, !PT ;  /* 0x0000ffff07197812 */ /* 0x000fc400078ec0ff */
        /* <DEDUP_REMOVED lines=15> */
[----:B------:R-:W-:Y:S02]  /*a1940*/  PRMT R140, R36, 0x3340, R35 ;  /* 0x00003340248c7816 */ /* 0x000fe40000000023 */
[----:B------:R-:W-:Y:S02]  /*a1950*/  LOP3.LUT R34, R34, 0xffff, RZ, 0xc0, !PT ;  /* 0x0000ffff22227812 */ /* 0x000fe400078ec0ff */
[----:B------:R-:W-:-:S02]  /*a1960*/  SHF.R.U32.HI R37, RZ, 0x8, R33 ;  /* 0x00000008ff257819 */ /* 0x000fc40000011621 */
[----:B------:R-:W-:Y:S02]  /*a1970*/  PRMT R59, R33, 0x3340, R27 ;  /* 0x00003340213b7816 */ /* 0x000fe4000000001b */
[----:B------:R-:W-:Y:S02]  /*a1980*/  SHF.R.U32.HI R33, RZ, 0x8, R31 ;  /* 0x00000008ff217819 */ /* 0x000fe4000001161f */
[--C-:B------:R-:W-:Y:S02]  /*a1990*/  PRMT R58, R31, 0x3340, R25.reuse ;  /* 0x000033401f3a7816 */ /* 0x100fe40000000019 */
[----:B------:R-:W-:Y:S02]  /*a19a0*/  SHF.R.U32.HI R35, RZ, 0x8, R25 ;  /* 0x00000008ff237819 */ /* 0x000fe40000011619 */
[----:B------:R-:W-:Y:S02]  /*a19b0*/  SHF.R.U32.HI R25, RZ, 0x8, R30 ;  /* 0x00000008ff197819 */ /* 0x000fe4000001161e */
[----:B------:R-:W-:-:S02]  /*a19c0*/  SHF.R.U32.HI R31, RZ, 0x8, R32 ;  /* 0x00000008ff1f7819 */ /* 0x000fc40000011620 */
[----:B------:R-:W-:Y:S02]  /*a19d0*/  SHF.R.U32.HI R38, RZ, 0x8, R27 ;  /* 0x00000008ff267819 */ /* 0x000fe4000001161b */
[----:B------:R-:W-:Y:S02]  /*a19e0*/  PRMT R57, R30, 0x3340, R32 ;  /* 0x000033401e397816 */ /* 0x000fe40000000020 */
[----:B------:R-:W-:Y:S02]  /*a19f0*/  SHF.R.U32.HI R36, RZ, 0x8, R29 ;  /* 0x00000008ff247819 */ /* 0x000fe4000001161d */
[--C-:B------:R-:W-:Y:S02]  /*a1a00*/  SHF.R.U32.HI R27, RZ, 0x8, R34.reuse ;  /* 0x00000008ff1b7819 */ /* 0x100fe40000011622 */
[----:B------:R-:W-:Y:S02]  /*a1a10*/  PRMT R56, R29, 0x3340, R34 ;  /* 0x000033401d387816 */ /* 0x000fe40000000022 */
        /* <DEDUP_REMOVED lines=9> */
[----:B------:R-:W-:Y:S02]  /*a1ab0*/  PRMT R138, R34, 0x3340, R31 ;  /* 0x00003340228a7816 */ /* 0x000fe4000000001f */
[----:B------:R-:W-:Y:S02]  /*a1ac0*/  PRMT R132, R30, 0x3340, R25 ;  /* 0x000033401e847816 */ /* 0x000fe40000000019 */
[----:B------:R-:W-:Y:S02]  /*a1ad0*/  PRMT R139, R29, 0x3340, R27 ;  /* 0x000033401d8b7816 */ /* 0x000fe4000000001b */
[----:B------:R-:W-:-:S02]  /*a1ae0*/  LOP3.LUT R27, R0, 0xffff, RZ, 0xc0, !PT ;  /* 0x0000ffff001b7812 */ /* 0x000fc400078ec0ff */
[----:B------:R-:W-:Y:S02]  /*a1af0*/  LOP3.LUT R32, R49, 0xffff, RZ, 0xc0, !PT ;  /* 0x0000ffff31207812 */ /* 0x000fe400078ec0ff */
[----:B------:R-:W4:Y:S01]  /*a1b00*/  LDL.LU R49, [R1+0x28b4] ;  /* 0x0028b40001317983 */ /* 0x000f220000300800 */
[----:B--2---:R-:W-:-:S03]  /*a1b10*/  LOP3.LUT R31, R47, 0xffff, RZ, 0xc0, !PT ;  /* 0x0000ffff2f1f7812 */ /* 0x004fc600078ec0ff */
[----:B------:R-:W2:Y:S01]  /*a1b20*/  LDL.LU R47, [R1+0x28b0] ;  /* 0x0028b000012f7983 */ /* 0x000ea20000300800 */
[----:B---3--:R-:W-:-:S03]  /*a1b30*/  LOP3.LUT R30, R45, 0xffff, RZ, 0xc0, !PT ;  /* 0x0000ffff2d1e7812 */ /* 0x008fc600078ec0ff */
[----:B------:R-:W3:Y:S01]  /*a1b40*/  LDL.LU R45, [R1+0x27cc] ;  /* 0x0027cc00012d7983 */ /* 0x000ee20000300800 */
[----:B----4-:R-:W-:-:S03]  /*a1b50*/  LOP3.LUT R29, R43, 0xffff, RZ, 0xc0, !PT ;  /* 0x0000ffff2b1d7812 */ /* 0x010fc600078ec0ff */
[----:B------:R-:W4:Y:S04]  /*a1b60*/  LDL.LU R43, [R1+0x27c8] ;  /* 0x0027c800012b7983 */ /* 0x000f280000300800 */
[----:B------:R-:W2:Y:S01]  /*a1b70*/  LDL.LU R0, [R1+0x2cb8] ;  /* 0x002cb80001007983 */ /* 0x000ea20000300800 */
[----:B------:R-:W-:Y:S02]  /*a1b80*/  LOP3.LUT R25, R11, 0xffff, RZ, 0xc0, !PT ;  /* 0x0000ffff0b197812 */ /* 0x000fe400078ec0ff */
[----:B------:R-:W-:Y:S01]  /*a1b90*/  SHF.R.U32.HI R36, RZ, 0x8, R32 ;  /* 0x00000008ff247819 */ /* 0x000fe20000011620 */
[----:B------:R-:W4:Y:S01]  /*a1ba0*/  LDL.LU R11, [R1+0x2cb4] ;  /* 0x002cb400010b7983 */ /* 0x000f220000300800 */
[--C-:B------:R-:W-:Y:S02]  /*a1bb0*/  SHF.R.U32.HI R34, RZ, 0x8, R27.reuse ;  /* 0x00000008ff227819 */ /* 0x100fe4000001161b */
[----:B------:R-:W-:-:S02]  /*a1bc0*/  PRMT R53, R32, 0x3340, R27 ;  /* 0x0000334020357816 */ /* 0x000fc4000000001b */
[----:B------:R-:W-:Y:S02]  /*a1bd0*/  SHF.R.U32.HI R32, RZ, 0x8, R31 ;  /* 0x00000008ff207819 */ /* 0x000fe4000001161f */
[--C-:B------:R-:W-:Y:S02]  /*a1be0*/  PRMT R52, R31, 0x3340, R25.reuse ;  /* 0x000033401f347816 */ /* 0x100fe40000000019 */
[----:B------:R-:W-:Y:S02]  /*a1bf0*/  SHF.R.U32.HI R31, RZ, 0x8, R25 ;  /* 0x00000008ff1f7819 */ /* 0x000fe40000011619 */
[----:B------:R-:W-:Y:S02]  /*a1c00*/  LOP3.LUT R27, R36, 0xffff, RZ, 0xc0, !PT ;  /* 0x0000ffff241b7812 */ /* 0x000fe400078ec0ff */
[----:B------:R-:W-:-:S04]  /*a1c10*/  LOP3.LUT R25, R34, 0xffff, RZ, 0xc0, !PT ;  /* 0x0000ffff22197812 */ /* 0x000fc800078ec0ff */
[----:B------:R-:W-:Y:S02]  /*a1c20*/  PRMT R129, R27, 0x3340, R25 ;  /* 0x000033401b817816 */ /* 0x000fe40000000019 */
[----:B------:R-:W-:Y:S02]  /*a1c30*/  F2FP.SATFINITE.E4M3.F32.PACK_AB_MERGE_C R70, R71, R70, RZ ;  /* 0x000000464746723e */ /* 0x000fe400048070ff */
[----:B------:R-:W-:Y:S02]  /*a1c40*/  LOP3.LUT R33, R51, 0xffff, RZ, 0xc0, !PT ;  /* 0x0000ffff33217812 */ /* 0x000fe400078ec0ff */
[----:B--2---:R-:W-:Y:S02]  /*a1c50*/  LOP3.LUT R27, R0, 0xffff, RZ, 0xc0, !PT ;  /* 0x0000ffff001b7812 */ /* 0x004fe400078ec0ff */
[----:B------:R-:W2:Y:S04]  /*a1c60*/  LDL.LU R0, [R1+0x2cb0] ;  /* 0x002cb00001007983 */ /* 0x000ea80000300800 */
[----:B------:R-:W2:Y:S04]  /*a1c70*/  LDL.LU R73, [R1+0x28c4] ;  /* 0x0028c40001497983 */ /* 0x000ea80000300800 */
[----:B------:R-:W2:Y:S01]  /*a1c80*/  LDL.LU R71, [R1+0x28c0] ;  /* 0x0028c00001477983 */ /* 0x000ea20000300800 */
[----:B------:R-:W-:-:S02]  /*a1c90*/  LOP3.LUT R28, R28, 0xffff, RZ, 0xc0, !PT ;  /* 0x0000ffff1c1c7812 */ /* 0x000fc400078ec0ff */
[----:B------:R-:W-:Y:S02]  /*a1ca0*/  F2FP.SATFINITE.E4M3.F32.PACK_AB_MERGE_C R54, R55, R54, RZ ;  /* 0x000000363736723e */ /* 0x000fe400048070ff */
[----:B------:R-:W-:Y:S02]  /*a1cb0*/  SHF.R.U32.HI R37, RZ, 0x8, R33 ;  /* 0x00000008ff257819 */ /* 0x000fe40000011621 */
[----:B------:R-:W-:Y:S02]  /*a1cc0*/  PRMT R55, R33, 0x3340, R29 ;  /* 0x0000334021377816 */ /* 0x000fe4000000001d */
[----:B------:R-:W-:Y:S02]  /*a1cd0*/  SHF.R.U32.HI R33, RZ, 0x8, R30 ;  /* 0x00000008ff217819 */ /* 0x000fe4000001161e */
[--C-:B------:R-:W-:Y:S02]  /*a1ce0*/  PRMT R51, R30, 0x3340, R28.reuse ;  /* 0x000033401e337816 */ /* 0x100fe4000000001c */
[----:B------:R-:W-:-:S02]  /*a1cf0*/  SHF.R.U32.HI R30, RZ, 0x8, R28 ;  /* 0x00000008ff1e7819 */ /* 0x000fc4000001161c */
[----:B------:R-:W-:Y:S02]  /*a1d00*/  SHF.R.U32.HI R35, RZ, 0x8, R29 ;  /* 0x00000008ff237819 */ /* 0x000fe4000001161d */
        /* <DEDUP_REMOVED lines=8> */
[----:B------:R-:W-:Y:S02]  /*a1d90*/  LOP3.LUT R30, R47, 0xffff, RZ, 0xc0, !PT ;  /* 0x0000ffff2f1e7812 */ /* 0x000fe400078ec0ff */
[----:B------:R-:W-:Y:S02]  /*a1da0*/  LOP3.LUT R25, R7, 0xffff, RZ, 0xc0, !PT ;  /* 0x0000ffff07197812 */ /* 0x000fe400078ec0ff */
[----:B------:R-:W-:-:S02]  /*a1db0*/  PRMT R133, R32, 0x3340, R31 ;  /* 0x0000334020857816 */ /* 0x000fc4000000001f */
[----:B---3--:R-:W-:Y:S02]  /*a1dc0*/  LOP3.LUT R29, R45, 0xffff, RZ, 0xc0, !PT ;  /* 0x0000ffff2d1d7812 */ /* 0x008fe400078ec0ff */
[----:B------:R-:W-:Y:S01]  /*a1dd0*/  LOP3.LUT R31, R49, 0xffff, RZ, 0xc0, !PT ;  /* 0x0000ffff311f7812 */ /* 0x000fe200078ec0ff */
[----:B------:R-:W3:Y:S01]  /*a1de0*/  LDL.LU R45, [R1+0x27e0] ;  /* 0x0027e000012d7983 */ /* 0x000ee20000300800 */
[----:B----4-:R-:W-:Y:S02]  /*a1df0*/  LOP3.LUT R28, R43, 0xffff, RZ, 0xc0, !PT ;  /* 0x0000ffff2b1c7812 */ /* 0x010fe400078ec0ff */
[----:B------:R-:W-:Y:S01]  /*a1e00*/  LOP3.LUT R24, R24, 0xffff, RZ, 0xc0, !PT ;  /* 0x0000ffff18187812 */ /* 0x000fe200078ec0ff */
[----:B------:R-:W4:Y:S01]  /*a1e10*/  LDL.LU R43, [R1+0x27dc] ;  /* 0x0027dc00012b7983 */ /* 0x000f220000300800 */
[----:B------:R-:W-:Y:S02]  /*a1e20*/  LOP3.LUT R26, R26, 0xffff, RZ, 0xc0, !PT ;  /* 0x0000ffff1a1a7812 */ /* 0x000fe400078ec0ff */
[----:B------:R-:W-:Y:S01]  /*a1e30*/  SHF.R.U32.HI R34, RZ, 0x8, R30 ;  /* 0x00000008ff227819 */ /* 0x000fe2000001161e */
[----:B------:R-:W4:Y:S01]  /*a1e40*/  LDL.LU R7, [R1+0x2cac] ;  /* 0x002cac0001077983 */ /* 0x000f220000300800 */
[----:B------:R-:W-:-:S02]  /*a1e50*/  SHF.R.U32.HI R32, RZ, 0x8, R25 ;  /* 0x00000008ff207819 */ /* 0x000fc40000011619 */
[----:B------:R-:W-:Y:S02]  /*a1e60*/  SHF.R.U32.HI R35, RZ, 0x8, R31 ;  /* 0x00000008ff237819 */ /* 0x000fe4000001161f */
[----:B------:R-:W-:Y:S02]  /*a1e70*/  PRMT R50, R31, 0x3340, R27 ;  /* 0x000033401f327816 */ /* 0x000fe4000000001b */
[----:B------:R-:W-:Y:S02]  /*a1e80*/  PRMT R49, R30, 0x3340, R25 ;  /* 0x000033401e317816 */ /* 0x000fe40000000019 */
[----:B------:R-:W-:Y:S02]  /*a1e90*/  SHF.R.U32.HI R31, RZ, 0x8, R29 ;  /* 0x00000008ff1f7819 */ /* 0x000fe4000001161d */
[--C-:B------:R-:W-:Y:S02]  /*a1ea0*/  PRMT R48, R29, 0x3340, R24.reuse ;  /* 0x000033401d307816 */ /* 0x100fe40000000018 */
[----:B------:R-:W-:-:S02]  /*a1eb0*/  SHF.R.U32.HI R30, RZ, 0x8, R24 ;  /* 0x00000008ff1e7819 */ /* 0x000fc40000011618 */
[----:B------:R-:W-:Y:S02]  /*a1ec0*/  SHF.R.U32.HI R29, RZ, 0x8, R28 ;  /* 0x00000008ff1d7819 */ /* 0x000fe4000001161c */
[--C-:B------:R-:W-:Y:S02]  /*a1ed0*/  PRMT R47, R28, 0x3340, R26.reuse ;  /* 0x000033401c2f7816 */ /* 0x100fe4000000001a */
[----:B------:R-:W-:Y:S02]  /*a1ee0*/  LOP3.LUT R25, R34, 0xffff, RZ, 0xc0, !PT ;  /* 0x0000ffff22197812 */ /* 0x000fe400078ec0ff */
[----:B------:R-:W-:Y:S02]  /*a1ef0*/  LOP3.LUT R24, R32, 0xffff, RZ, 0xc0, !PT ;  /* 0x0000ffff20187812 */ /* 0x000fe400078ec0ff */
[----:B------:R-:W-:Y:S02]  /*a1f00*/  SHF.R.U32.HI R28, RZ, 0x8, R26 ;  /* 0x00000008ff1c7819 */ /* 0x000fe4000001161a */
[----:B------:R-:W-:-:S02]  /*a1f10*/  PRMT R125, R25, 0x3340, R24 ;  /* 0x00003340197d7816 */ /* 0x000fc40000000018 */
[----:B------:R-:W-:Y:S02]  /*a1f20*/  LOP3.LUT R29, R29, 0xffff, RZ, 0xc0, !PT ;  /* 0x0000ffff1d1d7812 */ /* 0x000fe400078ec0ff */
[----:B------:R-:W-:-:S04]  /*a1f30*/  LOP3.LUT R28, R28, 0xffff, RZ, 0xc0, !PT ;  /* 0x0000ffff1c1c7812 */ /* 0x000fc800078ec0ff */
[----:B------:R-:W-:Y:S02]  /*a1f40*/  PRMT R131, R29, 0x3340, R28 ;  /* 0x000033401d837816 */ /* 0x000fe4000000001c */
[----:B--2---:R-:W-:Y:S02]  /*a1f50*/  LOP3.LUT R25, R0, 0xffff, RZ, 0xc0, !PT ;  /* 0x0000ffff00197812 */ /* 0x004fe400078ec0ff */
[----:B------:R-:W2:Y:S01]  /*a1f60*/  LDL.LU R0, [R1+0x2ca8] ;  /* 0x002ca80001007983 */ /* 0x000ea20000300800 */
[----:B------:R-:W-:-:S03]  /*a1f70*/  LOP3.LUT R29, R73, 0xffff, RZ, 0xc0, !PT ;  /* 0x0000ffff491d7812 */ /* 0x000fc600078ec0ff */
[----:B------:R-:W2:Y:S01]  /*a1f80*/  LDL.LU R77, [R1+0x28d4] ;  /* 0x0028d400014d7983 */ /* 0x000ea20000300800 */
[----:B------:R-:W-:-:S03]  /*a1f90*/  LOP3.LUT R28, R71, 0xffff, RZ, 0xc0, !PT ;  /* 0x0000ffff471c7812 */ /* 0x000fc600078ec0ff */
[----:B------:R-:W2:Y:S04]  /*a1fa0*/  LDL.LU R75, [R1+0x28d0] ;  /* 0x0028d000014b7983 */ /* 0x000ea80000300800 */
[----:B------:R-:W2:Y:S04]  /*a1fb0*/  LDL.LU R73, [R1+0x27f8] ;  /* 0x0027f80001497983 */ /* 0x000ea80000300800 */
[----:B------:R-:W2:Y:S01]  /*a1fc0*/  LDL.LU R71, [R1+0x27ec] ;  /* 0x0027ec0001477983 */ /* 0x000ea20000300800 */
[----:B------:R-:W-:Y:S02]  /*a1fd0*/  SHF.R.U32.HI R33, RZ, 0x8, R27 ;  /* 0x00000008ff217819 */ /* 0x000fe4000001161b */
[----:B------:R-:W-:-:S02]  /*a1fe0*/  LOP3.LUT R27, R35, 0xffff, RZ, 0xc0, !PT ;  /* 0x0000ffff231b7812 */ /* 0x000fc400078ec0ff */
[----:B------:R-:W-:Y:S02]  /*a1ff0*/  LOP3.LUT R26, R33, 0xffff, RZ, 0xc0, !PT ;  /* 0x0000ffff211a7812 */ /* 0x000fe400078ec0ff */
[----:B------:R-:W-:Y:S02]  /*a2000*/  LOP3.LUT R31, R31, 0xffff, RZ, 0xc0, !PT ;  /* 0x0000ffff1f1f7812 */ /* 0x000fe400078ec0ff */
[----:B------:R-:W-:Y:S02]  /*a2010*/  LOP3.LUT R30, R30, 0xffff, RZ, 0xc0, !PT ;  /* 0x0000ffff1e1e7812 */ /* 0x000fe400078ec0ff */
[----:B------:R-:W-:Y:S02]  /*a2020*/  LOP3.LUT R24, R11, 0xffff, RZ, 0xc0, !PT ;  /* 0x0000ffff0b187812 */ /* 0x000fe400078ec0ff */
[----:B------:R-:W-:Y:S01]  /*a2030*/  PRMT R124, R27, 0x3340, R26 ;  /* 0x000033401b7c7816 */ /* 0x000fe2000000001a */
[----:B------:R-:W2:Y:S01]  /*a2040*/  LDL.LU R11, [R1+0x2ca4] ;  /* 0x002ca400010b7983 */ /* 0x000ea20000300800 */
[----:B------:R-:W-:-:S02]  /*a2050*/  LOP3.LUT R16, R16, 0xffff, RZ, 0xc0, !PT ;  /* 0x0000ffff10107812 */ /* 0x000fc400078ec0ff */
[----:B------:R-:W-:Y:S02]  /*a2060*/  PRMT R130, R31, 0x3340, R30 ;  /* 0x000033401f827816 */ /* 0x000fe4000000001e */
[----:B------:R-:W-:Y:S02]  /*a2070*/  LOP3.LUT R18, R18, 0xffff, RZ, 0xc0, !PT ;  /* 0x0000ffff12127812 */ /* 0x000fe400078ec0ff */
[----:B------:R-:W-:Y:S02]  /*a2080*/  SHF.R.U32.HI R33, RZ, 0x8, R28 ;  /* 0x00000008ff217819 */ /* 0x000fe4000001161c */
[--C-:B------:R-:W-:Y:S02]  /*a2090*/  SHF.R.U32.HI R31, RZ, 0x8, R24.reuse ;  /* 0x00000008ff1f7819 */ /* 0x100fe40000011618 */
[----:B------:R-:W-:Y:S02]  /*a20a0*/  PRMT R44, R28, 0x3340, R24 ;  /* 0x000033401c2c7816 */ /* 0x000fe40000000018 */
[----:B------:R-:W-:-:S02]  /*a20b0*/  SHF.R.U32.HI R28, RZ, 0x8, R16 ;  /* 0x00000008ff1c7819 */ /* 0x000fc40000011610 */
[----:B---3--:R-:W-:Y:S02]  /*a20c0*/  LOP3.LUT R27, R45, 0xffff, RZ, 0xc0, !PT ;  /* 0x0000ffff2d1b7812 */ /* 0x008fe400078ec0ff */
[----:B----4-:R-:W-:Y:S02]  /*a20d0*/  LOP3.LUT R26, R43, 0xffff, RZ, 0xc0, !PT ;  /* 0x0000ffff2b1a7812 */ /* 0x010fe400078ec0ff */
[----:B------:R-:W-:Y:S02]  /*a20e0*/  SHF.R.U32.HI R32, RZ, 0x8, R29 ;  /* 0x00000008ff207819 */ /* 0x000fe4000001161d */
[----:B------:R-:W-:Y:S02]  /*a20f0*/  PRMT R42, R26, 0x3340, R16 ;  /* 0x000033401a2a7816 */ /* 0x000fe40000000010 */
[----:B------:R-:W-:Y:S02]  /*a2100*/  SHF.R.U32.HI R30, RZ, 0x8, R25 ;  /* 0x00000008ff1e7819 */ /* 0x000fe40000011619 */
[----:B------:R-:W-:-:S02]  /*a2110*/  PRMT R43, R27, 0x3340, R18 ;  /* 0x000033401b2b7816 */ /* 0x000fc40000000012 */
[----:B------:R-:W-:Y:S02]  /*a2120*/  SHF.R.U32.HI R16, RZ, 0x8, R18 ;  /* 0x00000008ff107819 */ /* 0x000fe40000011612 */
[----:B------:R-:W-:Y:S02]  /*a2130*/  PRMT R45, R29, 0x3340, R25 ;  /* 0x000033401d2d7816 */ /* 0x000fe40000000019 */
[----:B------:R-:W-:Y:S02]  /*a2140*/  LOP3.LUT R24, R33, 0xffff, RZ, 0xc0, !PT ;  /* 0x0000ffff21187812 */ /* 0x000fe400078ec0ff */
[----:B------:R-:W-:Y:S02]  /*a2150*/  LOP3.LUT R18, R31, 0xffff, RZ, 0xc0, !PT ;  /* 0x0000ffff1f127812 */ /* 0x000fe400078ec0ff */
[----:B------:R-:W-:Y:S02]  /*a2160*/  SHF.R.U32.HI R25, RZ, 0x8, R27 ;  /* 0x00000008ff197819 */ /* 0x000fe4000001161b */
[----:B------:R-:W-:-:S02]  /*a2170*/  SHF.R.U32.HI R29, RZ, 0x8, R26 ;  /* 0x00000008ff1d7819 */ /* 0x000fc4000001161a */
[----:B------:R-:W-:Y:S02]  /*a2180*/  LOP3.LUT R27, R32, 0xffff, RZ, 0xc0, !PT ;  /* 0x0000ffff201b7812 */ /* 0x000fe400078ec0ff */
[----:B------:R-:W-:Y:S02]  /*a2190*/  LOP3.LUT R26, R30, 0xffff, RZ, 0xc0, !PT ;  /* 0x0000ffff1e1a7812 */ /* 0x000fe400078ec0ff */
[----:B------:R-:W-:Y:S02]  /*a21a0*/  PRMT R121, R24, 0x3340, R18 ;  /* 0x0000334018797816 */ /* 0x000fe40000000012 */
[----:B------:R-:W-:Y:S02]  /*a21b0*/  LOP3.LUT R25, R25, 0xffff, RZ, 0xc0, !PT ;  /* 0x0000ffff19197812 */ /* 0x000fe400078ec0ff */
[----:B------:R-:W-:Y:S02]  /*a21c0*/  LOP3.LUT R16, R16, 0xffff, RZ, 0xc0, !PT ;  /* 0x0000ffff10107812 */ /* 0x000fe400078ec0ff */
[----:B------:R-:W-:-:S02]  /*a21d0*/  PRMT R120, R27, 0x3340, R26 ;  /* 0x000033401b787816 */ /* 0x000fc4000000001a */
[----:B------:R-:W-:Y:S02]  /*a21e0*/  PRMT R122, R25, 0x3340, R16 ;  /* 0x00003340197a7816 */ /* 0x000fe40000000010 */
[----:B--2---:R-:W-:Y:S02]  /*a21f0*/  LOP3.LUT R18, R0, 0xffff, RZ, 0xc0, !PT ;  /* 0x0000ffff00127812 */ /* 0x004fe400078ec0ff */
[----:B------:R-:W2:Y:S01]  /*a2200*/  LDL.LU R0, [R1+0x2ca0] ;  /* 0x002ca00001007983 */ /* 0x000ea20000300800 */
[----:B------:R-:W-:-:S03]  /*a2210*/  LOP3.LUT R27, R77, 0xffff, RZ, 0xc0, !PT ;  /* 0x0000ffff4d1b7812 */ /* 0x000fc600078ec0ff */
[----:B------:R-:W3:Y:S01]  /*a2220*/  LDL.LU R77, [R1+0x28e4] ;  /* 0x0028e400014d7983 */ /* 0x000ee20000300800 */
[----:B------:R-:W-:-:S03]  /*a2230*/  LOP3.LUT R26, R75, 0xffff, RZ, 0xc0, !PT ;  /* 0x0000ffff4b1a7812 */ /* 0x000fc600078ec0ff */
[----:B------:R-:W4:Y:S01]  /*a2240*/  LDL.LU R75, [R1+0x28e0] ;  /* 0x0028e000014b7983 */ /* 0x000f220000300800 */
[----:B------:R-:W-:-:S03]  /*a2250*/  LOP3.LUT R25, R73, 0xffff, RZ, 0xc0, !PT ;  /* 0x0000ffff49197812 */ /* 0x000fc600078ec0ff */
[----:B------:R-:W4:Y:S01]  /*a2260*/  LDL.LU R73, [R1+0x2860] ;  /* 0x0028600001497983 */ /* 0x000f220000300800 */
[----:B------:R-:W-:-:S03]  /*a2270*/  LOP3.LUT R24, R71, 0xffff, RZ, 0xc0, !PT ;  /* 0x0000ffff47187812 */ /* 0x000fc600078ec0ff */
[----:B------:R-:W4:Y:S01]  /*a2280*/  LDL.LU R71, [R1+0x285c] ;  /* 0x00285c0001477983 */ /* 0x000f220000300800 */
[----:B------:R-:W-:Y:S02]  /*a2290*/  LOP3.LUT R17, R17, 0xffff, RZ, 0xc0, !PT ;  /* 0x0000ffff11117812 */ /* 0x000fe400078ec0ff */
[----:B------:R-:W-:Y:S02]  /*a22a0*/  LOP3.LUT R16, R7, 0xffff, RZ, 0xc0, !PT ;  /* 0x0000ffff07107812 */ /* 0x000fe400078ec0ff */
[----:B------:R-:W-:Y:S01]  /*a22b0*/  LOP3.LUT R29, R29, 0xffff, RZ, 0xc0, !PT ;  /* 0x0000ffff1d1d7812 */ /* 0x000fe200078ec0ff */
[----:B------:R-:W4:Y:S01]  /*a22c0*/  LDL.LU R7, [R1+0x2c9c] ;  /* 0x002c9c0001077983 */ /* 0x000f220000300800 */
[----:B------:R-:W-:Y:S02]  /*a22d0*/  LOP3.LUT R28, R28, 0xffff, RZ, 0xc0, !PT ;  /* 0x0000ffff1c1c7812 */ /* 0x000fe400078ec0ff */
[----:B------:R-:W-:Y:S02]  /*a22e0*/  LOP3.LUT R19, R19, 0xffff, RZ, 0xc0, !PT ;  /* 0x0000ffff13137812 */ /* 0x000fe400078ec0ff */
[----:B------:R-:W-:-:S02]  /*a22f0*/  PRMT R40, R27, 0x3340, R18 ;  /* 0x000033401b287816 */ /* 0x000fc40000000012 */
[--C-:B------:R-:W-:Y:S02]  /*a2300*/  PRMT R37, R24, 0x3340, R17.reuse ;  /* 0x0000334018257816 */ /* 0x100fe40000000011 */
[----:B------:R-:W-:Y:S02]  /*a2310*/  F2FP.SATFINITE.E4M3.F32.PACK_AB_MERGE_C R127, R127, R126, RZ ;  /* 0x0000007e7f7f723e */ /* 0x000fe400048070ff */
[----:B------:R-:W-:Y:S02]  /*a2320*/  SHF.R.U32.HI R18, RZ, 0x8, R18 ;  /* 0x00000008ff127819 */ /* 0x000fe40000011612 */
[--C-:B------:R-:W-:Y:S02]  /*a2330*/  PRMT R39, R26, 0x3340, R16.reuse ;  /* 0x000033401a277816 */ /* 0x100fe40000000010 */
[----:B------:R-:W-:Y:S02]  /*a2340*/  SHF.R.U32.HI R30, RZ, 0x8, R16 ;  /* 0x00000008ff1e7819 */ /* 0x000fe40000011610 */
[----:B------:R-:W-:-:S02]  /*a2350*/  SHF.R.U32.HI R17, RZ, 0x8, R17 ;  /* 0x00000008ff117819 */ /* 0x000fc40000011611 */
[----:B------:R-:W-:Y:S02]  /*a2360*/  PRMT R126, R29, 0x3340, R28 ;  /* 0x000033401d7e7816 */ /* 0x000fe4000000001c */
[----:B------:R-:W-:Y:S02]  /*a2370*/  SHF.R.U32.HI R31, RZ, 0x8, R26 ;  /* 0x00000008ff1f7819 */ /* 0x000fe4000001161a */
[----:B------:R-:W-:Y:S02]  /*a2380*/  SHF.R.U32.HI R16, RZ, 0x8, R25 ;  /* 0x00000008ff107819 */ /* 0x000fe40000011619 */
[--C-:B------:R-:W-:Y:S02]  /*a2390*/  SHF.R.U32.HI R28, RZ, 0x8, R19.reuse ;  /* 0x00000008ff1c7819 */ /* 0x100fe40000011613 */
[----:B------:R-:W-:Y:S02]  /*a23a0*/  SHF.R.U32.HI R26, RZ, 0x8, R24 ;  /* 0x00000008ff1a7819 */ /* 0x000fe40000011618 */
[----:B------:R-:W-:-:S02]  /*a23b0*/  PRMT R38, R25, 0x3340, R19 ;  /* 0x0000334019267816 */ /* 0x000fc40000000013 */
[----:B------:R-:W-:Y:S02]  /*a23c0*/  LOP3.LUT R25, R17, 0xffff, RZ, 0xc0, !PT ;  /* 0x0000ffff11197812 */ /* 0x000fe400078ec0ff */
[----:B------:R-:W-:Y:S02]  /*a23d0*/  LOP3.LUT R24, R18, 0xffff, RZ, 0xc0, !PT ;  /* 0x0000ffff12187812 */ /* 0x000fe400078ec0ff */
[----:B------:R-:W-:Y:S02]  /*a23e0*/  SHF.R.U32.HI R29, RZ, 0x8, R27 ;  /* 0x00000008ff1d7819 */ /* 0x000fe4000001161b */
[----:B------:R-:W-:Y:S02]  /*a23f0*/  LOP3.LUT R19, R16, 0xffff, RZ, 0xc0, !PT ;  /* 0x0000ffff10137812 */ /* 0x000fe400078ec0ff */
[----:B------:R-:W-:Y:S02]  /*a2400*/  LOP3.LUT R18, R31, 0xffff, RZ, 0xc0, !PT ;  /* 0x0000ffff1f127812 */ /* 0x000fe400078ec0ff */
[----:B------:R-:W-:-:S02]  /*a2410*/  LOP3.LUT R17, R30, 0xffff, RZ, 0xc0, !PT ;  /* 0x0000ffff1e117812 */ /* 0x000fc400078ec0ff */
[----:B------:R-:W-:Y:S02]  /*a2420*/  LOP3.LUT R16, R28, 0xffff, RZ, 0xc0, !PT ;  /* 0x0000ffff1c107812 */ /* 0x000fe400078ec0ff */
[----:B------:R-:W-:Y:S02]  /*a2430*/  LOP3.LUT R26, R26, 0xffff, RZ, 0xc0, !PT ;  /* 0x0000ffff1a1a7812 */ /* 0x000fe400078ec0ff */
[----:B------:R-:W-:Y:S02]  /*a2440*/  F2FP.SATFINITE.E4M3.F32.PACK_AB_MERGE_C R119, R119, R118, RZ ;  /* 0x000000767777723e */ /* 0x000fe400048070ff */
[----:B------:R-:W-:Y:S02]  /*a2450*/  LOP3.LUT R27, R29, 0xffff, RZ, 0xc0, !PT ;  /* 0x0000ffff1d1b7812 */ /* 0x000fe400078ec0ff */
[----:B------:R-:W-:Y:S02]  /*a2460*/  PRMT R117, R18, 0x3340, R17 ;  /* 0x0000334012757816 */ /* 0x000fe40000000011 */
[----:B------:R-:W-:-:S02]  /*a2470*/  PRMT R118, R19, 0x3340, R16 ;  /* 0x0000334013767816 */ /* 0x000fc40000000010 */
[----:B------:R-:W-:Y:S02]  /*a2480*/  LOP3.LUT R16, R11, 0xffff, RZ, 0xc0, !PT ;  /* 0x0000ffff0b107812 */ /* 0x000fe400078ec0ff */
[----:B------:R-:W-:Y:S02]  /*a2490*/  F2FP.SATFINITE.E4M3.F32.PACK_AB_MERGE_C R78, R79, R78, RZ ;  /* 0x0000004e4f4e723e */ /* 0x000fe400048070ff */
[----:B------:R-:W-:Y:S02]  /*a24a0*/  PRMT R123, R26, 0x3340, R25 ;  /* 0x000033401a7b7816 */ /* 0x000fe40000000019 */
[----:B------:R-:W-:Y:S02]  /*a24b0*/  PRMT R116, R27, 0x3340, R24 ;  /* 0x000033401b747816 */ /* 0x000fe40000000018 */
[----:B--2---:R-:W-:Y:S02]  /*a24c0*/  LOP3.LUT R17, R0, 0xffff, RZ, 0xc0, !PT ;  /* 0x0000ffff00117812 */ /* 0x004fe400078ec0ff */
[----:B------:R-:W2:Y:S01]  /*a24d0*/  LDL.LU R0, [R1+0x2c98] ;  /* 0x002c980001007983 */ /* 0x000ea20000300800 */
[----:B---3--:R-:W-:-:S03]  /*a24e0*/  LOP3.LUT R25, R77, 0xffff, RZ, 0xc0, !PT ;  /* 0x0000ffff4d197812 */ /* 0x008fc600078ec0ff */
[----:B------:R-:W3:Y:S01]  /*a24f0*/  LDL.LU R11, [R1+0x2c94] ;  /* 0x002c9400010b7983 */ /* 0x000ee20000300800 */
[----:B----4-:R-:W-:-:S03]  /*a2500*/  LOP3.LUT R24, R75, 0xffff, RZ, 0xc0, !PT ;  /* 0x0000ffff4b187812 */ /* 0x010fc600078ec0ff */
[----:B------:R-:W4:Y:S01]  /*a2510*/  LDL.LU R79, [R1+0x28f4] ;  /* 0x0028f400014f7983 */ /* 0x000f220000300800 */
[----:B------:R-:W-:-:S03]  /*a2520*/  LOP3.LUT R19, R73, 0xffff, RZ, 0xc0, !PT ;  /* 0x0000ffff49137812 */ /* 0x000fc600078ec0ff */
[----:B------:R-:W3:Y:S01]  /*a2530*/  LDL.LU R77, [R1+0x28f0] ;  /* 0x0028f000014d7983 */ /* 0x000ee20000300800 */
[----:B------:R-:W-:-:S03]  /*a2540*/  LOP3.LUT R18, R71, 0xffff, RZ, 0xc0, !PT ;  /* 0x0000ffff47127812 */ /* 0x000fc600078ec0ff */
[----:B------:R-:W3:Y:S04]  /*a2550*/  LDL.LU R75, [R1+0x28ec] ;  /* 0x0028ec00014b7983 */ /* 0x000ee80000300800 */
[----:B------:R-:W3:Y:S04]  /*a2560*/  LDL.LU R73, [R1+0x2878] ;  /* 0x0028780001497983 */ /* 0x000ee80000300800 */
[----:B------:R-:W3:Y:S01]  /*a2570*/  LDL.LU R71, [R1+0x438] ;  /* 0x0004380001477983 */ /* 0x000ee20000300800 */
[----:B------:R-:W-:Y:S02]  /*a2580*/  LOP3.LUT R21, R21, 0xffff, RZ, 0xc0, !PT ;  /* 0x0000ffff15157812 */ /* 0x000fe400078ec0ff */
[----:B------:R-:W-:-:S02]  /*a2590*/  LOP3.LUT R20, R20, 0xffff, RZ, 0xc0, !PT ;  /* 0x0000ffff14147812 */ /* 0x000fc400078ec0ff */
[--C-:B------:R-:W-:Y:S02]  /*a25a0*/  PRMT R35, R25, 0x3340, R17.reuse ;  /* 0x0000334019237816 */ /* 0x100fe40000000011 */
[----:B------:R-:W-:Y:S02]  /*a25b0*/  SHF.R.U32.HI R27, RZ, 0x8, R17 ;  /* 0x00000008ff1b7819 */ /* 0x000fe40000011611 */
[--C-:B------:R-:W-:Y:S02]  /*a25c0*/  PRMT R34, R24, 0x3340, R16.reuse ;  /* 0x0000334018227816 */ /* 0x100fe40000000010 */
[----:B------:R-:W-:Y:S02]  /*a25d0*/  SHF.R.U32.HI R26, RZ, 0x8, R16 ;  /* 0x00000008ff1a7819 */ /* 0x000fe40000011610 */
[----:B------:R-:W-:Y:S02]  /*a25e0*/  SHF.R.U32.HI R17, RZ, 0x8, R21 ;  /* 0x00000008ff117819 */ /* 0x000fe40000011615 */
[----:B------:R-:W-:-:S02]  /*a25f0*/  SHF.R.U32.HI R28, RZ, 0x8, R18 ;  /* 0x00000008ff1c7819 */ /* 0x000fc40000011612 */
[----:B------:R-:W-:Y:S02]  /*a2600*/  SHF.R.U32.HI R16, RZ, 0x8, R20 ;  /* 0x00000008ff107819 */ /* 0x000fe40000011614 */
[----:B------:R-:W-:Y:S02]  /*a2610*/  SHF.R.U32.HI R31, RZ, 0x8, R25 ;  /* 0x00000008ff1f7819 */ /* 0x000fe40000011619 */
[----:B------:R-:W-:Y:S02]  /*a2620*/  SHF.R.U32.HI R30, RZ, 0x8, R24 ;  /* 0x00000008ff1e7819 */ /* 0x000fe40000011618 */
[----:B------:R-:W-:Y:S02]  /*a2630*/  PRMT R32, R18, 0x3340, R20 ;  /* 0x0000334012207816 */ /* 0x000fe40000000014 */
[----:B------:R-:W-:Y:S02]  /*a2640*/  LOP3.LUT R18, R17, 0xffff, RZ, 0xc0, !PT ;  /* 0x0000ffff11127812 */ /* 0x000fe400078ec0ff */
[----:B------:R-:W-:-:S02]  /*a2650*/  SHF.R.U32.HI R29, RZ, 0x8, R19 ;  /* 0x00000008ff1d7819 */ /* 0x000fc40000011613 */
[----:B------:R-:W-:Y:S02]  /*a2660*/  LOP3.LUT R17, R28, 0xffff, RZ, 0xc0, !PT ;  /* 0x0000ffff1c117812 */ /* 0x000fe400078ec0ff */
[----:B------:R-:W-:Y:S02]  /*a2670*/  LOP3.LUT R16, R16, 0xffff, RZ, 0xc0, !PT ;  /* 0x0000ffff10107812 */ /* 0x000fe400078ec0ff */
[----:B------:R-:W-:Y:S02]  /*a2680*/  PRMT R33, R19, 0x3340, R21 ;  /* 0x0000334013217816 */ /* 0x000fe40000000015 */
[----:B------:R-:W-:Y:S02]  /*a2690*/  LOP3.LUT R25, R31, 0xffff, RZ, 0xc0, !PT ;  /* 0x0000ffff1f197812 */ /* 0x000fe400078ec0ff */
[----:B------:R-:W-:Y:S02]  /*a26a0*/  LOP3.LUT R24, R27, 0xffff, RZ, 0xc0, !PT ;  /* 0x0000ffff1b187812 */ /* 0x000fe400078ec0ff */
[----:B------:R-:W-:-:S02]  /*a26b0*/  LOP3.LUT R21, R30, 0xffff, RZ, 0xc0, !PT ;  /* 0x0000ffff1e157812 */ /* 0x000fc400078ec0ff */
[----:B------:R-:W-:Y:S02]  /*a26c0*/  LOP3.LUT R20, R26, 0xffff, RZ, 0xc0, !PT ;  /* 0x0000ffff1a147812 */ /* 0x000fe400078ec0ff */
[----:B------:R-:W-:Y:S02]  /*a26d0*/  LOP3.LUT R19, R29, 0xffff, RZ, 0xc0, !PT ;  /* 0x0000ffff1d137812 */ /* 0x000fe400078ec0ff */
[----:B------:R-:W-:Y:S02]  /*a26e0*/  PRMT R115, R17, 0x3340, R16 ;  /* 0x0000334011737816 */ /* 0x000fe40000000010 */
[----:B------:R-:W-:Y:S02]  /*a26f0*/  PRMT R112, R25, 0x3340, R24 ;  /* 0x0000334019707816 */ /* 0x000fe40000000018 */
[----:B------:R-:W-:Y:S02]  /*a2700*/  PRMT R113, R21, 0x3340, R20 ;  /* 0x0000334015717816 */ /* 0x000fe40000000014 */
[----:B------:R-:W-:-:S02]  /*a2710*/  PRMT R114, R19, 0x3340, R18 ;  /* 0x0000334013727816 */ /* 0x000fc40000000012 */
[----:B--2---:R-:W-:Y:S02]  /*a2720*/  LOP3.LUT R17, R0, 0xffff, RZ, 0xc0, !PT ;  /* 0x0000ffff00117812 */ /* 0x004fe400078ec0ff */
[----:B------:R-:W2:Y:S01]  /*a2730*/  LDL.LU R0, [R1+0x2c90] ;  /* 0x002c900001007983 */ /* 0x000ea20000300800 */
[----:B----4-:R-:W-:-:S03]  /*a2740*/  LOP3.LUT R24, R79, 0xffff, RZ, 0xc0, !PT ;  /* 0x0000ffff4f187812 */ /* 0x010fc600078ec0ff */
[----:B------:R-:W4:Y:S01]  /*a2750*/  LDL.LU R79, [R1+0x2904] ;  /* 0x00290400014f7983 */ /* 0x000f220000300800 */
[----:B---3--:R-:W-:-:S03]  /*a2760*/  LOP3.LUT R21, R77, 0xffff, RZ, 0xc0, !PT ;  /* 0x0000ffff4d157812 */ /* 0x008fc600078ec0ff */
[----:B------:R-:W3:Y:S01]  /*a2770*/  LDL.LU R77, [R1+0x2900] ;  /* 0x00290000014d7983 */ /* 0x000ee20000300800 */
[----:B------:R-:W-:-:S03]  /*a2780*/  LOP3.LUT R20, R75, 0xffff, RZ, 0xc0, !PT ;  /* 0x0000ffff4b147812 */ /* 0x000fc600078ec0ff */
[----:B------:R-:W2:Y:S01]  /*a2790*/  LDL.LU R75, [R1+0x288c] ;  /* 0x00288c00014b7983 */ /* 0x000ea20000300800 */
[----:B------:R-:W-:-:S03]  /*a27a0*/  LOP3.LUT R19, R73, 0xffff, RZ, 0xc0, !PT ;  /* 0x0000ffff49137812 */ /* 0x000fc600078ec0ff */
[----:B------:R-:W2:Y:S01]  /*a27b0*/  LDL.LU R73, [R1+0x2888] ;  /* 0x0028880001497983 */ /* 0x000ea20000300800 */
[----:B------:R-:W-:-:S03]  /*a27c0*/  LOP3.LUT R18, R71, 0xffff, RZ, 0xc0, !PT ;  /* 0x0000ffff47127812 */ /* 0x000fc600078ec0ff */
[----:B------:R-:W2:Y:S01]  /*a27d0*/  LDL.LU R71, [R1+0x440] ;  /* 0x0004400001477983 */ /* 0x000ea20000300800 */
[--C-:B------:R-:W-:Y:S02]  /*a27e0*/  PRMT R27, R24, 0x3340, R18.reuse ;  /* 0x00003340181b7816 */ /* 0x100fe40000000012 */
[----:B------:R-:W-:Y:S02]  /*a27f0*/  SHF.R.U32.HI R25, RZ, 0x8, R18 ;  /* 0x00000008ff197819 */ /* 0x000fe40000011612 */
[----:B------:R-:W-:Y:S02]  /*a2800*/  PRMT R18, R21, 0x3340, R17 ;  /* 0x0000334015127816 */ /* 0x000fe40000000011 */
[----:B------:R-:W-:Y:S02]  /*a2810*/  LOP3.LUT R16, R7, 0xffff, RZ, 0xc0, !PT ;  /* 0x0000ffff07107812 */ /* 0x000fe400078ec0ff */
[----:B------:R-:W2:Y:S01]  /*a2820*/  LDL.LU R7, [R1+0x2c8c] ;  /* 0x002c8c0001077983 */ /* 0x000ea20000300800 */
[----:B------:R-:W-:-:S02]  /*a2830*/  SHF.R.U32.HI R26, RZ, 0x8, R24 ;  /* 0x00000008ff1a7819 */ /* 0x000fc40000011618 */
[----:B------:R-:W-:Y:S01]  /*a2840*/  LOP3.LUT R22, R22, 0xffff, RZ, 0xc0, !PT ;  /* 0x0000ffff16167812 */ /* 0x000fe200078ec0ff */
[----:B------:R-:W-:Y:S01]  /*a2850*/  STL [R1+0x3ac], R27 ;  /* 0x0003ac1b01007387 */ /* 0x000fe20000100800 */
[----:B------:R-:W-:Y:S02]  /*a2860*/  SHF.R.U32.HI R24, RZ, 0x8, R21 ;  /* 0x00000008ff187819 */ /* 0x000fe40000011615 */
[----:B------:R-:W-:Y:S01]  /*a2870*/  SHF.R.U32.HI R21, RZ, 0x8, R20 ;  /* 0x00000008ff157819 */ /* 0x000fe20000011614 */
[----:B------:R0:W-:Y:S01]  /*a2880*/  STL [R1+0x384], R18 ;  /* 0x0003841201007387 */ /* 0x0001e20000100800 */
[----:B------:R-:W-:Y:S02]  /*a2890*/  SHF.R.U32.HI R17, RZ, 0x8, R17 ;  /* 0x00000008ff117819 */ /* 0x000fe40000011611 */
[--C-:B0-----:R-:W-:Y:S02]  /*a28a0*/  PRMT R18, R20, 0x3340, R16.reuse ;  /* 0x0000334014127816 */ /* 0x101fe40000000010 */
[----:B------:R-:W-:-:S02]  /*a28b0*/  SHF.R.U32.HI R20, RZ, 0x8, R16 ;  /* 0x00000008ff147819 */ /* 0x000fc40000011610 */
[----:B------:R-:W-:Y:S02]  /*a28c0*/  SHF.R.U32.HI R16, RZ, 0x8, R19 ;  /* 0x00000008ff107819 */ /* 0x000fe40000011613 */
[--C-:B------:R-:W-:Y:S01]  /*a28d0*/  PRMT R19, R19, 0x3340, R22.reuse ;  /* 0x0000334013137816 */ /* 0x100fe20000000016 */
[----:B------:R0:W-:Y:S01]  /*a28e0*/  STL [R1+0x380], R18 ;  /* 0x0003801201007387 */ /* 0x0001e20000100800 */
[----:B------:R-:W-:Y:S02]  /*a28f0*/  LOP3.LUT R24, R24, 0xffff, RZ, 0xc0, !PT ;  /* 0x0000ffff18187812 */ /* 0x000fe400078ec0ff */
[----:B------:R-:W-:Y:S01]  /*a2900*/  LOP3.LUT R21, R21, 0xffff, RZ, 0xc0, !PT ;  /* 0x0000ffff15157812 */ /* 0x000fe200078ec0ff */
[----:B------:R1:W-:Y:S01]  /*a2910*/  STL [R1+0x118], R19 ;  /* 0x0001181301007387 */ /* 0x0003e20000100800 */
[----:B------:R-:W-:Y:S02]  /*a2920*/  LOP3.LUT R20, R20, 0xffff, RZ, 0xc0, !PT ;  /* 0x0000ffff14147812 */ /* 0x000fe400078ec0ff */
[----:B0-----:R-:W-:-:S02]  /*a2930*/  SHF.R.U32.HI R18, RZ, 0x8, R22 ;  /* 0x00000008ff127819 */ /* 0x001fc40000011616 */
[----:B------:R-:W-:Y:S02]  /*a2940*/  LOP3.LUT R22, R17, 0xffff, RZ, 0xc0, !PT ;  /* 0x0000ffff11167812 */ /* 0x000fe400078ec0ff */
[----:B-1----:R-:W-:Y:S02]  /*a2950*/  LOP3.LUT R19, R16, 0xffff, RZ, 0xc0, !PT ;  /* 0x0000ffff10137812 */ /* 0x002fe400078ec0ff */
[----:B------:R-:W-:Y:S02]  /*a2960*/  LOP3.LUT R17, R26, 0xffff, RZ, 0xc0, !PT ;  /* 0x0000ffff1a117812 */ /* 0x000fe400078ec0ff */
[----:B------:R-:W-:Y:S02]  /*a2970*/  LOP3.LUT R16, R25, 0xffff, RZ, 0xc0, !PT ;  /* 0x0000ffff19107812 */ /* 0x000fe400078ec0ff */
[----:B------:R-:W-:Y:S02]  /*a2980*/  PRMT R22, R24, 0x3340, R22 ;  /* 0x0000334018167816 */ /* 0x000fe40000000016 */
[----:B------:R-:W-:-:S02]  /*a2990*/  PRMT R20, R21, 0x3340, R20 ;  /* 0x0000334015147816 */ /* 0x000fc40000000014 */
[----:B------:R-:W-:Y:S01]  /*a29a0*/  PRMT R16, R17, 0x3340, R16 ;  /* 0x0000334011107816 */ /* 0x000fe20000000010 */
[----:B------:R-:W-:Y:S01]  /*a29b0*/  STL [R1+0x74], R22 ;  /* 0x0000741601007387 */ /* 0x000fe20000100800 */
[----:B------:R-:W-:-:S03]  /*a29c0*/  LOP3.LUT R18, R18, 0xffff, RZ, 0xc0, !PT ;  /* 0x0000ffff12127812 */ /* 0x000fc600078ec0ff */
[----:B------:R-:W-:Y:S01]  /*a29d0*/  STL [R1+0x70], R20 ;  /* 0x0000701401007387 */ /* 0x000fe20000100800 */
[----:B------:R-:W-:-:S03]  /*a29e0*/  PRMT R248, R19, 0x3340, R18 ;  /* 0x0000334013f87816 */ /* 0x000fc60000000012 */
[----:B------:R0:W-:Y:S02]  /*a29f0*/  STL [R1+0x198], R16 ;  /* 0x0001981001007387 */ /* 0x0001e40000100800 */
[----:B0-----:R-:W-:Y:S02]  /*a2a00*/  LOP3.LUT R16, R11, 0xffff, RZ, 0xc0, !PT ;  /* 0x0000ffff0b107812 */ /* 0x001fe400078ec0ff */
[----:B------:R-:W2:Y:S01]  /*a2a10*/  LDL.LU R11, [R1+0x2c88] ;  /* 0x002c8800010b7983 */ /* 0x000ea20000300800 */
[----:B----4-:R-:W-:-:S03]  /*a2a20*/  LOP3.LUT R21, R79, 0xffff, RZ, 0xc0, !PT ;  /* 0x0000ffff4f157812 */ /* 0x010fc600078ec0ff */
[----:B------:R-:W4:Y:S01]  /*a2a30*/  LDL.LU R79, [R1+0x2914] ;  /* 0x00291400014f7983 */ /* 0x000f220000300800 */
[----:B---3--:R-:W-:-:S03]  /*a2a40*/  LOP3.LUT R20, R77, 0xffff, RZ, 0xc0, !PT ;  /* 0x0000ffff4d147812 */ /* 0x008fc600078ec0ff */
[----:B------:R-:W3:Y:S01]  /*a2a50*/  LDL.LU R77, [R1+0x2910] ;  /* 0x00291000014d7983 */ /* 0x000ee20000300800 */
[----:B--2---:R-:W-:-:S03]  /*a2a60*/  LOP3.LUT R19, R75, 0xffff, RZ, 0xc0, !PT ;  /* 0x0000ffff4b137812 */ /* 0x004fc600078ec0ff */
[----:B------:R-:W2:Y:S01]  /*a2a70*/  LDL.LU R75, [R1+0x290c] ;  /* 0x00290c00014b7983 */ /* 0x000ea20000300800 */
[----:B------:R-:W-:-:S03]  /*a2a80*/  LOP3.LUT R18, R73, 0xffff, RZ, 0xc0, !PT ;  /* 0x0000ffff49127812 */ /* 0x000fc600078ec0ff */
[----:B------:R-:W4:Y:S01]  /*a2a90*/  LDL.LU R73, [R1+0x2898] ;  /* 0x0028980001497983 */ /* 0x000f220000300800 */
[----:B------:R-:W-:-:S03]  /*a2aa0*/  LOP3.LUT R17, R71, 0xffff, RZ, 0xc0, !PT ;  /* 0x0000ffff47117812 */ /* 0x000fc600078ec0ff */
[----:B------:R-:W4:Y:S01]  /*a2ab0*/  LDL.LU R71, [R1+0x448] ;  /* 0x0004480001477983 */ /* 0x000f220000300800 */
[----:B------:R-:W-:Y:S02]  /*a2ac0*/  SHF.R.U32.HI R25, RZ, 0x8, R21 ;  /* 0x00000008ff197819 */ /* 0x000fe40000011615 */
[--C-:B------:R-:W-:Y:S02]  /*a2ad0*/  PRMT R21, R21, 0x3340, R17.reuse ;  /* 0x0000334015157816 */ /* 0x100fe40000000011 */
[----:B------:R-:W-:Y:S02]  /*a2ae0*/  SHF.R.U32.HI R26, RZ, 0x8, R17 ;  /* 0x00000008ff1a7819 */ /* 0x000fe40000011611 */
[----:B------:R-:W-:Y:S02]  /*a2af0*/  PRMT R17, R20, 0x3340, R16 ;  /* 0x0000334014117816 */ /* 0x000fe40000000010 */
[----:B------:R-:W-:Y:S01]  /*a2b00*/  LOP3.LUT R152, R152, 0xffff, RZ, 0xc0, !PT ;  /* 0x0000ffff98987812 */ /* 0x000fe200078ec0ff */
[----:B------:R-:W-:Y:S01]  /*a2b10*/  STL [R1+0x418], R21 ;  /* 0x0004181501007387 */ /* 0x000fe20000100800 */
[----:B------:R-:W-:-:S03]  /*a2b20*/  LOP3.LUT R23, R23, 0xffff, RZ, 0xc0, !PT ;  /* 0x0000ffff17177812 */ /* 0x000fc600078ec0ff */
[----:B------:R0:W-:Y:S01]  /*a2b30*/  STL [R1+0x424], R17 ;  /* 0x0004241101007387 */ /* 0x0001e20000100800 */
[----:B------:R-:W-:Y:S02]  /*a2b40*/  SHF.R.U32.HI R24, RZ, 0x8, R18 ;  /* 0x00000008ff187819 */ /* 0x000fe40000011612 */
[----:B------:R-:W-:Y:S02]  /*a2b50*/  SHF.R.U32.HI R22, RZ, 0x8, R20 ;  /* 0x00000008ff167819 */ /* 0x000fe40000011614 */
[----:B------:R-:W-:Y:S02]  /*a2b60*/  PRMT R18, R18, 0x3340, R23 ;  /* 0x0000334012127816 */ /* 0x000fe40000000017 */
[----:B0-----:R-:W-:Y:S02]  /*a2b70*/  PRMT R17, R19, 0x3340, R152 ;  /* 0x0000334013117816 */ /* 0x001fe40000000098 */
[----:B------:R-:W-:Y:S02]  /*a2b80*/  SHF.R.U32.HI R21, RZ, 0x8, R16 ;  /* 0x00000008ff157819 */ /* 0x000fe40000011610 */
[----:B------:R-:W-:Y:S01]  /*a2b90*/  SHF.R.U32.HI R16, RZ, 0x8, R19 ;  /* 0x00000008ff107819 */ /* 0x000fe20000011613 */
[----:B------:R0:W-:Y:S01]  /*a2ba0*/  STL [R1+0x420], R17 ;  /* 0x0004201101007387 */ /* 0x0001e20000100800 */
[----:B------:R-:W-:-:S02]  /*a2bb0*/  SHF.R.U32.HI R20, RZ, 0x8, R152 ;  /* 0x00000008ff147819 */ /* 0x000fc40000011698 */
[----:B------:R-:W-:Y:S01]  /*a2bc0*/  LOP3.LUT R22, R22, 0xffff, RZ, 0xc0, !PT ;  /* 0x0000ffff16167812 */ /* 0x000fe200078ec0ff */
[----:B------:R1:W-:Y:S01]  /*a2bd0*/  STL [R1+0x41c], R18 ;  /* 0x00041c1201007387 */ /* 0x0003e20000100800 */
[----:B------:R-:W-:Y:S02]  /*a2be0*/  LOP3.LUT R21, R21, 0xffff, RZ, 0xc0, !PT ;  /* 0x0000ffff15157812 */ /* 0x000fe400078ec0ff */
[----:B------:R-:W-:Y:S02]  /*a2bf0*/  LOP3.LUT R20, R20, 0xffff, RZ, 0xc0, !PT ;  /* 0x0000ffff14147812 */ /* 0x000fe400078ec0ff */
[----:B0-----:R-:W-:Y:S02]  /*a2c00*/  SHF.R.U32.HI R17, RZ, 0x8, R23 ;  /* 0x00000008ff117819 */ /* 0x001fe40000011617 */
[----:B------:R-:W-:Y:S02]  /*a2c10*/  LOP3.LUT R23, R16, 0xffff, RZ, 0xc0, !PT ;  /* 0x0000ffff10177812 */ /* 0x000fe400078ec0ff */
[----:B-1----:R-:W-:-:S02]  /*a2c20*/  LOP3.LUT R18, R24, 0xffff, RZ, 0xc0, !PT ;  /* 0x0000ffff18127812 */ /* 0x002fc400078ec0ff */
[----:B------:R-:W-:Y:S02]  /*a2c30*/  LOP3.LUT R17, R17, 0xffff, RZ, 0xc0, !PT ;  /* 0x0000ffff11117812 */ /* 0x000fe400078ec0ff */
[----:B------:R-:W-:Y:S02]  /*a2c40*/  LOP3.LUT R19, R25, 0xffff, RZ, 0xc0, !PT ;  /* 0x0000ffff19137812 */ /* 0x000fe400078ec0ff */
[----:B------:R-:W-:Y:S02]  /*a2c50*/  LOP3.LUT R16, R26, 0xffff, RZ, 0xc0, !PT ;  /* 0x0000ffff1a107812 */ /* 0x000fe400078ec0ff */
[----:B------:R-:W-:Y:S02]  /*a2c60*/  PRMT R21, R22, 0x3340, R21 ;  /* 0x0000334016157816 */ /* 0x000fe40000000015 */
[----:B------:R-:W-:Y:S02]  /*a2c70*/  PRMT R20, R23, 0x3340, R20 ;  /* 0x0000334017147816 */ /* 0x000fe40000000014 */
[----:B------:R-:W-:-:S02]  /*a2c80*/  PRMT R17, R18, 0x3340, R17 ;  /* 0x0000334012117816 */ /* 0x000fc40000000011 */
[----:B------:R-:W-:Y:S01]  /*a2c90*/  PRMT R16, R19, 0x3340, R16 ;  /* 0x0000334013107816 */ /* 0x000fe20000000010 */
[----:B------:R-:W-:Y:S04]  /*a2ca0*/  STL [R1+0x274], R21 ;  /* 0x0002741501007387 */ /* 0x000fe80000100800 */
[----:B------:R-:W-:Y:S04]  /*a2cb0*/  STL [R1+0x26c], R20 ;  /* 0x00026c1401007387 */ /* 0x000fe80000100800 */
[----:B------:R0:W-:Y:S04]  /*a2cc0*/  STL [R1+0x268], R17 ;  /* 0x0002681101007387 */ /* 0x0001e80000100800 */
[----:B------:R1:W-:Y:S01]  /*a2cd0*/  STL [R1+0x254], R16 ;  /* 0x0002541001007387 */ /* 0x0003e20000100800 */
[----:B0-----:R-:W-:-:S02]  /*a2ce0*/  LOP3.LUT R17, R7, 0xffff, RZ, 0xc0, !PT ;  /* 0x0000ffff07117812 */ /* 0x001fc400078ec0ff */
[----:B---3--:R-:W-:Y:S02]  /*a2cf0*/  LOP3.LUT R21, R77, 0xffff, RZ, 0xc0, !PT ;  /* 0x0000ffff4d157812 */ /* 0x008fe400078ec0ff */
[----:B------:R-:W3:Y:S01]  /*a2d00*/  LDL.LU R77, [R1+0x2924] ;  /* 0x00292400014d7983 */ /* 0x000ee20000300800 */
[----:B--2---:R-:W-:-:S03]  /*a2d10*/  LOP3.LUT R20, R75, 0xffff, RZ, 0xc0, !PT ;  /* 0x0000ffff4b147812 */ /* 0x004fc600078ec0ff */
[----:B------:R-:W2:Y:S01]  /*a2d20*/  LDL.LU R75, [R1+0x2920] ;  /* 0x00292000014b7983 */ /* 0x000ea20000300800 */
[----:B----4-:R-:W-:-:S03]  /*a2d30*/  LOP3.LUT R19, R73, 0xffff, RZ, 0xc0, !PT ;  /* 0x0000ffff49137812 */ /* 0x010fc600078ec0ff */
[----:B------:R-:W4:Y:S01]  /*a2d40*/  LDL.LU R73, [R1+0x28ac] ;  /* 0x0028ac0001497983 */ /* 0x000f220000300800 */
[----:B------:R-:W-:-:S03]  /*a2d50*/  LOP3.LUT R18, R71, 0xffff, RZ, 0xc0, !PT ;  /* 0x0000ffff47127812 */ /* 0x000fc600078ec0ff */
[----:B------:R-:W4:Y:S04]  /*a2d60*/  LDL.LU R71, [R1+0x28a8] ;  /* 0x0028a80001477983 */ /* 0x000f280000300800 */
[----:B------:R-:W4:Y:S01]  /*a2d70*/  LDL.LU R7, [R1+0x2c84] ;  /* 0x002c840001077983 */ /* 0x000f220000300800 */
[----:B------:R-:W-:Y:S02]  /*a2d80*/  LOP3.LUT R22, R79, 0xffff, RZ, 0xc0, !PT ;  /* 0x0000ffff4f167812 */ /* 0x000fe400078ec0ff */
[----:B------:R-:W-:Y:S02]  /*a2d90*/  SHF.R.U32.HI R25, RZ, 0x8, R21 ;  /* 0x00000008ff197819 */ /* 0x000fe40000011615 */
[----:B------:R-:W-:Y:S02]  /*a2da0*/  SHF.R.U32.HI R26, RZ, 0x8, R22 ;  /* 0x00000008ff1a7819 */ /* 0x000fe40000011616 */
[----:B------:R-:W-:-:S02]  /*a2db0*/  PRMT R22, R22, 0x3340, R18 ;  /* 0x0000334016167816 */ /* 0x000fc40000000012 */
[--C-:B------:R-:W-:Y:S02]  /*a2dc0*/  PRMT R21, R21, 0x3340, R17.reuse ;  /* 0x0000334015157816 */ /* 0x100fe40000000011 */
[----:B-1----:R-:W-:Y:S02]  /*a2dd0*/  LOP3.LUT R16, R0, 0xffff, RZ, 0xc0, !PT ;  /* 0x0000ffff00107812 */ /* 0x002fe400078ec0ff */
[----:B------:R-:W4:Y:S01]  /*a2de0*/  LDL.LU R0, [R1+0x2c80] ;  /* 0x002c800001007983 */ /* 0x000f220000300800 */
[----:B------:R-:W-:Y:S02]  /*a2df0*/  LOP3.LUT R153, R153, 0xffff, RZ, 0xc0, !PT ;  /* 0x0000ffff99997812 */ /* 0x000fe400078ec0ff */
[----:B------:R-:W-:Y:S01]  /*a2e00*/  SHF.R.U32.HI R24, RZ, 0x8, R17 ;  /* 0x00000008ff187819 */ /* 0x000fe20000011611 */
[----:B------:R0:W-:Y:S01]  /*a2e10*/  STL [R1+0x414], R22 ;  /* 0x0004141601007387 */ /* 0x0001e20000100800 */
[----:B------:R-:W-:-:S03]  /*a2e20*/  PRMT R17, R20, 0x3340, R16 ;  /* 0x0000334014117816 */ /* 0x000fc60000000010 */
[----:B------:R1:W-:Y:S01]  /*a2e30*/  STL [R1+0x410], R21 ;  /* 0x0004101501007387 */ /* 0x0003e20000100800 */
[----:B------:R-:W-:Y:S02]  /*a2e40*/  SHF.R.U32.HI R23, RZ, 0x8, R19 ;  /* 0x00000008ff177819 */ /* 0x000fe40000011613 */
[----:B------:R-:W-:Y:S02]  /*a2e50*/  SHF.R.U32.HI R18, RZ, 0x8, R18 ;  /* 0x00000008ff127819 */ /* 0x000fe40000011612 */
[----:B0-----:R-:W-:Y:S02]  /*a2e60*/  SHF.R.U32.HI R22, RZ, 0x8, R20 ;  /* 0x00000008ff167819 */ /* 0x001fe40000011614 */
[--C-:B------:R-:W-:Y:S02]  /*a2e70*/  SHF.R.U32.HI R20, RZ, 0x8, R153.reuse ;  /* 0x00000008ff147819 */ /* 0x100fe40000011699 */
[----:B-1----:R-:W-:Y:S02]  /*a2e80*/  SHF.R.U32.HI R21, RZ, 0x8, R16 ;  /* 0x00000008ff157819 */ /* 0x002fe40000011610 */
[----:B------:R-:W-:Y:S01]  /*a2e90*/  PRMT R16, R19, 0x3340, R153 ;  /* 0x0000334013107816 */ /* 0x000fe20000000099 */
        /* <DEDUP_REMOVED lines=14> */
[----:B------:R3:W-:Y:S04]  /*a2f80*/  STL [R1+0x244], R21 ;  /* 0x0002441501007387 */ /* 0x0007e80000100800 */
[----:B------:R2:W-:Y:S04]  /*a2f90*/  STL [R1+0x240], R20 ;  /* 0x0002401401007387 */ /* 0x0005e80000100800 */
[----:B------:R0:W-:Y:S04]  /*a2fa0*/  STL [R1+0x23c], R18 ;  /* 0x00023c1201007387 */ /* 0x0001e80000100800 */
[----:B------:R1:W-:Y:S01]  /*a2fb0*/  STL [R1+0x238], R16 ;  /* 0x0002381001007387 */ /* 0x0003e20000100800 */
[----:B---3--:R-:W-:-:S02]  /*a2fc0*/  LOP3.LUT R21, R77, 0xffff, RZ, 0xc0, !PT ;  /* 0x0000ffff4d157812 */ /* 0x008fc400078ec0ff */
[----:B--2---:R-:W-:Y:S02]  /*a2fd0*/  LOP3.LUT R20, R75, 0xffff, RZ, 0xc0, !PT ;  /* 0x0000ffff4b147812 */ /* 0x004fe400078ec0ff */
[----:B----4-:R-:W-:Y:S02]  /*a2fe0*/  LOP3.LUT R19, R73, 0xffff, RZ, 0xc0, !PT ;  /* 0x0000ffff49137812 */ /* 0x010fe400078ec0ff */
[----:B------:R-:W-:Y:S02]  /*a2ff0*/  LOP3.LUT R17, R7, 0xffff, RZ, 0xc0, !PT ;  /* 0x0000ffff07117812 */ /* 0x000fe400078ec0ff */
[----:B------:R-:W2:Y:S01]  /*a3000*/  LDL.LU R7, [R1+0x2c7c] ;  /* 0x002c7c0001077983 */ /* 0x000ea20000300800 */
[----:B0-----:R-:W-:-:S03]  /*a3010*/  LOP3.LUT R18, R71, 0xffff, RZ, 0xc0, !PT ;  /* 0x0000ffff47127812 */ /* 0x001fc600078ec0ff */
[----:B------:R-:W3:Y:S04]  /*a3020*/  LDL.LU R77, [R1+0x2934] ;  /* 0x00293400014d7983 */ /* 0x000ee80000300800 */
[----:B------:R-:W4:Y:S04]  /*a3030*/  LDL.LU R75, [R1+0x2930] ;  /* 0x00293000014b7983 */ /* 0x000f280000300800 */
[----:B------:R-:W4:Y:S04]  /*a3040*/  LDL.LU R73, [R1+0x28bc] ;  /* 0x0028bc0001497983 */ /* 0x000f280000300800 */
[----:B------:R-:W4:Y:S01]  /*a3050*/  LDL.LU R71, [R1+0x28b8] ;  /* 0x0028b80001477983 */ /* 0x000f220000300800 */
[----:B-1----:R-:W-:-:S02]  /*a3060*/  LOP3.LUT R16, R11, 0xffff, RZ, 0xc0, !PT ;  /* 0x0000ffff0b107812 */ /* 0x002fc400078ec0ff */
[----:B------:R-:W-:Y:S01]  /*a3070*/  SHF.R.U32.HI R25, RZ, 0x8, R21 ;  /* 0x00000008ff197819 */ /* 0x000fe20000011615 */
[----:B------:R-:W4:Y:S01]  /*a3080*/  LDL.LU R11, [R1+0x2c78] ;  /* 0x002c7800010b7983 */ /* 0x000f220000300800 */
[----:B------:R-:W-:Y:S02]  /*a3090*/  PRMT R21, R21, 0x3340, R17 ;  /* 0x0000334015157816 */ /* 0x000fe40000000011 */
[----:B------:R-:W-:Y:S02]  /*a30a0*/  SHF.R.U32.HI R24, RZ, 0x8, R20 ;  /* 0x00000008ff187819 */ /* 0x000fe40000011614 */
[----:B------:R-:W-:Y:S02]  /*a30b0*/  LOP3.LUT R155, R155, 0xffff, RZ, 0xc0, !PT ;  /* 0x0000ffff9b9b7812 */ /* 0x000fe400078ec0ff */
[----:B------:R-:W-:Y:S02]  /*a30c0*/  PRMT R20, R20, 0x3340, R16 ;  /* 0x0000334014147816 */ /* 0x000fe40000000010 */
[----:B------:R-:W-:Y:S01]  /*a30d0*/  LOP3.LUT R154, R154, 0xffff, RZ, 0xc0, !PT ;  /* 0x0000ffff9a9a7812 */ /* 0x000fe200078ec0ff */
[----:B------:R0:W-:Y:S01]  /*a30e0*/  STL [R1+0x3f0], R21 ;  /* 0x0003f01501007387 */ /* 0x0001e20000100800 */
[----:B------:R-:W-:-:S02]  /*a30f0*/  SHF.R.U32.HI R23, RZ, 0x8, R19 ;  /* 0x00000008ff177819 */ /* 0x000fc40000011613 */
[--C-:B------:R-:W-:Y:S01]  /*a3100*/  PRMT R19, R19, 0x3340, R155.reuse ;  /* 0x0000334013137816 */ /* 0x100fe2000000009b */
[----:B------:R1:W-:Y:S01]  /*a3110*/  STL [R1+0x3ec], R20 ;  /* 0x0003ec1401007387 */ /* 0x0003e20000100800 */
[----:B------:R-:W-:Y:S02]  /*a3120*/  SHF.R.U32.HI R22, RZ, 0x8, R155 ;  /* 0x00000008ff167819 */ /* 0x000fe4000001169b */
[----:B------:R-:W-:Y:S02]  /*a3130*/  SHF.R.U32.HI R17, RZ, 0x8, R17 ;  /* 0x00000008ff117819 */ /* 0x000fe40000011611 */
[----:B0-----:R-:W-:Y:S02]  /*a3140*/  SHF.R.U32.HI R21, RZ, 0x8, R18 ;  /* 0x00000008ff157819 */ /* 0x001fe40000011612 */
[--C-:B------:R-:W-:Y:S02]  /*a3150*/  PRMT R18, R18, 0x3340, R154.reuse ;  /* 0x0000334012127816 */ /* 0x100fe4000000009a */
[----:B-1----:R-:W-:Y:S01]  /*a3160*/  SHF.R.U32.HI R20, RZ, 0x8, R154 ;  /* 0x00000008ff147819 */ /* 0x002fe2000001169a */
[----:B------:R0:W-:Y:S01]  /*a3170*/  STL [R1+0x404], R19 ;  /* 0x0004041301007387 */ /* 0x0001e20000100800 */
[----:B------:R-:W-:-:S02]  /*a3180*/  SHF.R.U32.HI R16, RZ, 0x8, R16 ;  /* 0x00000008ff107819 */ /* 0x000fc40000011610 */
[----:B------:R-:W-:Y:S01]  /*a3190*/  LOP3.LUT R23, R23, 0xffff, RZ, 0xc0, !PT ;  /* 0x0000ffff17177812 */ /* 0x000fe200078ec0ff */
[----:B------:R1:W-:Y:S01]  /*a31a0*/  STL [R1+0x400], R18 ;  /* 0x0004001201007387 */ /* 0x0003e20000100800 */
[----:B------:R-:W-:Y:S02]  /*a31b0*/  LOP3.LUT R22, R22, 0xffff, RZ, 0xc0, !PT ;  /* 0x0000ffff16167812 */ /* 0x000fe400078ec0ff */
[----:B------:R-:W-:Y:S02]  /*a31c0*/  LOP3.LUT R21, R21, 0xffff, RZ, 0xc0, !PT ;  /* 0x0000ffff15157812 */ /* 0x000fe400078ec0ff */
[----:B------:R-:W-:Y:S02]  /*a31d0*/  LOP3.LUT R20, R20, 0xffff, RZ, 0xc0, !PT ;  /* 0x0000ffff14147812 */ /* 0x000fe400078ec0ff */
[----:B0-----:R-:W-:Y:S02]  /*a31e0*/  LOP3.LUT R19, R25, 0xffff, RZ, 0xc0, !PT ;  /* 0x0000ffff19137812 */ /* 0x001fe400078ec0ff */
[----:B------:R-:W-:-:S02]  /*a31f0*/  LOP3.LUT R16, R16, 0xffff, RZ, 0xc0, !PT ;  /* 0x0000ffff10107812 */ /* 0x000fc400078ec0ff */
[----:B-1----:R-:W-:Y:S02]  /*a3200*/  LOP3.LUT R18, R17, 0xffff, RZ, 0xc0, !PT ;  /* 0x0000ffff11127812 */ /* 0x002fe400078ec0ff */
[----:B------:R-:W-:Y:S02]  /*a3210*/  LOP3.LUT R17, R24, 0xffff, RZ, 0xc0, !PT ;  /* 0x0000ffff18117812 */ /* 0x000fe400078ec0ff */
        /* <DEDUP_REMOVED lines=14> */
[----:B------:R-:W-:-:S03]  /*a3300*/  LOP3.LUT R19, R73, 0xffff, RZ, 0xc0, !PT ;  /* 0x0000ffff49137812 */ /* 0x000fc600078ec0ff */
[----:B------:R-:W4:Y:S01]  /*a3310*/  LDL.LU R73, [R1+0x28cc] ;  /* 0x0028cc0001497983 */ /* 0x000f220000300800 */
[----:B0-----:R-:W-:-:S03]  /*a3320*/  LOP3.LUT R18, R71, 0xffff, RZ, 0xc0, !PT ;  /* 0x0000ffff47127812 */ /* 0x001fc600078ec0ff */
[----:B------:R-:W4:Y:S01]  /*a3330*/  LDL.LU R71, [R1+0x28c8] ;  /* 0x0028c80001477983 */ /* 0x000f220000300800 */
[----:B-1----:R-:W-:Y:S02]  /*a3340*/  LOP3.LUT R16, R0, 0xffff, RZ, 0xc0, !PT ;  /* 0x0000ffff00107812 */ /* 0x002fe400078ec0ff */
[----:B------:R-:W-:Y:S01]  /*a3350*/  LOP3.LUT R156, R156, 0xffff, RZ, 0xc0, !PT ;  /* 0x0000ffff9c9c7812 */ /* 0x000fe200078ec0ff */
[----:B------:R-:W4:Y:S01]  /*a3360*/  LDL.LU R0, [R1+0x2c70] ;  /* 0x002c700001007983 */ /* 0x000f220000300800 */
[----:B------:R-:W-:Y:S02]  /*a3370*/  SHF.R.U32.HI R25, RZ, 0x8, R21 ;  /* 0x00000008ff197819 */ /* 0x000fe40000011615 */
[----:B------:R-:W-:Y:S02]  /*a3380*/  PRMT R21, R21, 0x3340, R17 ;  /* 0x0000334015157816 */ /* 0x000fe40000000011 */
[----:B------:R-:W-:Y:S02]  /*a3390*/  SHF.R.U32.HI R26, RZ, 0x8, R20 ;  /* 0x00000008ff1a7819 */ /* 0x000fe40000011614 */
[----:B------:R-:W-:-:S02]  /*a33a0*/  PRMT R20, R20, 0x3340, R16 ;  /* 0x0000334014147816 */ /* 0x000fc40000000010 */
[----:B------:R-:W-:Y:S02]  /*a33b0*/  SHF.R.U32.HI R23, RZ, 0x8, R18 ;  /* 0x00000008ff177819 */ /* 0x000fe40000011612 */
[----:B------:R-:W-:Y:S01]  /*a33c0*/  PRMT R18, R18, 0x3340, R156 ;  /* 0x0000334012127816 */ /* 0x000fe2000000009c */
[----:B------:R-:W-:Y:S01]  /*a33d0*/  STL [R1+0x3d8], R21 ;  /* 0x0003d81501007387 */ /* 0x000fe20000100800 */
[----:B------:R-:W-:-:S03]  /*a33e0*/  LOP3.LUT R158, R158, 0xffff, RZ, 0xc0, !PT ;  /* 0x0000ffff9e9e7812 */ /* 0x000fc600078ec0ff */
[----:B------:R-:W-:Y:S01]  /*a33f0*/  STL [R1+0x3d4], R20 ;  /* 0x0003d41401007387 */ /* 0x000fe20000100800 */
[----:B------:R-:W-:-:S03]  /*a3400*/  SHF.R.U32.HI R22, RZ, 0x8, R156 ;  /* 0x00000008ff167819 */ /* 0x000fc6000001169c */
[----:B------:R0:W-:Y:S01]  /*a3410*/  STL [R1+0x3cc], R18 ;  /* 0x0003cc1201007387 */ /* 0x0001e20000100800 */
[----:B------:R-:W-:Y:S02]  /*a3420*/  SHF.R.U32.HI R17, RZ, 0x8, R17 ;  /* 0x00000008ff117819 */ /* 0x000fe40000011611 */
[----:B------:R-:W-:Y:S02]  /*a3430*/  SHF.R.U32.HI R24, RZ, 0x8, R16 ;  /* 0x00000008ff187819 */ /* 0x000fe40000011610 */
[----:B------:R-:W-:Y:S02]  /*a3440*/  SHF.R.U32.HI R16, RZ, 0x8, R19 ;  /* 0x00000008ff107819 */ /* 0x000fe40000011613 */
[--C-:B0-----:R-:W-:Y:S02]  /*a3450*/  PRMT R18, R19, 0x3340, R158.reuse ;  /* 0x0000334013127816 */ /* 0x101fe4000000009e */
[----:B------:R-:W-:Y:S02]  /*a3460*/  SHF.R.U32.HI R158, RZ, 0x8, R158 ;  /* 0x00000008ff9e7819 */ /* 0x000fe4000001169e */
[----:B------:R-:W-:Y:S01]  /*a3470*/  LOP3.LUT R23, R23, 0xffff, RZ, 0xc0, !PT ;  /* 0x0000ffff17177812 */ /* 0x000fe200078ec0ff */
[----:B------:R0:W-:Y:S01]  /*a3480*/  STL [R1+0x3d0], R18 ;  /* 0x0003d01201007387 */ /* 0x0001e20000100800 */
[----:B------:R-:W-:-:S02]  /*a3490*/  LOP3.LUT R22, R22, 0xffff, RZ, 0xc0, !PT ;  /* 0x0000ffff16167812 */ /* 0x000fc400078ec0ff */
[----:B------:R-:W-:Y:S02]  /*a34a0*/  LOP3.LUT R21, R25, 0xffff, RZ, 0xc0, !PT ;  /* 0x0000ffff19157812 */ /* 0x000fe400078ec0ff */
[----:B------:R-:W-:Y:S02]  /*a34b0*/  LOP3.LUT R20, R17, 0xffff, RZ, 0xc0, !PT ;  /* 0x0000ffff11147812 */ /* 0x000fe400078ec0ff */
[----:B------:R-:W-:Y:S02]  /*a34c0*/  LOP3.LUT R19, R16, 0xffff, RZ, 0xc0, !PT ;  /* 0x0000ffff10137812 */ /* 0x000fe400078ec0ff */
[----:B------:R-:W-:Y:S02]  /*a34d0*/  LOP3.LUT R17, R24, 0xffff, RZ, 0xc0, !PT ;  /* 0x0000ffff18117812 */ /* 0x000fe400078ec0ff */
[----:B0-----:R-:W-:Y:S02]  /*a34e0*/  LOP3.LUT R18, R26, 0xffff, RZ, 0xc0, !PT ;  /* 0x0000ffff1a127812 */ /* 0x001fe400078ec0ff */
[----:B------:R-:W-:-:S02]  /*a34f0*/  LOP3.LUT R16, R158, 0xffff, RZ, 0xc0, !PT ;  /* 0x0000ffff9e107812 */ /* 0x000fc400078ec0ff */
        /* <DEDUP_REMOVED lines=16> */
[----:B------:R-:W-:-:S03]  /*a3600*/  LOP3.LUT R18, R71, 0xffff, RZ, 0xc0, !PT ;  /* 0x0000ffff47127812 */ /* 0x000fc600078ec0ff */
[----:B------:R-:W4:Y:S01]  /*a3610*/  LDL.LU R71, [R1+0x28d8] ;  /* 0x0028d80001477983 */ /* 0x000f220000300800 */
[----:B0-----:R-:W-:Y:S02]  /*a3620*/  LOP3.LUT R16, R11, 0xffff, RZ, 0xc0, !PT ;  /* 0x0000ffff0b107812 */ /* 0x001fe400078ec0ff */
        /* <DEDUP_REMOVED lines=8> */
[----:B------:R0:W-:Y:S01]  /*a36b0*/  STL [R1+0x3b4], R21 ;  /* 0x0003b41501007387 */ /* 0x0001e20000100800 */
[----:B------:R-:W-:-:S03]  /*a36c0*/  LOP3.LUT R159, R159, 0xffff, RZ, 0xc0, !PT ;  /* 0x0000ffff9f9f7812 */ /* 0x000fc600078ec0ff */
[----:B------:R-:W-:Y:S01]  /*a36d0*/  STL [R1+0x3b0], R20 ;  /* 0x0003b01401007387 */ /* 0x000fe20000100800 */
[----:B------:R-:W-:-:S03]  /*a36e0*/  SHF.R.U32.HI R17, RZ, 0x8, R17 ;  /* 0x00000008ff117819 */ /* 0x000fc60000011611 */
[----:B------:R1:W-:Y:S01]  /*a36f0*/  STL [R1+0x3b8], R18 ;  /* 0x0003b81201007387 */ /* 0x0003e20000100800 */
[----:B------:R-:W-:Y:S02]  /*a3700*/  SHF.R.U32.HI R24, RZ, 0x8, R16 ;  /* 0x00000008ff187819 */ /* 0x000fe40000011610 */
[----:B0-----:R-:W-:Y:S02]  /*a3710*/  SHF.R.U32.HI R21, RZ, 0x8, R157 ;  /* 0x00000008ff157819 */ /* 0x001fe4000001169d */
[----:B------:R-:W-:Y:S02]  /*a3720*/  SHF.R.U32.HI R16, RZ, 0x8, R19 ;  /* 0x00000008ff107819 */ /* 0x000fe40000011613 */
[--C-:B-1----:R-:W-:Y:S02]  /*a3730*/  PRMT R18, R19, 0x3340, R159.reuse ;  /* 0x0000334013127816 */ /* 0x102fe4000000009f */
        /* <DEDUP_REMOVED lines=16> */
[----:B------:R-:W-:Y:S04]  /*a3840*/  STL [R1+0x1ac], R17 ;  /* 0x0001ac1101007387 */ /* 0x000fe80000100800 */
[----:B------:R0:W-:Y:S02]  /*a3850*/  STL [R1+0x1a8], R16 ;  /* 0x0001a81001007387 */ /* 0x0001e40000100800 */
[----:B0-----:R-:W-:-:S02]  /*a3860*/  LOP3.LUT R16, R0, 0xffff, RZ, 0xc0, !PT ;  /* 0x0000ffff00107812 */ /* 0x001fc400078ec0ff */
        /* <DEDUP_REMOVED lines=12> */
[--C-:B------:R-:W-:Y:S02]  /*a3930*/  PRMT R24, R21, 0x3340, R17.reuse ;  /* 0x0000334015187816 */ /* 0x100fe40000000011 */
[----:B------:R-:W-:-:S02]  /*a3940*/  SHF.R.U32.HI R22, RZ, 0x8, R17 ;  /* 0x00000008ff167819 */ /* 0x000fc40000011611 */
[----:B------:R-:W-:Y:S02]  /*a3950*/  LOP3.LUT R161, R161, 0xffff, RZ, 0xc0, !PT ;  /* 0x0000ffffa1a17812 */ /* 0x000fe400078ec0ff */
[----:B------:R-:W-:Y:S02]  /*a3960*/  PRMT R17, R20, 0x3340, R16 ;  /* 0x0000334014117816 */ /* 0x000fe40000000010 */
[----:B------:R-:W-:Y:S02]  /*a3970*/  SHF.R.U32.HI R23, RZ, 0x8, R21 ;  /* 0x00000008ff177819 */ /* 0x000fe40000011615 */
[----:B------:R-:W-:Y:S01]  /*a3980*/  SHF.R.U32.HI R21, RZ, 0x8, R20 ;  /* 0x00000008ff157819 */ /* 0x000fe20000011614 */
[----:B------:R0:W-:Y:S01]  /*a3990*/  STL [R1+0x394], R24 ;  /* 0x0003941801007387 */ /* 0x0001e20000100800 */
[----:B------:R-:W-:Y:S02]  /*a39a0*/  LOP3.LUT R160, R160, 0xffff, RZ, 0xc0, !PT ;  /* 0x0000ffffa0a07812 */ /* 0x000fe400078ec0ff */
[----:B------:R-:W-:Y:S01]  /*a39b0*/  SHF.R.U32.HI R20, RZ, 0x8, R16 ;  /* 0x00000008ff147819 */ /* 0x000fe20000011610 */
[----:B------:R1:W-:Y:S01]  /*a39c0*/  STL [R1+0x390], R17 ;  /* 0x0003901101007387 */ /* 0x0003e20000100800 */
[----:B------:R-:W-:-:S02]  /*a39d0*/  PRMT R16, R19, 0x3340, R161 ;  /* 0x0000334013107816 */ /* 0x000fc400000000a1 */
[----:B------:R-:W-:Y:S02]  /*a39e0*/  SHF.R.U32.HI R161, RZ, 0x8, R161 ;  /* 0x00000008ffa17819 */ /* 0x000fe400000116a1 */
[----:B0-----:R-:W-:Y:S01]  /*a39f0*/  SHF.R.U32.HI R24, RZ, 0x8, R19 ;  /* 0x00000008ff187819 */ /* 0x001fe20000011613 */
[----:B------:R0:W-:Y:S01]  /*a3a00*/  STL [R1+0x38c], R16 ;  /* 0x00038c1001007387 */ /* 0x0001e20000100800 */
[----:B-1----:R-:W-:Y:S02]  /*a3a10*/  SHF.R.U32.HI R17, RZ, 0x8, R18 ;  /* 0x00000008ff117819 */ /* 0x002fe40000011612 */
[----:B------:R-:W-:Y:S02]  /*a3a20*/  PRMT R18, R18, 0x3340, R160 ;  /* 0x0000334012127816 */ /* 0x000fe400000000a0 */
[----:B------:R-:W-:Y:S02]  /*a3a30*/  LOP3.LUT R23, R23, 0xffff, RZ, 0xc0, !PT ;  /* 0x0000ffff17177812 */ /* 0x000fe400078ec0ff */
[----:B------:R-:W-:-:S02]  /*a3a40*/  LOP3.LUT R22, R22, 0xffff, RZ, 0xc0, !PT ;  /* 0x0000ffff16167812 */ /* 0x000fc400078ec0ff */
[----:B0-----:R-:W-:Y:S01]  /*a3a50*/  SHF.R.U32.HI R16, RZ, 0x8, R160 ;  /* 0x00000008ff107819 */ /* 0x001fe200000116a0 */
        /* <DEDUP_REMOVED lines=15> */
[----:B--2---:R-:W-:-:S03]  /*a3b50*/  LOP3.LUT R17, R7, 0xffff, RZ, 0xc0, !PT ;  /* 0x0000ffff07117812 */ /* 0x004fc600078ec0ff */
[----:B------:R-:W2:Y:S01]  /*a3b60*/  LDL.LU R7, [R1+0x2c5c] ;  /* 0x002c5c0001077983 */ /* 0x000ea20000300800 */
[----:B----4-:R-:W-:-:S03]  /*a3b70*/  LOP3.LUT R22, R79, 0xffff, RZ, 0xc0, !PT ;  /* 0x0000ffff4f167812 */ /* 0x010fc600078ec0ff */
[----:B------:R-:W4:Y:S01]  /*a3b80*/  LDL.LU R79, [R1+0x2974] ;  /* 0x00297400014f7983 */ /* 0x000f220000300800 */
[----:B---3--:R-:W-:-:S03]  /*a3b90*/  LOP3.LUT R21, R77, 0xffff, RZ, 0xc0, !PT ;  /* 0x0000ffff4d157812 */ /* 0x008fc600078ec0ff */
[----:B------:R-:W3:Y:S01]  /*a3ba0*/  LDL.LU R77, [R1+0x2968] ;  /* 0x00296800014d7983 */ /* 0x000ee20000300800 */
[----:B0-----:R-:W-:-:S03]  /*a3bb0*/  LOP3.LUT R20, R75, 0xffff, RZ, 0xc0, !PT ;  /* 0x0000ffff4b147812 */ /* 0x001fc600078ec0ff */
[----:B------:R-:W2:Y:S01]  /*a3bc0*/  LDL.LU R75, [R1+0x28fc] ;  /* 0x0028fc00014b7983 */ /* 0x000ea20000300800 */
[----:B------:R-:W-:-:S03]  /*a3bd0*/  LOP3.LUT R19, R73, 0xffff, RZ, 0xc0, !PT ;  /* 0x0000ffff49137812 */ /* 0x000fc600078ec0ff */
[----:B------:R-:W2:Y:S01]  /*a3be0*/  LDL.LU R73, [R1+0x28f8] ;  /* 0x0028f80001497983 */ /* 0x000ea20000300800 */
[----:B-1----:R-:W-:-:S03]  /*a3bf0*/  LOP3.LUT R18, R71, 0xffff, RZ, 0xc0, !PT ;  /* 0x0000ffff47127812 */ /* 0x002fc600078ec0ff */
[----:B------:R-:W2:Y:S01]  /*a3c00*/  LDL.LU R71, [R1+0x480] ;  /* 0x0004800001477983 */ /* 0x000ea20000300800 */
[----:B------:R-:W-:Y:S02]  /*a3c10*/  SHF.R.U32.HI R25, RZ, 0x8, R22 ;  /* 0x00000008ff197819 */ /* 0x000fe40000011616 */
[--C-:B------:R-:W-:Y:S02]  /*a3c20*/  PRMT R22, R22, 0x3340, R18.reuse ;  /* 0x0000334016167816 */ /* 0x100fe40000000012 */
[----:B------:R-:W-:Y:S02]  /*a3c30*/  LOP3.LUT R16, R11, 0xffff, RZ, 0xc0, !PT ;  /* 0x0000ffff0b107812 */ /* 0x000fe400078ec0ff */
[----:B------:R-:W2:Y:S01]  /*a3c40*/  LDL.LU R11, [R1+0x2c58] ;  /* 0x002c5800010b7983 */ /* 0x000ea20000300800 */
[----:B------:R-:W-:Y:S02]  /*a3c50*/  SHF.R.U32.HI R24, RZ, 0x8, R18 ;  /* 0x00000008ff187819 */ /* 0x000fe40000011612 */
[----:B------:R-:W-:Y:S01]  /*a3c60*/  PRMT R18, R21, 0x3340, R17 ;  /* 0x0000334015127816 */ /* 0x000fe20000000011 */
[----:B------:R0:W-:Y:S01]  /*a3c70*/  STL [R1+0x36c], R22 ;  /* 0x00036c1601007387 */ /* 0x0001e20000100800 */
[----:B------:R-:W-:-:S02]  /*a3c80*/  LOP3.LUT R162, R162, 0xffff, RZ, 0xc0, !PT ;  /* 0x0000ffffa2a27812 */ /* 0x000fc400078ec0ff */
[----:B------:R-:W-:Y:S01]  /*a3c90*/  SHF.R.U32.HI R23, RZ, 0x8, R21 ;  /* 0x00000008ff177819 */ /* 0x000fe20000011615 */
[----:B------:R1:W-:Y:S01]  /*a3ca0*/  STL [R1+0x360], R18 ;  /* 0x0003601201007387 */ /* 0x0003e20000100800 */
[----:B0-----:R-:W-:Y:S02]  /*a3cb0*/  SHF.R.U32.HI R22, RZ, 0x8, R17 ;  /* 0x00000008ff167819 */ /* 0x001fe40000011611 */
[----:B------:R-:W-:Y:S02]  /*a3cc0*/  PRMT R17, R20, 0x3340, R16 ;  /* 0x0000334014117816 */ /* 0x000fe40000000010 */
[----:B------:R-:W-:Y:S02]  /*a3cd0*/  SHF.R.U32.HI R21, RZ, 0x8, R20 ;  /* 0x00000008ff157819 */ /* 0x000fe40000011614 */
[----:B------:R-:W-:Y:S01]  /*a3ce0*/  SHF.R.U32.HI R20, RZ, 0x8, R16 ;  /* 0x00000008ff147819 */ /* 0x000fe20000011610 */
[----:B------:R0:W-:Y:S01]  /*a3cf0*/  STL [R1+0x35c], R17 ;  /* 0x00035c1101007387 */ /* 0x0001e20000100800 */
[----:B------:R-:W-:-:S02]  /*a3d00*/  SHF.R.U32.HI R16, RZ, 0x8, R19 ;  /* 0x00000008ff107819 */ /* 0x000fc40000011613 */
[--C-:B-1----:R-:W-:Y:S02]  /*a3d10*/  SHF.R.U32.HI R18, RZ, 0x8, R162.reuse ;  /* 0x00000008ff127819 */ /* 0x102fe400000116a2 */
[----:B------:R-:W-:Y:S02]  /*a3d20*/  LOP3.LUT R23, R23, 0xffff, RZ, 0xc0, !PT ;  /* 0x0000ffff17177812 */ /* 0x000fe400078ec0ff */
[----:B------:R-:W-:Y:S02]  /*a3d30*/  LOP3.LUT R22, R22, 0xffff, RZ, 0xc0, !PT ;  /* 0x0000ffff16167812 */ /* 0x000fe400078ec0ff */
[----:B0-----:R-:W-:Y:S02]  /*a3d40*/  PRMT R17, R19, 0x3340, R162 ;  /* 0x0000334013117816 */ /* 0x001fe400000000a2 */
[----:B------:R-:W-:Y:S02]  /*a3d50*/  LOP3.LUT R21, R21, 0xffff, RZ, 0xc0, !PT ;  /* 0x0000ffff15157812 */ /* 0x000fe400078ec0ff */
[----:B------:R-:W-:Y:S01]  /*a3d60*/  LOP3.LUT R20, R20, 0xffff, RZ, 0xc0, !PT ;  /* 0x0000ffff14147812 */ /* 0x000fe200078ec0ff */
[----:B------:R0:W-:Y:S01]  /*a3d70*/  STL [R1+0x358], R17 ;  /* 0x0003581101007387 */ /* 0x0001e20000100800 */
[----:B------:R-:W-:-:S02]  /*a3d80*/  LOP3.LUT R19, R16, 0xffff, RZ, 0xc0, !PT ;  /* 0x0000ffff10137812 */ /* 0x000fc400078ec0ff */
[----:B------:R-:W-:Y:S02]  /*a3d90*/  LOP3.LUT R18, R18, 0xffff, RZ, 0xc0, !PT ;  /* 0x0000ffff12127812 */ /* 0x000fe400078ec0ff */
[----:B------:R-:W-:Y:S02]  /*a3da0*/  LOP3.LUT R16, R24, 0xffff, RZ, 0xc0, !PT ;  /* 0x0000ffff18107812 */ /* 0x000fe400078ec0ff */
[----:B------:R-:W-:Y:S02]  /*a3db0*/  PRMT R22, R23, 0x3340, R22 ;  /* 0x0000334017167816 */ /* 0x000fe40000000016 */
[----:B0-----:R-:W-:Y:S02]  /*a3dc0*/  LOP3.LUT R17, R25, 0xffff, RZ, 0xc0, !PT ;  /* 0x0000ffff19117812 */ /* 0x001fe400078ec0ff */
[----:B------:R-:W-:Y:S02]  /*a3dd0*/  PRMT R20, R21, 0x3340, R20 ;  /* 0x0000334015147816 */ /* 0x000fe40000000014 */
[----:B------:R-:W-:-:S02]  /*a3de0*/  PRMT R18, R19, 0x3340, R18 ;  /* 0x0000334013127816 */ /* 0x000fc40000000012 */
[----:B------:R-:W-:Y:S01]  /*a3df0*/  PRMT R16, R17, 0x3340, R16 ;  /* 0x0000334011107816 */ /* 0x000fe20000000010 */
[----:B------:R-:W-:Y:S04]  /*a3e00*/  STL [R1+0x164], R22 ;  /* 0x0001641601007387 */ /* 0x000fe80000100800 */
[----:B------:R-:W-:Y:S04]  /*a3e10*/  STL [R1+0x160], R20 ;  /* 0x0001601401007387 */ /* 0x000fe80000100800 */
[----:B------:R-:W-:Y:S04]  /*a3e20*/  STL [R1+0x15c], R18 ;  /* 0x00015c1201007387 */ /* 0x000fe80000100800 */
[----:B------:R0:W-:Y:S02]  /*a3e30*/  STL [R1+0x158], R16 ;  /* 0x0001581001007387 */ /* 0x0001e40000100800 */
[----:B0-----:R-:W-:-:S02]  /*a3e40*/  LOP3.LUT R16, R0, 0xffff, RZ, 0xc0, !PT ;  /* 0x0000ffff00107812 */ /* 0x001fc400078ec0ff */
        /* <DEDUP_REMOVED lines=16> */
[----:B------:R0:W-:Y:S01]  /*a3f50*/  STL [R1+0x338], R21 ;  /* 0x0003381501007387 */ /* 0x0001e20000100800 */
[----:B------:R-:W-:-:S03]  /*a3f60*/  LOP3.LUT R163, R163, 0xffff, RZ, 0xc0, !PT ;  /* 0x0000ffffa3a37812 */ /* 0x000fc600078ec0ff */
[----:B------:R1:W-:Y:S01]  /*a3f70*/  STL [R1+0x34c], R17 ;  /* 0x00034c1101007387 */ /* 0x0003e20000100800 */
[----:B------:R-:W-:Y:S02]  /*a3f80*/  SHF.R.U32.HI R22, RZ, 0x8, R20 ;  /* 0x00000008ff167819 */ /* 0x000fe40000011614 */
[----:B------:R-:W-:Y:S02]  /*a3f90*/  SHF.R.U32.HI R23, RZ, 0x8, R19 ;  /* 0x00000008ff177819 */ /* 0x000fe40000011613 */
[----:B0-----:R-:W-:Y:S02]  /*a3fa0*/  SHF.R.U32.HI R21, RZ, 0x8, R16 ;  /* 0x00000008ff157819 */ /* 0x001fe40000011610 */
[----:B-1----:R-:W-:Y:S02]  /*a3fb0*/  PRMT R17, R19, 0x3340, R164 ;  /* 0x0000334013117816 */ /* 0x002fe400000000a4 */
[----:B------:R-:W-:Y:S02]  /*a3fc0*/  SHF.R.U32.HI R16, RZ, 0x8, R18 ;  /* 0x00000008ff107819 */ /* 0x000fe40000011612 */
[----:B------:R-:W-:Y:S01]  /*a3fd0*/  PRMT R18, R18, 0x3340, R163 ;  /* 0x0000334012127816 */ /* 0x000fe200000000a3 */
        /* <DEDUP_REMOVED lines=125> */
[--C-:B------:R-:W-:Y:S02]  /*a47b0*/  PRMT R22, R21, 0x3340, R17.reuse ;  /* 0x0000334015167816 */ /* 0x100fe40000000011 */
[----:B------:R-:W-:Y:S02]  /*a47c0*/  SHF.R.U32.HI R25, RZ, 0x8, R17 ;  /* 0x00000008ff197819 */ /* 0x000fe40000011611 */
[----:B------:R-:W-:Y:S02]  /*a47d0*/  LOP3.LUT R170, R170, 0xffff, RZ, 0xc0, !PT ;  /* 0x0000ffffaaaa7812 */ /* 0x000fe400078ec0ff */
[----:B------:R-:W-:-:S02]  /*a47e0*/  PRMT R17, R20, 0x3340, R16 ;  /* 0x0000334014117816 */ /* 0x000fc40000000010 */
[----:B------:R-:W-:Y:S02]  /*a47f0*/  SHF.R.U32.HI R24, RZ, 0x8, R16 ;  /* 0x00000008ff187819 */ /* 0x000fe40000011610 */
[----:B------:R-:W-:Y:S01]  /*a4800*/  PRMT R16, R18, 0x3340, R168 ;  /* 0x0000334012107816 */ /* 0x000fe200000000a8 */
[----:B------:R0:W-:Y:S01]  /*a4810*/  STL [R1+0x2f0], R22 ;  /* 0x0002f01601007387 */ /* 0x0001e20000100800 */
[----:B------:R-:W-:Y:S02]  /*a4820*/  SHF.R.U32.HI R23, RZ, 0x8, R18 ;  /* 0x00000008ff177819 */ /* 0x000fe40000011612 */
[----:B------:R-:W-:Y:S01]  /*a4830*/  PRMT R18, R19, 0x3340, R170 ;  /* 0x0000334013127816 */ /* 0x000fe200000000aa */
[----:B------:R1:W-:Y:S01]  /*a4840*/  STL [R1+0x2ec], R17 ;  /* 0x0002ec1101007387 */ /* 0x0003e20000100800 */
[----:B------:R-:W-:Y:S02]  /*a4850*/  SHF.R.U32.HI R26, RZ, 0x8, R21 ;  /* 0x00000008ff1a7819 */ /* 0x000fe40000011615 */
[----:B------:R-:W-:Y:S01]  /*a4860*/  SHF.R.U32.HI R21, RZ, 0x8, R20 ;  /* 0x00000008ff157819 */ /* 0x000fe20000011614 */
[----:B------:R1:W-:Y:S01]  /*a4870*/  STL [R1+0x2e4], R16 ;  /* 0x0002e41001007387 */ /* 0x0003e20000100800 */
[----:B0-----:R-:W-:-:S02]  /*a4880*/  SHF.R.U32.HI R22, RZ, 0x8, R168 ;  /* 0x00000008ff167819 */ /* 0x001fc400000116a8 */
[----:B------:R-:W-:Y:S02]  /*a4890*/  LOP3.LUT R23, R23, 0xffff, RZ, 0xc0, !PT ;  /* 0x0000ffff17177812 */ /* 0x000fe400078ec0ff */
[----:B-1----:R-:W-:Y:S01]  /*a48a0*/  SHF.R.U32.HI R17, RZ, 0x8, R19 ;  /* 0x00000008ff117819 */ /* 0x002fe20000011613 */
[----:B------:R0:W-:Y:S01]  /*a48b0*/  STL [R1+0x2e8], R18 ;  /* 0x0002e81201007387 */ /* 0x0001e20000100800 */
[----:B------:R-:W-:Y:S02]  /*a48c0*/  LOP3.LUT R22, R22, 0xffff, RZ, 0xc0, !PT ;  /* 0x0000ffff16167812 */ /* 0x000fe400078ec0ff */
[----:B------:R-:W-:Y:S02]  /*a48d0*/  SHF.R.U32.HI R16, RZ, 0x8, R170 ;  /* 0x00000008ff107819 */ /* 0x000fe400000116aa */
[----:B------:R-:W-:Y:S02]  /*a48e0*/  LOP3.LUT R20, R26, 0xffff, RZ, 0xc0, !PT ;  /* 0x0000ffff1a147812 */ /* 0x000fe400078ec0ff */
[----:B------:R-:W-:-:S02]  /*a48f0*/  LOP3.LUT R19, R25, 0xffff, RZ, 0xc0, !PT ;  /* 0x0000ffff19137812 */ /* 0x000fc400078ec0ff */
[----:B------:R-:W-:Y:S02]  /*a4900*/  LOP3.LUT R21, R21, 0xffff, RZ, 0xc0, !PT ;  /* 0x0000ffff15157812 */ /* 0x000fe400078ec0ff */
[----:B0-----:R-:W-:Y:S02]  /*a4910*/  LOP3.LUT R18, R24, 0xffff, RZ, 0xc0, !PT ;  /* 0x0000ffff18127812 */ /* 0x001fe400078ec0ff */
[----:B------:R-:W-:Y:S02]  /*a4920*/  LOP3.LUT R17, R17, 0xffff, RZ, 0xc0, !PT ;  /* 0x0000ffff11117812 */ /* 0x000fe400078ec0ff */
[----:B------:R-:W-:Y:S02]  /*a4930*/  LOP3.LUT R16, R16, 0xffff, RZ, 0xc0, !PT ;  /* 0x0000ffff10107812 */ /* 0x000fe400078ec0ff */
[----:B------:R-:W-:Y:S02]  /*a4940*/  PRMT R22, R23, 0x3340, R22 ;  /* 0x0000334017167816 */ /* 0x000fe40000000016 */
[----:B------:R-:W-:-:S02]  /*a4950*/  PRMT R19, R20, 0x3340, R19 ;  /* 0x0000334014137816 */ /* 0x000fc40000000013 */
        /* <DEDUP_REMOVED lines=12> */
[----:B0-----:R-:W-:-:S03]  /*a4a20*/  LOP3.LUT R19, R73, 0xffff, RZ, 0xc0, !PT ;  /* 0x0000ffff49137812 */ /* 0x001fc600078ec0ff */
[----:B------:R-:W4:Y:S01]  /*a4a30*/  LDL.LU R73, [R1+0x2954] ;  /* 0x0029540001497983 */ /* 0x000f220000300800 */
[----:B-1----:R-:W-:-:S03]  /*a4a40*/  LOP3.LUT R18, R71, 0xffff, RZ, 0xc0, !PT ;  /* 0x0000ffff47127812 */ /* 0x002fc600078ec0ff */
[----:B------:R-:W4:Y:S01]  /*a4a50*/  LDL.LU R71, [R1+0x2950] ;  /* 0x0029500001477983 */ /* 0x000f220000300800 */
[----:B------:R-:W-:Y:S02]  /*a4a60*/  LOP3.LUT R16, R0, 0xffff, RZ, 0xc0, !PT ;  /* 0x0000ffff00107812 */ /* 0x000fe400078ec0ff */
        /* <DEDUP_REMOVED lines=48> */
[----:B------:R-:W-:Y:S02]  /*a4d70*/  SHF.R.U32.HI R22, RZ, 0x8, R21 ;  /* 0x00000008ff167819 */ /* 0x000fe40000011615 */
[----:B------:R-:W-:-:S02]  /*a4d80*/  PRMT R24, R21, 0x3340, R17 ;  /* 0x0000334015187816 */ /* 0x000fc40000000011 */
[----:B------:R-:W-:Y:S02]  /*a4d90*/  SHF.R.U32.HI R21, RZ, 0x8, R17 ;  /* 0x00000008ff157819 */ /* 0x000fe40000011611 */
[----:B------:R-:W-:Y:S02]  /*a4da0*/  LOP3.LUT R173, R173, 0xffff, RZ, 0xc0, !PT ;  /* 0x0000ffffadad7812 */ /* 0x000fe400078ec0ff */
[----:B------:R-:W-:Y:S02]  /*a4db0*/  PRMT R17, R20, 0x3340, R16 ;  /* 0x0000334014117816 */ /* 0x000fe40000000010 */
        /* <DEDUP_REMOVED lines=43> */
[----:B------:R-:W-:Y:S02]  /*a5070*/  SHF.R.U32.HI R24, RZ, 0x8, R18 ;  /* 0x00000008ff187819 */ /* 0x000fe40000011612 */
[----:B------:R-:W-:Y:S02]  /*a5080*/  PRMT R18, R21, 0x3340, R17 ;  /* 0x0000334015127816 */ /* 0x000fe40000000011 */
[----:B------:R-:W-:Y:S02]  /*a5090*/  LOP3.LUT R16, R0, 0xffff, RZ, 0xc0, !PT ;  /* 0x0000ffff00107812 */ /* 0x000fe400078ec0ff */
[----:B------:R-:W2:Y:S01]  /*a50a0*/  LDL.LU R0, [R1+0x2c24] ;  /* 0x002c240001007983 */ /* 0x000ea20000300800 */
[----:B------:R-:W-:-:S03]  /*a50b0*/  LOP3.LUT R174, R174, 0xffff, RZ, 0xc0, !PT ;  /* 0x0000ffffaeae7812 */ /* 0x000fc600078ec0ff */
[----:B------:R0:W-:Y:S01]  /*a50c0*/  STL [R1+0x2c0], R22 ;  /* 0x0002c01601007387 */ /* 0x0001e20000100800 */
[----:B------:R-:W-:-:S03]  /*a50d0*/  SHF.R.U32.HI R23, RZ, 0x8, R21 ;  /* 0x00000008ff177819 */ /* 0x000fc60000011615 */
[----:B------:R1:W-:Y:S01]  /*a50e0*/  STL [R1+0x2bc], R18 ;  /* 0x0002bc1201007387 */ /* 0x0003e20000100800 */
[----:B------:R-:W-:Y:S02]  /*a50f0*/  SHF.R.U32.HI R21, RZ, 0x8, R19 ;  /* 0x00000008ff157819 */ /* 0x000fe40000011613 */
[----:B------:R-:W-:Y:S02]  /*a5100*/  PRMT R19, R19, 0x3340, R174 ;  /* 0x0000334013137816 */ /* 0x000fe400000000ae */
[----:B0-----:R-:W-:Y:S02]  /*a5110*/  SHF.R.U32.HI R22, RZ, 0x8, R17 ;  /* 0x00000008ff167819 */ /* 0x001fe40000011611 */
[----:B-1----:R-:W-:Y:S02]  /*a5120*/  PRMT R18, R20, 0x3340, R16 ;  /* 0x0000334014127816 */ /* 0x002fe40000000010 */
[----:B------:R-:W-:Y:S02]  /*a5130*/  SHF.R.U32.HI R17, RZ, 0x8, R20 ;  /* 0x00000008ff117819 */ /* 0x000fe40000011614 */
[----:B------:R-:W-:Y:S01]  /*a5140*/  SHF.R.U32.HI R16, RZ, 0x8, R16 ;  /* 0x00000008ff107819 */ /* 0x000fe20000011610 */
[----:B------:R0:W-:Y:S01]  /*a5150*/  STL [R1+0x2b8], R18 ;  /* 0x0002b81201007387 */ /* 0x0001e20000100800 */
[----:B------:R-:W-:-:S02]  /*a5160*/  LOP3.LUT R23, R23, 0xffff, RZ, 0xc0, !PT ;  /* 0x0000ffff17177812 */ /* 0x000fc400078ec0ff */
[----:B------:R-:W-:Y:S01]  /*a5170*/  LOP3.LUT R22, R22, 0xffff, RZ, 0xc0, !PT ;  /* 0x0000ffff16167812 */ /* 0x000fe200078ec0ff */
[----:B------:R1:W-:Y:S01]  /*a5180*/  STL [R1+0x2b4], R19 ;  /* 0x0002b41301007387 */ /* 0x0003e20000100800 */
[----:B------:R-:W-:Y:S02]  /*a5190*/  LOP3.LUT R20, R17, 0xffff, RZ, 0xc0, !PT ;  /* 0x0000ffff11147812 */ /* 0x000fe400078ec0ff */
[----:B0-----:R-:W-:Y:S02]  /*a51a0*/  SHF.R.U32.HI R18, RZ, 0x8, R174 ;  /* 0x00000008ff127819 */ /* 0x001fe400000116ae */
[----:B------:R-:W-:Y:S02]  /*a51b0*/  LOP3.LUT R21, R21, 0xffff, RZ, 0xc0, !PT ;  /* 0x0000ffff15157812 */ /* 0x000fe400078ec0ff */
[----:B-1----:R-:W-:Y:S02]  /*a51c0*/  LOP3.LUT R19, R16, 0xffff, RZ, 0xc0, !PT ;  /* 0x0000ffff10137812 */ /* 0x002fe400078ec0ff */
[----:B------:R-:W-:-:S02]  /*a51d0*/  LOP3.LUT R18, R18, 0xffff, RZ, 0xc0, !PT ;  /* 0x0000ffff12127812 */ /* 0x000fc400078ec0ff */
[----:B------:R-:W-:Y:S02]  /*a51e0*/  LOP3.LUT R17, R25, 0xffff, RZ, 0xc0, !PT ;  /* 0x0000ffff19117812 */ /* 0x000fe400078ec0ff */
[----:B------:R-:W-:Y:S02]  /*a51f0*/  LOP3.LUT R16, R24, 0xffff, RZ, 0xc0, !PT ;  /* 0x0000ffff18107812 */ /* 0x000fe400078ec0ff */
        /* <DEDUP_REMOVED lines=20> */
[----:B------:R-:W-:Y:S02]  /*a5340*/  LOP3.LUT R176, R176, 0xffff, RZ, 0xc0, !PT ;  /* 0x0000ffffb0b07812 */ /* 0x000fe400078ec0ff */
[----:B------:R-:W-:Y:S02]  /*a5350*/  SHF.R.U32.HI R25, RZ, 0x8, R21 ;  /* 0x00000008ff197819 */ /* 0x000fe40000011615 */
[--C-:B------:R-:W-:Y:S02]  /*a5360*/  PRMT R21, R21, 0x3340, R17.reuse ;  /* 0x0000334015157816 */ /* 0x100fe40000000011 */
[----:B------:R-:W-:Y:S02]  /*a5370*/  SHF.R.U32.HI R24, RZ, 0x8, R17 ;  /* 0x00000008ff187819 */ /* 0x000fe40000011611 */
[--C-:B------:R-:W-:Y:S02]  /*a5380*/  PRMT R17, R20, 0x3340, R16.reuse ;  /* 0x0000334014117816 */ /* 0x100fe40000000010 */
[----:B------:R-:W-:-:S02]  /*a5390*/  SHF.R.U32.HI R22, RZ, 0x8, R16 ;  /* 0x00000008ff167819 */ /* 0x000fc40000011610 */
[----:B------:R-:W-:Y:S01]  /*a53a0*/  PRMT R16, R19, 0x3340, R176 ;  /* 0x0000334013107816 */ /* 0x000fe200000000b0 */
[----:B------:R0:W-:Y:S01]  /*a53b0*/  STL [R1+0x2a4], R21 ;  /* 0x0002a41501007387 */ /* 0x0001e20000100800 */
[----:B------:R-:W-:Y:S02]  /*a53c0*/  LOP3.LUT R175, R175, 0xffff, RZ, 0xc0, !PT ;  /* 0x0000ffffafaf7812 */ /* 0x000fe400078ec0ff */
[----:B------:R-:W-:Y:S01]  /*a53d0*/  SHF.R.U32.HI R23, RZ, 0x8, R20 ;  /* 0x00000008ff177819 */ /* 0x000fe20000011614 */
[----:B------:R-:W-:Y:S01]  /*a53e0*/  STL [R1+0x2b0], R17 ;  /* 0x0002b01101007387 */ /* 0x000fe20000100800 */
[----:B------:R-:W-:-:S03]  /*a53f0*/  SHF.R.U32.HI R20, RZ, 0x8, R176 ;  /* 0x00000008ff147819 */ /* 0x000fc600000116b0 */
[----:B------:R1:W-:Y:S01]  /*a5400*/  STL [R1+0x2ac], R16 ;  /* 0x0002ac1001007387 */ /* 0x0003e20000100800 */
[----:B0-----:R-:W-:Y:S02]  /*a5410*/  SHF.R.U32.HI R21, RZ, 0x8, R19 ;  /* 0x00000008ff157819 */ /* 0x001fe40000011613 */
[----:B------:R-:W-:Y:S02]  /*a5420*/  SHF.R.U32.HI R19, RZ, 0x8, R18 ;  /* 0x00000008ff137819 */ /* 0x000fe40000011612 */
[----:B------:R-:W-:Y:S02]  /*a5430*/  LOP3.LUT R23, R23, 0xffff, RZ, 0xc0, !PT ;  /* 0x0000ffff17177812 */ /* 0x000fe400078ec0ff */
        /* <DEDUP_REMOVED lines=10> */
[----:B------:R-:W-:-:S02]  /*a54e0*/  PRMT R22, R23, 0x3340, R22 ;  /* 0x0000334017167816 */ /* 0x000fc40000000016 */
[----:B------:R-:W-:Y:S02]  /*a54f0*/  PRMT R20, R21, 0x3340, R20 ;  /* 0x0000334015147816 */ /* 0x000fe40000000014 */
[----:B------:R-:W-:Y:S02]  /*a5500*/  PRMT R18, R19, 0x3340, R18 ;  /* 0x0000334013127816 */ /* 0x000fe40000000012 */
[----:B------:R-:W-:Y:S01]  /*a5510*/  PRMT R16, R17, 0x3340, R16 ;  /* 0x0000334011107816 */ /* 0x000fe20000000010 */
[----:B------:R-:W-:Y:S04]  /*a5520*/  STL [R1+0xc4], R22 ;  /* 0x0000c41601007387 */ /* 0x000fe80000100800 */
[----:B------:R2:W-:Y:S04]  /*a5530*/  STL [R1+0xc0], R20 ;  /* 0x0000c01401007387 */ /* 0x0005e80000100800 */
[----:B------:R0:W-:Y:S04]  /*a5540*/  STL [R1+0xbc], R18 ;  /* 0x0000bc1201007387 */ /* 0x0001e80000100800 */
[----:B------:R1:W-:Y:S01]  /*a5550*/  STL [R1+0xb8], R16 ;  /* 0x0000b81001007387 */ /* 0x0003e20000100800 */
[----:B------:R-:W-:-:S02]  /*a5560*/  LOP3.LUT R17, R0, 0xffff, RZ, 0xc0, !PT ;  /* 0x0000ffff00117812 */ /* 0x000fc400078ec0ff */
[----:B---3--:R-:W-:Y:S02]  /*a5570*/  LOP3.LUT R21, R77, 0xffff, RZ, 0xc0, !PT ;  /* 0x0000ffff4d157812 */ /* 0x008fe400078ec0ff */
[----:B------:R-:W3:Y:S01]  /*a5580*/  LDL.LU R77, [R1+0x2a5c] ;  /* 0x002a5c00014d7983 */ /* 0x000ee20000300800 */
[----:B--2---:R-:W-:-:S03]  /*a5590*/  LOP3.LUT R20, R75, 0xffff, RZ, 0xc0, !PT ;  /* 0x0000ffff4b147812 */ /* 0x004fc600078ec0ff */
[----:B------:R-:W2:Y:S01]  /*a55a0*/  LDL.LU R75, [R1+0x2a58] ;  /* 0x002a5800014b7983 */ /* 0x000ea20000300800 */
[----:B----4-:R-:W-:-:S03]  /*a55b0*/  LOP3.LUT R19, R73, 0xffff, RZ, 0xc0, !PT ;  /* 0x0000ffff49137812 */ /* 0x010fc600078ec0ff */
[----:B------:R-:W4:Y:S01]  /*a55c0*/  LDL.LU R73, [R1+0x298c] ;  /* 0x00298c0001497983 */ /* 0x000f220000300800 */
[----:B0-----:R-:W-:-:S03]  /*a55d0*/  LOP3.LUT R18, R71, 0xffff, RZ, 0xc0, !PT ;  /* 0x0000ffff47127812 */ /* 0x001fc600078ec0ff */
[----:B------:R-:W4:Y:S04]  /*a55e0*/  LDL.LU R71, [R1+0x2988] ;  /* 0x0029880001477983 */ /* 0x000f280000300800 */
[----:B------:R-:W4:Y:S01]  /*a55f0*/  LDL.LU R0, [R1+0x2c1c] ;  /* 0x002c1c0001007983 */ /* 0x000f220000300800 */
[----:B------:R-:W-:Y:S02]  /*a5600*/  LOP3.LUT R22, R79, 0xffff, RZ, 0xc0, !PT ;  /* 0x0000ffff4f167812 */ /* 0x000fe400078ec0ff */
[----:B------:R-:W-:Y:S02]  /*a5610*/  SHF.R.U32.HI R25, RZ, 0x8, R18 ;  /* 0x00000008ff197819 */ /* 0x000fe40000011612 */
[----:B------:R-:W-:Y:S02]  /*a5620*/  SHF.R.U32.HI R26, RZ, 0x8, R22 ;  /* 0x00000008ff1a7819 */ /* 0x000fe40000011616 */
[----:B------:R-:W-:-:S02]  /*a5630*/  PRMT R22, R22, 0x3340, R18 ;  /* 0x0000334016167816 */ /* 0x000fc40000000012 */
[----:B------:R-:W-:Y:S02]  /*a5640*/  SHF.R.U32.HI R18, RZ, 0x8, R21 ;  /* 0x00000008ff127819 */ /* 0x000fe40000011615 */
        /* <DEDUP_REMOVED lines=34> */
[----:B0-----:R-:W-:Y:S02]  /*a5870*/  LOP3.LUT R17, R0, 0xffff, RZ, 0xc0, !PT ;  /* 0x0000ffff00117812 */ /* 0x001fe400078ec0ff */
[----:B------:R-:W2:Y:S01]  /*a5880*/  LDL.LU R0, [R1+0x2c14] ;  /* 0x002c140001007983 */ /* 0x000ea20000300800 */
[----:B------:R-:W-:-:S03]  /*a5890*/  LOP3.LUT R18, R71, 0xffff, RZ, 0xc0, !PT ;  /* 0x0000ffff47127812 */ /* 0x000fc600078ec0ff */
        /* <DEDUP_REMOVED lines=97> */
[--C-:B------:R-:W-:Y:S01]  /*a5eb0*/  PRMT R23, R21, 0x3340, R17.reuse ;  /* 0x0000334015177816 */ /* 0x100fe20000000011 */
[----:B------:R-:W4:Y:S01]  /*a5ec0*/  LDL.LU R7, [R1+0x2c00] ;  /* 0x002c000001077983 */ /* 0x000f220000300800 */
[----:B------:R-:W-:Y:S02]  /*a5ed0*/  SHF.R.U32.HI R233, RZ, 0x8, R17 ;  /* 0x00000008ffe97819 */ /* 0x000fe40000011611 */
[----:B------:R-:W-:Y:S02]  /*a5ee0*/  LOP3.LUT R181, R181, 0xffff, RZ, 0xc0, !PT ;  /* 0x0000ffffb5b57812 */ /* 0x000fe400078ec0ff */
[--C-:B------:R-:W-:Y:S02]  /*a5ef0*/  PRMT R17, R20, 0x3340, R16.reuse ;  /* 0x0000334014117816 */ /* 0x100fe40000000010 */
[----:B------:R-:W-:Y:S01]  /*a5f00*/  SHF.R.U32.HI R235, RZ, 0x8, R16 ;  /* 0x00000008ffeb7819 */ /* 0x000fe20000011610 */
[----:B------:R-:W-:Y:S01]  /*a5f10*/  STL [R1+0x234], R23 ;  /* 0x0002341701007387 */ /* 0x000fe20000100800 */
[----:B------:R-:W-:-:S02]  /*a5f20*/  SHF.R.U32.HI R16, RZ, 0x8, R18 ;  /* 0x00000008ff107819 */ /* 0x000fc40000011612 */
[----:B------:R-:W-:Y:S01]  /*a5f30*/  PRMT R18, R18, 0x3340, R181 ;  /* 0x0000334012127816 */ /* 0x000fe200000000b5 */
[----:B------:R0:W-:Y:S01]  /*a5f40*/  STL [R1+0x230], R17 ;  /* 0x0002301101007387 */ /* 0x0001e20000100800 */
[----:B------:R-:W-:Y:S02]  /*a5f50*/  LOP3.LUT R183, R183, 0xffff, RZ, 0xc0, !PT ;  /* 0x0000ffffb7b77812 */ /* 0x000fe400078ec0ff */
[----:B------:R-:W-:Y:S01]  /*a5f60*/  SHF.R.U32.HI R22, RZ, 0x8, R21 ;  /* 0x00000008ff167819 */ /* 0x000fe20000011615 */
[----:B------:R1:W-:Y:S01]  /*a5f70*/  STL [R1+0x24c], R18 ;  /* 0x00024c1201007387 */ /* 0x0003e20000100800 */
[----:B------:R-:W-:Y:S02]  /*a5f80*/  SHF.R.U32.HI R21, RZ, 0x8, R20 ;  /* 0x00000008ff157819 */ /* 0x000fe40000011614 */
[----:B0-----:R-:W-:Y:S02]  /*a5f90*/  SHF.R.U32.HI R17, RZ, 0x8, R181 ;  /* 0x00000008ff117819 */ /* 0x001fe400000116b5 */
[----:B------:R-:W-:-:S02]  /*a5fa0*/  SHF.R.U32.HI R20, RZ, 0x8, R19 ;  /* 0x00000008ff147819 */ /* 0x000fc40000011613 */
[----:B-1----:R-:W-:Y:S02]  /*a5fb0*/  LOP3.LUT R18, R16, 0xffff, RZ, 0xc0, !PT ;  /* 0x0000ffff10127812 */ /* 0x002fe400078ec0ff */
[----:B------:R-:W-:Y:S02]  /*a5fc0*/  LOP3.LUT R17, R17, 0xffff, RZ, 0xc0, !PT ;  /* 0x0000ffff11117812 */ /* 0x000fe400078ec0ff */
[----:B------:R-:W-:Y:S02]  /*a5fd0*/  PRMT R19, R19, 0x3340, R183 ;  /* 0x0000334013137816 */ /* 0x000fe400000000b7 */
[----:B------:R-:W-:Y:S02]  /*a5fe0*/  PRMT R17, R18, 0x3340, R17 ;  /* 0x0000334012117816 */ /* 0x000fe40000000011 */
[----:B------:R-:W-:Y:S02]  /*a5ff0*/  SHF.R.U32.HI R247, RZ, 0x8, R183 ;  /* 0x00000008fff77819 */ /* 0x000fe400000116b7 */
[----:B------:R-:W-:-:S02]  /*a6000*/  LOP3.LUT R16, R22, 0xffff, RZ, 0xc0, !PT ;  /* 0x0000ffff16107812 */ /* 0x000fc400078ec0ff */
[----:B------:R-:W-:Y:S01]  /*a6010*/  LOP3.LUT R233, R233, 0xffff, RZ, 0xc0, !PT ;  /* 0x0000ffffe9e97812 */ /* 0x000fe200078ec0ff */
[----:B------:R0:W-:Y:S01]  /*a6020*/  STL [R1+0x22c], R19 ;  /* 0x00022c1301007387 */ /* 0x0001e20000100800 */
[----:B------:R-:W-:Y:S02]  /*a6030*/  LOP3.LUT R20, R20, 0xffff, RZ, 0xc0, !PT ;  /* 0x0000ffff14147812 */ /* 0x000fe400078ec0ff */
[----:B------:R-:W-:Y:S01]  /*a6040*/  LOP3.LUT R247, R247, 0xffff, RZ, 0xc0, !PT ;  /* 0x0000fffff7f77812 */ /* 0x000fe200078ec0ff */
[----:B------:R2:W-:Y:S01]  /*a6050*/  STL [R1+0x2c], R17 ;  /* 0x00002c1101007387 */ /* 0x0005e20000100800 */
[----:B------:R-:W-:Y:S02]  /*a6060*/  LOP3.LUT R235, R235, 0xffff, RZ, 0xc0, !PT ;  /* 0x0000ffffebeb7812 */ /* 0x000fe400078ec0ff */
[----:B------:R-:W-:Y:S02]  /*a6070*/  PRMT R233, R16, 0x3340, R233 ;  /* 0x0000334010e97816 */ /* 0x000fe400000000e9 */
[----:B------:R-:W-:-:S02]  /*a6080*/  LOP3.LUT R16, R11, 0xffff, RZ, 0xc0, !PT ;  /* 0x0000ffff0b107812 */ /* 0x000fc400078ec0ff */
[----:B0-----:R-:W-:Y:S02]  /*a6090*/  LOP3.LUT R19, R21, 0xffff, RZ, 0xc0, !PT ;  /* 0x0000ffff15137812 */ /* 0x001fe400078ec0ff */
        /* <DEDUP_REMOVED lines=11> */
[----:B------:R-:W4:Y:S04]  /*a6150*/  LDL.LU R75, [R1+0x2a94] ;  /* 0x002a9400014b7983 */ /* 0x000f280000300800 */
[----:B------:R-:W4:Y:S04]  /*a6160*/  LDL.LU R73, [R1+0x29d4] ;  /* 0x0029d40001497983 */ /* 0x000f280000300800 */
[----:B------:R-:W4:Y:S01]  /*a6170*/  LDL.LU R71, [R1+0x7f0] ;  /* 0x0007f00001477983 */ /* 0x000f220000300800 */
[----:B------:R-:W-:Y:S02]  /*a6180*/  SHF.R.U32.HI R22, RZ, 0x8, R21 ;  /* 0x00000008ff167819 */ /* 0x000fe40000011615 */
[----:B------:R-:W-:-:S02]  /*a6190*/  PRMT R21, R21, 0x3340, R17 ;  /* 0x0000334015157816 */ /* 0x000fc40000000011 */
[----:B------:R-:W-:Y:S02]  /*a61a0*/  SHF.R.U32.HI R234, RZ, 0x8, R17 ;  /* 0x00000008ffea7819 */ /* 0x000fe40000011611 */
[----:B------:R-:W-:Y:S02]  /*a61b0*/  LOP3.LUT R185, R185, 0xffff, RZ, 0xc0, !PT ;  /* 0x0000ffffb9b97812 */ /* 0x000fe400078ec0ff */
[----:B------:R-:W-:Y:S02]  /*a61c0*/  SHF.R.U32.HI R17, RZ, 0x8, R20 ;  /* 0x00000008ff117819 */ /* 0x000fe40000011614 */
[--C-:B------:R-:W-:Y:S02]  /*a61d0*/  PRMT R20, R20, 0x3340, R16.reuse ;  /* 0x0000334014147816 */ /* 0x100fe40000000010 */
[----:B------:R-:W-:Y:S02]  /*a61e0*/  LOP3.LUT R184, R184, 0xffff, RZ, 0xc0, !PT ;  /* 0x0000ffffb8b87812 */ /* 0x000fe400078ec0ff */
[----:B------:R-:W-:Y:S01]  /*a61f0*/  SHF.R.U32.HI R246, RZ, 0x8, R16 ;  /* 0x00000008fff67819 */ /* 0x000fe20000011610 */
[----:B------:R0:W-:Y:S01]  /*a6200*/  STL [R1+0x210], R21 ;  /* 0x0002101501007387 */ /* 0x0001e20000100800 */
[----:B------:R-:W-:-:S03]  /*a6210*/  PRMT R16, R19, 0x3340, R185 ;  /* 0x0000334013107816 */ /* 0x000fc600000000b9 */
[----:B------:R1:W-:Y:S01]  /*a6220*/  STL [R1+0x20c], R20 ;  /* 0x00020c1401007387 */ /* 0x0003e20000100800 */
[----:B------:R-:W-:Y:S02]  /*a6230*/  LOP3.LUT R234, R234, 0xffff, RZ, 0xc0, !PT ;  /* 0x0000ffffeaea7812 */ /* 0x000fe400078ec0ff */
[----:B0-----:R-:W-:Y:S02]  /*a6240*/  SHF.R.U32.HI R21, RZ, 0x8, R19 ;  /* 0x00000008ff157819 */ /* 0x001fe40000011613 */
[----:B------:R-:W-:Y:S02]  /*a6250*/  SHF.R.U32.HI R19, RZ, 0x8, R184 ;  /* 0x00000008ff137819 */ /* 0x000fe400000116b8 */
[----:B-1----:R-:W-:Y:S01]  /*a6260*/  SHF.R.U32.HI R20, RZ, 0x8, R18 ;  /* 0x00000008ff147819 */ /* 0x002fe20000011612 */
[----:B------:R0:W-:Y:S01]  /*a6270*/  STL [R1+0x200], R16 ;  /* 0x0002001001007387 */ /* 0x0001e20000100800 */
[----:B------:R-:W-:Y:S02]  /*a6280*/  LOP3.LUT R19, R19, 0xffff, RZ, 0xc0, !PT ;  /* 0x0000ffff13137812 */ /* 0x000fe400078ec0ff */
[----:B------:R-:W-:-:S02]  /*a6290*/  LOP3.LUT R20, R20, 0xffff, RZ, 0xc0, !PT ;  /* 0x0000ffff14147812 */ /* 0x000fc400078ec0ff */
[----:B------:R-:W-:Y:S02]  /*a62a0*/  PRMT R18, R18, 0x3340, R184 ;  /* 0x0000334012127816 */ /* 0x000fe400000000b8 */
[----:B0-----:R-:W-:Y:S02]  /*a62b0*/  LOP3.LUT R16, R22, 0xffff, RZ, 0xc0, !PT ;  /* 0x0000ffff16107812 */ /* 0x001fe400078ec0ff */
[----:B------:R-:W-:Y:S02]  /*a62c0*/  SHF.R.U32.HI R252, RZ, 0x8, R185 ;  /* 0x00000008fffc7819 */ /* 0x000fe400000116b9 */
[----:B------:R-:W-:Y:S02]  /*a62d0*/  PRMT R234, R16, 0x3340, R234 ;  /* 0x0000334010ea7816 */ /* 0x000fe400000000ea */
[----:B------:R-:W-:Y:S01]  /*a62e0*/  PRMT R16, R20, 0x3340, R19 ;  /* 0x0000334014107816 */ /* 0x000fe20000000013 */
[----:B------:R0:W-:Y:S01]  /*a62f0*/  STL [R1+0x1fc], R18 ;  /* 0x0001fc1201007387 */ /* 0x0001e20000100800 */
[----:B------:R-:W-:-:S02]  /*a6300*/  LOP3.LUT R252, R252, 0xffff, RZ, 0xc0, !PT ;  /* 0x0000fffffcfc7812 */ /* 0x000fc400078ec0ff */
[----:B------:R-:W-:Y:S01]  /*a6310*/  LOP3.LUT R17, R17, 0xffff, RZ, 0xc0, !PT ;  /* 0x0000ffff11117812 */ /* 0x000fe200078ec0ff */
[----:B------:R1:W-:Y:S01]  /*a6320*/  STL [R1], R16 ;  /* 0x0000001001007387 */ /* 0x0003e20000100800 */
[----:B------:R-:W-:Y:S02]  /*a6330*/  LOP3.LUT R246, R246, 0xffff, RZ, 0xc0, !PT ;  /* 0x0000fffff6f67812 */ /* 0x000fe400078ec0ff */
[----:B0-----:R-:W-:Y:S02]  /*a6340*/  LOP3.LUT R18, R21, 0xffff, RZ, 0xc0, !PT ;  /* 0x0000ffff15127812 */ /* 0x001fe400078ec0ff */
[----:B------:R-:W-:Y:S02]  /*a6350*/  PRMT R246, R17, 0x3340, R246 ;  /* 0x0000334011f67816 */ /* 0x000fe400000000f6 */
[----:B------:R-:W-:Y:S02]  /*a6360*/  PRMT R252, R18, 0x3340, R252 ;  /* 0x0000334012fc7816 */ /* 0x000fe400000000fc */
[----:B------:R-:W-:-:S02]  /*a6370*/  LOP3.LUT R17, R7, 0xffff, RZ, 0xc0, !PT ;  /* 0x0000ffff07117812 */ /* 0x000fc400078ec0ff */
[----:B--2---:R-:W-:Y:S02]  /*a6380*/  LOP3.LUT R18, R0, 0xffff, RZ, 0xc0, !PT ;  /* 0x0000ffff00127812 */ /* 0x004fe400078ec0ff */
[----:B---3--:R-:W-:Y:S02]  /*a6390*/  LOP3.LUT R22, R77, 0xffff, RZ, 0xc0, !PT ;  /* 0x0000ffff4d167812 */ /* 0x008fe400078ec0ff */
[----:B------:R-:W2:Y:S01]  /*a63a0*/  LDL.LU R77, [R1+0x2aa4] ;  /* 0x002aa400014d7983 */ /* 0x000ea20000300800 */
[----:B----4-:R-:W-:-:S03]  /*a63b0*/  LOP3.LUT R21, R75, 0xffff, RZ, 0xc0, !PT ;  /* 0x0000ffff4b157812 */ /* 0x010fc600078ec0ff */
[----:B------:R-:W3:Y:S01]  /*a63c0*/  LDL.LU R75, [R1+0x2aa0] ;  /* 0x002aa000014b7983 */ /* 0x000ee20000300800 */
[----:B------:R-:W-:-:S03]  /*a63d0*/  LOP3.LUT R20, R73, 0xffff, RZ, 0xc0, !PT ;  /* 0x0000ffff49147812 */ /* 0x000fc600078ec0ff */
[----:B------:R-:W4:Y:S01]  /*a63e0*/  LDL.LU R73, [R1+0x29e4] ;  /* 0x0029e40001497983 */ /* 0x000f220000300800 */
[----:B------:R-:W-:-:S03]  /*a63f0*/  LOP3.LUT R19, R71, 0xffff, RZ, 0xc0, !PT ;  /* 0x0000ffff47137812 */ /* 0x000fc600078ec0ff */
[----:B------:R-:W4:Y:S04]  /*a6400*/  LDL.LU R71, [R1+0x29e0] ;  /* 0x0029e00001477983 */ /* 0x000f280000300800 */
[----:B------:R-:W4:Y:S04]  /*a6410*/  LDL.LU R0, [R1+0x2bf4] ;  /* 0x002bf40001007983 */ /* 0x000f280000300800 */
[----:B------:R-:W4:Y:S01]  /*a6420*/  LDL.LU R7, [R1+0x2bf0] ;  /* 0x002bf00001077983 */ /* 0x000f220000300800 */
[----:B------:R-:W-:Y:S02]  /*a6430*/  LOP3.LUT R23, R79, 0xffff, RZ, 0xc0, !PT ;  /* 0x0000ffff4f177812 */ /* 0x000fe400078ec0ff */
[----:B-1----:R-:W-:-:S02]  /*a6440*/  LOP3.LUT R16, R8, 0xffff, RZ, 0xc0, !PT ;  /* 0x0000ffff08107812 */ /* 0x002fc400078ec0ff */
[----:B------:R-:W-:Y:S01]  /*a6450*/  SHF.R.U32.HI R24, RZ, 0x8, R23 ;  /* 0x00000008ff187819 */ /* 0x000fe20000011617 */
[----:B------:R-:W4:Y:S01]  /*a6460*/  LDL.LU R8, [R1+0x2bec] ;  /* 0x002bec0001087983 */ /* 0x000f220000300800 */
[--C-:B------:R-:W-:Y:S02]  /*a6470*/  PRMT R25, R23, 0x3340, R19.reuse ;  /* 0x0000334017197816 */ /* 0x100fe40000000013 */
[----:B------:R-:W-:Y:S02]  /*a6480*/  SHF.R.U32.HI R228, RZ, 0x8, R19 ;  /* 0x00000008ffe47819 */ /* 0x000fe40000011613 */
[----:B------:R-:W-:Y:S02]  /*a6490*/  SHF.R.U32.HI R23, RZ, 0x8, R22 ;  /* 0x00000008ff177819 */ /* 0x000fe40000011616 */
[----:B------:R-:W-:Y:S02]  /*a64a0*/  PRMT R22, R22, 0x3340, R18 ;  /* 0x0000334016167816 */ /* 0x000fe40000000012 */
[----:B------:R-:W-:-:S02]  /*a64b0*/  SHF.R.U32.HI R19, RZ, 0x8, R21 ;  /* 0x00000008ff137819 */ /* 0x000fc40000011615 */
[--C-:B------:R-:W-:Y:S02]  /*a64c0*/  PRMT R21, R21, 0x3340, R17.reuse ;  /* 0x0000334015157816 */ /* 0x100fe40000000011 */
[----:B------:R-:W-:Y:S02]  /*a64d0*/  SHF.R.U32.HI R222, RZ, 0x8, R17 ;  /* 0x00000008ffde7819 */ /* 0x000fe40000011611 */
[----:B------:R-:W-:Y:S01]  /*a64e0*/  PRMT R17, R20, 0x3340, R16 ;  /* 0x0000334014117816 */ /* 0x000fe20000000010 */
[----:B------:R-:W-:Y:S04]  /*a64f0*/  STL [R1+0x1c4], R25 ;  /* 0x0001c41901007387 */ /* 0x000fe80000100800 */
[----:B------:R-:W-:Y:S01]  /*a6500*/  STL [R1+0x1c0], R22 ;  /* 0x0001c01601007387 */ /* 0x000fe20000100800 */
[----:B------:R-:W-:-:S03]  /*a6510*/  LOP3.LUT R228, R228, 0xffff, RZ, 0xc0, !PT ;  /* 0x0000ffffe4e47812 */ /* 0x000fc600078ec0ff */
[----:B------:R-:W-:Y:S04]  /*a6520*/  STL [R1+0x1b8], R21 ;  /* 0x0001b81501007387 */ /* 0x000fe80000100800 */
[----:B------:R0:W-:Y:S01]  /*a6530*/  STL [R1+0x1b4], R17 ;  /* 0x0001b41101007387 */ /* 0x0001e20000100800 */
[----:B------:R-:W-:Y:S02]  /*a6540*/  SHF.R.U32.HI R223, RZ, 0x8, R16 ;  /* 0x00000008ffdf7819 */ /* 0x000fe40000011610 */
[----:B------:R-:W-:Y:S02]  /*a6550*/  LOP3.LUT R16, R23, 0xffff, RZ, 0xc0, !PT ;  /* 0x0000ffff17107812 */ /* 0x000fe400078ec0ff */
[----:B0-----:R-:W-:Y:S02]  /*a6560*/  LOP3.LUT R17, R19, 0xffff, RZ, 0xc0, !PT ;  /* 0x0000ffff13117812 */ /* 0x001fe400078ec0ff */
[----:B------:R-:W-:-:S04]  /*a6570*/  LOP3.LUT R19, R24, 0xffff, RZ, 0xc0, !PT ;  /* 0x0000ffff18137812 */ /* 0x000fc800078ec0ff */
[----:B------:R-:W-:Y:S02]  /*a6580*/  PRMT R228, R19, 0x3340, R228 ;  /* 0x0000334013e47816 */ /* 0x000fe400000000e4 */
[----:B------:R-:W-:Y:S02]  /*a6590*/  SHF.R.U32.HI R221, RZ, 0x8, R18 ;  /* 0x00000008ffdd7819 */ /* 0x000fe40000011612 */
[----:B------:R-:W-:Y:S02]  /*a65a0*/  SHF.R.U32.HI R18, RZ, 0x8, R20 ;  /* 0x00000008ff127819 */ /* 0x000fe40000011614 */
[----:B--2---:R-:W-:Y:S02]  /*a65b0*/  LOP3.LUT R23, R77, 0xffff, RZ, 0xc0, !PT ;  /* 0x0000ffff4d177812 */ /* 0x004fe400078ec0ff */
[----:B---3--:R-:W-:Y:S02]  /*a65c0*/  LOP3.LUT R22, R75, 0xffff, RZ, 0xc0, !PT ;  /* 0x0000ffff4b167812 */ /* 0x008fe400078ec0ff */
[----:B----4-:R-:W-:-:S02]  /*a65d0*/  LOP3.LUT R21, R73, 0xffff, RZ, 0xc0, !PT ;  /* 0x0000ffff49157812 */ /* 0x010fc400078ec0ff */
[----:B------:R-:W-:Y:S02]  /*a65e0*/  LOP3.LUT R20, R71, 0xffff, RZ, 0xc0, !PT ;  /* 0x0000ffff47147812 */ /* 0x000fe400078ec0ff */
[----:B------:R-:W-:Y:S02]  /*a65f0*/  LOP3.LUT R19, R7, 0xffff, RZ, 0xc0, !PT ;  /* 0x0000ffff07137812 */ /* 0x000fe400078ec0ff */
[----:B------:R-:W2:Y:S04]  /*a6600*/  LDL.LU R7, [R1+0x2be8] ;  /* 0x002be80001077983 */ /* 0x000ea80000300800 */
[----:B------:R-:W3:Y:S04]  /*a6610*/  LDL.LU R77, [R1+0x2aac] ;  /* 0x002aac00014d7983 */ /* 0x000ee80000300800 */
[----:B------:R-:W4:Y:S04]  /*a6620*/  LDL.LU R75, [R1+0x2aa8] ;  /* 0x002aa800014b7983 */ /* 0x000f280000300800 */
[----:B------:R-:W4:Y:S04]  /*a6630*/  LDL.LU R73, [R1+0x29f4] ;  /* 0x0029f40001497983 */ /* 0x000f280000300800 */
[----:B------:R-:W4:Y:S01]  /*a6640*/  LDL.LU R71, [R1+0x29f0] ;  /* 0x0029f00001477983 */ /* 0x000f220000300800 */
[----:B------:R-:W-:-:S02]  /*a6650*/  LOP3.LUT R18, R18, 0xffff, RZ, 0xc0, !PT ;  /* 0x0000ffff12127812 */ /* 0x000fc400078ec0ff */
[----:B------:R-:W-:Y:S02]  /*a6660*/  LOP3.LUT R223, R223, 0xffff, RZ, 0xc0, !PT ;  /* 0x0000ffffdfdf7812 */ /* 0x000fe400078ec0ff */
[----:B------:R-:W-:Y:S02]  /*a6670*/  LOP3.LUT R222, R222, 0xffff, RZ, 0xc0, !PT ;  /* 0x0000ffffdede7812 */ /* 0x000fe400078ec0ff */
[----:B------:R-:W-:Y:S02]  /*a6680*/  LOP3.LUT R221, R221, 0xffff, RZ, 0xc0, !PT ;  /* 0x0000ffffdddd7812 */ /* 0x000fe400078ec0ff */
[----:B------:R-:W-:Y:S02]  /*a6690*/  PRMT R223, R18, 0x3340, R223 ;  /* 0x0000334012df7816 */ /* 0x000fe400000000df */
[----:B------:R-:W-:Y:S02]  /*a66a0*/  PRMT R222, R17, 0x3340, R222 ;  /* 0x0000334011de7816 */ /* 0x000fe400000000de */
[----:B------:R-:W-:-:S02]  /*a66b0*/  LOP3.LUT R18, R11, 0xffff, RZ, 0xc0, !PT ;  /* 0x0000ffff0b127812 */ /* 0x000fc400078ec0ff */
[----:B------:R-:W-:Y:S01]  /*a66c0*/  PRMT R221, R16, 0x3340, R221 ;  /* 0x0000334010dd7816 */ /* 0x000fe200000000dd */
[----:B------:R-:W4:Y:S01]  /*a66d0*/  LDL.LU R11, [R1+0x2be4] ;  /* 0x002be400010b7983 */ /* 0x000f220000300800 */
[----:B------:R-:W-:Y:S02]  /*a66e0*/  LOP3.LUT R17, R3, 0xffff, RZ, 0xc0, !PT ;  /* 0x0000ffff03117812 */ /* 0x000fe400078ec0ff */
[----:B------:R-:W-:Y:S01]  /*a66f0*/  LOP3.LUT R16, R6, 0xffff, RZ, 0xc0, !PT ;  /* 0x0000ffff06107812 */ /* 0x000fe200078ec0ff */
[----:B------:R-:W4:Y:S01]  /*a6700*/  LDL.LU R3, [R1+0x2be0] ;  /* 0x002be00001037983 */ /* 0x000f220000300800 */
[----:B------:R-:W-:Y:S02]  /*a6710*/  SHF.R.U32.HI R24, RZ, 0x8, R23 ;  /* 0x00000008ff187819 */ /* 0x000fe40000011617 */
[--C-:B------:R-:W-:Y:S01]  /*a6720*/  PRMT R25, R23, 0x3340, R19.reuse ;  /* 0x0000334017197816 */ /* 0x100fe20000000013 */
[----:B------:R-:W4:Y:S01]  /*a6730*/  LDL.LU R6, [R1+0x2bdc] ;  /* 0x002bdc0001067983 */ /* 0x000f220000300800 */
[----:B------:R-:W-:-:S02]  /*a6740*/  SHF.R.U32.HI R213, RZ, 0x8, R19 ;  /* 0x00000008ffd57819 */ /* 0x000fc40000011613 */
[----:B------:R-:W-:Y:S02]  /*a6750*/  SHF.R.U32.HI R23, RZ, 0x8, R22 ;  /* 0x00000008ff177819 */ /* 0x000fe40000011616 */
[----:B------:R-:W-:Y:S02]  /*a6760*/  PRMT R22, R22, 0x3340, R18 ;  /* 0x0000334016167816 */ /* 0x000fe40000000012 */
[----:B------:R-:W-:Y:S02]  /*a6770*/  SHF.R.U32.HI R19, RZ, 0x8, R21 ;  /* 0x00000008ff137819 */ /* 0x000fe40000011615 */
        /* <DEDUP_REMOVED lines=16> */
[----:B------:R-:W2:Y:S01]  /*a6880*/  LDL.LU R7, [R1+0x2bd8] ;  /* 0x002bd80001077983 */ /* 0x000ea20000300800 */
[----:B---3--:R-:W-:-:S03]  /*a6890*/  LOP3.LUT R23, R77, 0xffff, RZ, 0xc0, !PT ;  /* 0x0000ffff4d177812 */ /* 0x008fc600078ec0ff */
[----:B------:R-:W3:Y:S01]  /*a68a0*/  LDL.LU R77, [R1+0x2abc] ;  /* 0x002abc00014d7983 */ /* 0x000ee20000300800 */
[----:B----4-:R-:W-:-:S03]  /*a68b0*/  LOP3.LUT R22, R75, 0xffff, RZ, 0xc0, !PT ;  /* 0x0000ffff4b167812 */ /* 0x010fc600078ec0ff */
[----:B------:R-:W4:Y:S01]  /*a68c0*/  LDL.LU R75, [R1+0x2a38] ;  /* 0x002a3800014b7983 */ /* 0x000f220000300800 */
[----:B------:R-:W-:-:S03]  /*a68d0*/  LOP3.LUT R21, R73, 0xffff, RZ, 0xc0, !PT ;  /* 0x0000ffff49157812 */ /* 0x000fc600078ec0ff */
[----:B------:R-:W2:Y:S01]  /*a68e0*/  LDL.LU R73, [R1+0x2a34] ;  /* 0x002a340001497983 */ /* 0x000ea20000300800 */
[----:B------:R-:W-:-:S03]  /*a68f0*/  LOP3.LUT R20, R71, 0xffff, RZ, 0xc0, !PT ;  /* 0x0000ffff47147812 */ /* 0x000fc600078ec0ff */
[----:B------:R-:W2:Y:S01]  /*a6900*/  LDL.LU R71, [R1+0x2a18] ;  /* 0x002a180001477983 */ /* 0x000ea20000300800 */
[----:B------:R-:W-:Y:S02]  /*a6910*/  LOP3.LUT R230, R230, 0xffff, RZ, 0xc0, !PT ;  /* 0x0000ffffe6e67812 */ /* 0x000fe400078ec0ff */
[----:B------:R-:W-:Y:S02]  /*a6920*/  LOP3.LUT R229, R229, 0xffff, RZ, 0xc0, !PT ;  /* 0x0000ffffe5e57812 */ /* 0x000fe400078ec0ff */
[----:B------:R-:W-:Y:S02]  /*a6930*/  LOP3.LUT R18, R18, 0xffff, RZ, 0xc0, !PT ;  /* 0x0000ffff12127812 */ /* 0x000fe400078ec0ff */
[----:B------:R-:W-:Y:S02]  /*a6940*/  LOP3.LUT R231, R231, 0xffff, RZ, 0xc0, !PT ;  /* 0x0000ffffe7e77812 */ /* 0x000fe400078ec0ff */
[----:B------:R-:W-:Y:S02]  /*a6950*/  PRMT R230, R17, 0x3340, R230 ;  /* 0x0000334011e67816 */ /* 0x000fe400000000e6 */
[----:B------:R-:W-:-:S02]  /*a6960*/  PRMT R229, R16, 0x3340, R229 ;  /* 0x0000334010e57816 */ /* 0x000fc400000000e5 */
[----:B------:R-:W-:Y:S02]  /*a6970*/  LOP3.LUT R17, R4, 0xffff, RZ, 0xc0, !PT ;  /* 0x0000ffff04117812 */ /* 0x000fe400078ec0ff */
[----:B------:R-:W-:Y:S02]  /*a6980*/  LOP3.LUT R16, R5, 0xffff, RZ, 0xc0, !PT ;  /* 0x0000ffff05107812 */ /* 0x000fe400078ec0ff */
[--C-:B------:R-:W-:Y:S02]  /*a6990*/  PRMT R25, R23, 0x3340, R19.reuse ;  /* 0x0000334017197816 */ /* 0x100fe40000000013 */
[----:B------:R-:W-:Y:S02]  /*a69a0*/  SHF.R.U32.HI R215, RZ, 0x8, R19 ;  /* 0x00000008ffd77819 */ /* 0x000fe40000011613 */
[----:B------:R-:W-:Y:S02]  /*a69b0*/  PRMT R231, R18, 0x3340, R231 ;  /* 0x0000334012e77816 */ /* 0x000fe400000000e7 */
[----:B------:R-:W-:-:S02]  /*a69c0*/  SHF.R.U32.HI R19, RZ, 0x8, R21 ;  /* 0x00000008ff137819 */ /* 0x000fc40000011615 */
[----:B------:R-:W-:Y:S02]  /*a69d0*/  LOP3.LUT R18, R0, 0xffff, RZ, 0xc0, !PT ;  /* 0x0000ffff00127812 */ /* 0x000fe400078ec0ff */
[--C-:B------:R-:W-:Y:S01]  /*a69e0*/  PRMT R21, R21, 0x3340, R17.reuse ;  /* 0x0000334015157816 */ /* 0x100fe20000000011 */
[----:B------:R-:W2:Y:S01]  /*a69f0*/  LDL.LU R0, [R1+0x2bd4] ;  /* 0x002bd40001007983 */ /* 0x000ea20000300800 */
[----:B------:R-:W-:Y:S02]  /*a6a00*/  SHF.R.U32.HI R219, RZ, 0x8, R17 ;  /* 0x00000008ffdb7819 */ /* 0x000fe40000011611 */
[----:B------:R-:W-:Y:S01]  /*a6a10*/  PRMT R17, R20, 0x3340, R16 ;  /* 0x0000334014117816 */ /* 0x000fe20000000010 */
[----:B------:R-:W2:Y:S01]  /*a6a20*/  LDL.LU R4, [R1+0x2bd0] ;  /* 0x002bd00001047983 */ /* 0x000ea20000300800 */
[----:B------:R-:W-:-:S03]  /*a6a30*/  SHF.R.U32.HI R24, RZ, 0x8, R23 ;  /* 0x00000008ff187819 */ /* 0x000fc60000011617 */
[----:B------:R-:W2:Y:S04]  /*a6a40*/  LDL.LU R5, [R1+0x2bcc] ;  /* 0x002bcc0001057983 */ /* 0x000ea80000300800 */
[----:B------:R-:W-:Y:S01]  /*a6a50*/  STL [R1+0x90], R25 ;  /* 0x0000901901007387 */ /* 0x000fe20000100800 */
[----:B------:R-:W-:-:S03]  /*a6a60*/  LOP3.LUT R215, R215, 0xffff, RZ, 0xc0, !PT ;  /* 0x0000ffffd7d77812 */ /* 0x000fc600078ec0ff */
[----:B------:R-:W-:Y:S01]  /*a6a70*/  STL [R1+0x154], R21 ;  /* 0x0001541501007387 */ /* 0x000fe20000100800 */
[----:B------:R-:W-:-:S03]  /*a6a80*/  SHF.R.U32.HI R23, RZ, 0x8, R22 ;  /* 0x00000008ff177819 */ /* 0x000fc60000011616 */
[----:B------:R0:W-:Y:S01]  /*a6a90*/  STL [R1+0x150], R17 ;  /* 0x0001501101007387 */ /* 0x0001e20000100800 */
[----:B------:R-:W-:Y:S02]  /*a6aa0*/  SHF.R.U32.HI R220, RZ, 0x8, R16 ;  /* 0x00000008ffdc7819 */ /* 0x000fe40000011610 */
[----:B------:R-:W-:Y:S02]  /*a6ab0*/  LOP3.LUT R16, R23, 0xffff, RZ, 0xc0, !PT ;  /* 0x0000ffff17107812 */ /* 0x000fe400078ec0ff */
[----:B0-----:R-:W-:Y:S02]  /*a6ac0*/  LOP3.LUT R17, R19, 0xffff, RZ, 0xc0, !PT ;  /* 0x0000ffff13117812 */ /* 0x001fe400078ec0ff */
[----:B------:R-:W-:Y:S02]  /*a6ad0*/  LOP3.LUT R19, R24, 0xffff, RZ, 0xc0, !PT ;  /* 0x0000ffff18137812 */ /* 0x000fe400078ec0ff */
[----:B------:R-:W-:Y:S02]  /*a6ae0*/  PRMT R227, R22, 0x3340, R18 ;  /* 0x0000334016e37816 */ /* 0x000fe40000000012 */
[----:B------:R-:W-:-:S02]  /*a6af0*/  PRMT R215, R19, 0x3340, R215 ;  /* 0x0000334013d77816 */ /* 0x000fc400000000d7 */
[----:B------:R-:W-:Y:S02]  /*a6b00*/  LOP3.LUT R19, R8, 0xffff, RZ, 0xc0, !PT ;  /* 0x0000ffff08137812 */ /* 0x000fe400078ec0ff */
[----:B------:R-:W2:Y:S01]  /*a6b10*/  LDL.LU R8, [R1+0x2bc8] ;  /* 0x002bc80001087983 */ /* 0x000ea20000300800 */
[----:B------:R-:W-:Y:S02]  /*a6b20*/  SHF.R.U32.HI R214, RZ, 0x8, R18 ;  /* 0x00000008ffd67819 */ /* 0x000fe40000011612 */
[----:B------:R-:W-:Y:S02]  /*a6b30*/  SHF.R.U32.HI R18, RZ, 0x8, R20 ;  /* 0x00000008ff127819 */ /* 0x000fe40000011614 */
[----:B---3--:R-:W-:Y:S02]  /*a6b40*/  LOP3.LUT R23, R77, 0xffff, RZ, 0xc0, !PT ;  /* 0x0000ffff4d177812 */ /* 0x008fe400078ec0ff */
[----:B------:R-:W3:Y:S01]  /*a6b50*/  LDL.LU R77, [R1+0x2a78] ;  /* 0x002a7800014d7983 */ /* 0x000ee20000300800 */
[----:B----4-:R-:W-:-:S03]  /*a6b60*/  LOP3.LUT R22, R75, 0xffff, RZ, 0xc0, !PT ;  /* 0x0000ffff4b167812 */ /* 0x010fc600078ec0ff */
[----:B------:R-:W4:Y:S01]  /*a6b70*/  LDL.LU R75, [R1+0x2a54] ;  /* 0x002a5400014b7983 */ /* 0x000f220000300800 */
[----:B--2---:R-:W-:-:S03]  /*a6b80*/  LOP3.LUT R21, R73, 0xffff, RZ, 0xc0, !PT ;  /* 0x0000ffff49157812 */ /* 0x004fc600078ec0ff */
[----:B------:R-:W2:Y:S01]  /*a6b90*/  LDL.LU R73, [R1+0x2a30] ;  /* 0x002a300001497983 */ /* 0x000ea20000300800 */
[----:B------:R-:W-:-:S03]  /*a6ba0*/  LOP3.LUT R20, R71, 0xffff, RZ, 0xc0, !PT ;  /* 0x0000ffff47147812 */ /* 0x000fc600078ec0ff */
[----:B------:R-:W2:Y:S01]  /*a6bb0*/  LDL.LU R71, [R1+0x2a14] ;  /* 0x002a140001477983 */ /* 0x000ea20000300800 */
[----:B------:R-:W-:Y:S02]  /*a6bc0*/  LOP3.LUT R214, R214, 0xffff, RZ, 0xc0, !PT ;  /* 0x0000ffffd6d67812 */ /* 0x000fe400078ec0ff */
[----:B------:R-:W-:Y:S02]  /*a6bd0*/  LOP3.LUT R219, R219, 0xffff, RZ, 0xc0, !PT ;  /* 0x0000ffffdbdb7812 */ /* 0x000fe400078ec0ff */
[----:B------:R-:W-:Y:S02]  /*a6be0*/  PRMT R214, R16, 0x3340, R214 ;  /* 0x0000334010d67816 */ /* 0x000fe400000000d6 */
[----:B------:R-:W-:Y:S02]  /*a6bf0*/  LOP3.LUT R16, R14, 0xffff, RZ, 0xc0, !PT ;  /* 0x0000ffff0e107812 */ /* 0x000fe400078ec0ff */
[----:B------:R-:W-:Y:S02]  /*a6c00*/  PRMT R219, R17, 0x3340, R219 ;  /* 0x0000334011db7816 */ /* 0x000fe400000000db */
[----:B------:R-:W-:-:S02]  /*a6c10*/  LOP3.LUT R17, R9, 0xffff, RZ, 0xc0, !PT ;  /* 0x0000ffff09117812 */ /* 0x000fc400078ec0ff */
[----:B------:R-:W-:Y:S02]  /*a6c20*/  LOP3.LUT R18, R18, 0xffff, RZ, 0xc0, !PT ;  /* 0x0000ffff12127812 */ /* 0x000fe400078ec0ff */
[----:B------:R-:W-:Y:S02]  /*a6c30*/  LOP3.LUT R220, R220, 0xffff, RZ, 0xc0, !PT ;  /* 0x0000ffffdcdc7812 */ /* 0x000fe400078ec0ff */
[--C-:B------:R-:W-:Y:S02]  /*a6c40*/  PRMT R226, R23, 0x3340, R19.reuse ;  /* 0x0000334017e27816 */ /* 0x100fe40000000013 */
[----:B------:R-:W-:Y:S02]  /*a6c50*/  SHF.R.U32.HI R216, RZ, 0x8, R19 ;  /* 0x00000008ffd87819 */ /* 0x000fe40000011613 */
[----:B------:R-:W-:Y:S02]  /*a6c60*/  SHF.R.U32.HI R19, RZ, 0x8, R20 ;  /* 0x00000008ff137819 */ /* 0x000fe40000011614 */
[----:B------:R-:W-:-:S02]  /*a6c70*/  SHF.R.U32.HI R232, RZ, 0x8, R16 ;  /* 0x00000008ffe87819 */ /* 0x000fc40000011610 */
[--C-:B------:R-:W-:Y:S02]  /*a6c80*/  PRMT R224, R21, 0x3340, R17.reuse ;  /* 0x0000334015e07816 */ /* 0x100fe40000000011 */
[----:B------:R-:W-:Y:S02]  /*a6c90*/  SHF.R.U32.HI R218, RZ, 0x8, R17 ;  /* 0x00000008ffda7819 */ /* 0x000fe40000011611 */
[----:B------:R-:W-:Y:S02]  /*a6ca0*/  PRMT R220, R18, 0x3340, R220 ;  /* 0x0000334012dc7816 */ /* 0x000fe400000000dc */
[----:B------:R-:W-:Y:S02]  /*a6cb0*/  PRMT R17, R20, 0x3340, R16 ;  /* 0x0000334014117816 */ /* 0x000fe40000000010 */
[----:B------:R-:W-:Y:S02]  /*a6cc0*/  LOP3.LUT R18, R2, 0xffff, RZ, 0xc0, !PT ;  /* 0x0000ffff02127812 */ /* 0x000fe400078ec0ff */
[----:B------:R-:W-:Y:S01]  /*a6cd0*/  SHF.R.U32.HI R24, RZ, 0x8, R23 ;  /* 0x00000008ff187819 */ /* 0x000fe20000011617 */
[----:B------:R-:W2:Y:S01]  /*a6ce0*/  LDL.LU R2, [R1+0x2bc4] ;  /* 0x002bc40001027983 */ /* 0x000ea20000300800 */
[----:B------:R-:W-:-:S02]  /*a6cf0*/  LOP3.LUT R19, R19, 0xffff, RZ, 0xc0, !PT ;  /* 0x0000ffff13137812 */ /* 0x000fc400078ec0ff */
[----:B------:R-:W-:Y:S01]  /*a6d00*/  LOP3.LUT R232, R232, 0xffff, RZ, 0xc0, !PT ;  /* 0x0000ffffe8e87812 */ /* 0x000fe200078ec0ff */
[----:B------:R-:W2:Y:S01]  /*a6d10*/  LDL.LU R9, [R1+0x2bc0] ;  /* 0x002bc00001097983 */ /* 0x000ea20000300800 */
[----:B------:R-:W-:Y:S02]  /*a6d20*/  SHF.R.U32.HI R23, RZ, 0x8, R22 ;  /* 0x00000008ff177819 */ /* 0x000fe40000011616 */
[----:B------:R-:W-:Y:S01]  /*a6d30*/  PRMT R232, R19, 0x3340, R232 ;  /* 0x0000334013e87816 */ /* 0x000fe200000000e8 */
[----:B------:R-:W2:Y:S01]  /*a6d40*/  LDL.LU R14, [R1+0x2bbc] ;  /* 0x002bbc00010e7983 */ /* 0x000ea20000300800 */
[----:B------:R-:W-:-:S03]  /*a6d50*/  LOP3.LUT R19, R236, 0xffff, RZ, 0xc0, !PT ;  /* 0x0000ffffec137812 */ /* 0x000fc600078ec0ff */
[----:B------:R0:W-:Y:S01]  /*a6d60*/  STL [R1+0x148], R17 ;  /* 0x0001481101007387 */ /* 0x0001e20000100800 */
[--C-:B------:R-:W-:Y:S02]  /*a6d70*/  PRMT R225, R22, 0x3340, R18.reuse ;  /* 0x0000334016e17816 */ /* 0x100fe40000000012 */
[----:B------:R-:W-:Y:S01]  /*a6d80*/  SHF.R.U32.HI R217, RZ, 0x8, R18 ;  /* 0x00000008ffd97819 */ /* 0x000fe20000011612 */
[----:B------:R-:W2:Y:S01]  /*a6d90*/  LDL.LU R236, [R1+0x2bb8] ;  /* 0x002bb80001ec7983 */ /* 0x000ea20000300800 */
[----:B------:R-:W-:Y:S02]  /*a6da0*/  SHF.R.U32.HI R18, RZ, 0x8, R21 ;  /* 0x00000008ff127819 */ /* 0x000fe40000011615 */
[----:B0-----:R-:W-:Y:S02]  /*a6db0*/  LOP3.LUT R17, R23, 0xffff, RZ, 0xc0, !PT ;  /* 0x0000ffff17117812 */ /* 0x001fe400078ec0ff */
        /* <DEDUP_REMOVED lines=10> */
[----:B------:R-:W-:Y:S02]  /*a6e60*/  LOP3.LUT R217, R217, 0xffff, RZ, 0xc0, !PT ;  /* 0x0000ffffd9d97812 */ /* 0x000fe400078ec0ff */
[----:B------:R-:W-:Y:S02]  /*a6e70*/  PRMT R218, R18, 0x3340, R218 ;  /* 0x0000334012da7816 */ /* 0x000fe400000000da */
[----:B------:R-:W-:Y:S02]  /*a6e80*/  LOP3.LUT R18, R238, 0xffff, RZ, 0xc0, !PT ;  /* 0x0000ffffee127812 */ /* 0x000fe400078ec0ff */
[----:B------:R-:W-:Y:S01]  /*a6e90*/  LOP3.LUT R16, R24, 0xffff, RZ, 0xc0, !PT ;  /* 0x0000ffff18107812 */ /* 0x000fe200078ec0ff */
[----:B------:R-:W2:Y:S01]  /*a6ea0*/  LDL.LU R238, [R1+0x2bb4] ;  /* 0x002bb40001ee7983 */ /* 0x000ea20000300800 */
[----:B------:R-:W-:-:S02]  /*a6eb0*/  LOP3.LUT R216, R216, 0xffff, RZ, 0xc0, !PT ;  /* 0x0000ffffd8d87812 */ /* 0x000fc400078ec0ff */
[----:B------:R-:W-:Y:S02]  /*a6ec0*/  SHF.R.U32.HI R27, RZ, 0x8, R23 ;  /* 0x00000008ff1b7819 */ /* 0x000fe40000011617 */
[----:B------:R-:W-:Y:S02]  /*a6ed0*/  PRMT R23, R23, 0x3340, R19 ;  /* 0x0000334017177816 */ /* 0x000fe40000000013 */
[----:B------:R-:W-:Y:S02]  /*a6ee0*/  SHF.R.U32.HI R26, RZ, 0x8, R22 ;  /* 0x00000008ff1a7819 */ /* 0x000fe40000011616 */
[----:B------:R-:W-:Y:S02]  /*a6ef0*/  PRMT R217, R17, 0x3340, R217 ;  /* 0x0000334011d97816 */ /* 0x000fe400000000d9 */
[----:B------:R-:W-:Y:S02]  /*a6f00*/  PRMT R22, R22, 0x3340, R18 ;  /* 0x0000334016167816 */ /* 0x000fe40000000012 */
[----:B------:R-:W-:-:S02]  /*a6f10*/  PRMT R216, R16, 0x3340, R216 ;  /* 0x0000334010d87816 */ /* 0x000fc400000000d8 */
[----:B------:R-:W-:Y:S02]  /*a6f20*/  LOP3.LUT R17, R237, 0xffff, RZ, 0xc0, !PT ;  /* 0x0000ffffed117812 */ /* 0x000fe400078ec0ff */
[----:B------:R-:W2:Y:S01]  /*a6f30*/  LDL.LU R237, [R1+0x2bb0] ;  /* 0x002bb00001ed7983 */ /* 0x000ea20000300800 */
[----:B------:R-:W-:Y:S02]  /*a6f40*/  LOP3.LUT R16, R15, 0xffff, RZ, 0xc0, !PT ;  /* 0x0000ffff0f107812 */ /* 0x000fe400078ec0ff */
[----:B------:R-:W-:Y:S01]  /*a6f50*/  SHF.R.U32.HI R19, RZ, 0x8, R19 ;  /* 0x00000008ff137819 */ /* 0x000fe20000011613 */
[----:B------:R-:W2:Y:S01]  /*a6f60*/  LDL.LU R15, [R1+0x2bac] ;  /* 0x002bac00010f7983 */ /* 0x000ea20000300800 */
[----:B------:R-:W-:Y:S02]  /*a6f70*/  SHF.R.U32.HI R25, RZ, 0x8, R21 ;  /* 0x00000008ff197819 */ /* 0x000fe40000011615 */
[----:B------:R-:W-:Y:S01]  /*a6f80*/  PRMT R21, R21, 0x3340, R17 ;  /* 0x0000334015157816 */ /* 0x000fe20000000011 */
[----:B------:R0:W-:Y:S01]  /*a6f90*/  STL [R1+0x138], R23 ;  /* 0x0001381701007387 */ /* 0x0001e20000100800 */
[----:B------:R-:W-:-:S02]  /*a6fa0*/  SHF.R.U32.HI R24, RZ, 0x8, R20 ;  /* 0x00000008ff187819 */ /* 0x000fc40000011614 */
[----:B------:R-:W-:Y:S01]  /*a6fb0*/  PRMT R20, R20, 0x3340, R16 ;  /* 0x0000334014147816 */ /* 0x000fe20000000010 */
[----:B------:R1:W-:Y:S01]  /*a6fc0*/  STL [R1+0x14c], R22 ;  /* 0x00014c1601007387 */ /* 0x0003e20000100800 */
[----:B------:R-:W-:Y:S02]  /*a6fd0*/  SHF.R.U32.HI R18, RZ, 0x8, R18 ;  /* 0x00000008ff127819 */ /* 0x000fe40000011612 */
[----:B0-----:R-:W-:Y:S02]  /*a6fe0*/  SHF.R.U32.HI R23, RZ, 0x8, R17 ;  /* 0x00000008ff177819 */ /* 0x001fe40000011611 */
[----:B------:R-:W-:Y:S02]  /*a6ff0*/  LOP3.LUT R17, R27, 0xffff, RZ, 0xc0, !PT ;  /* 0x0000ffff1b117812 */ /* 0x000fe400078ec0ff */
[----:B-1----:R-:W-:Y:S02]  /*a7000*/  SHF.R.U32.HI R22, RZ, 0x8, R16 ;  /* 0x00000008ff167819 */ /* 0x002fe40000011610 */
[----:B------:R-:W-:Y:S01]  /*a7010*/  LOP3.LUT R16, R19, 0xffff, RZ, 0xc0, !PT ;  /* 0x0000ffff13107812 */ /* 0x000fe200078ec0ff */
[----:B------:R0:W-:Y:S01]  /*a7020*/  STL [R1+0x168], R21 ;  /* 0x0001681501007387 */ /* 0x0001e20000100800 */
[----:B------:R-:W-:-:S02]  /*a7030*/  LOP3.LUT R19, R26, 0xffff, RZ, 0xc0, !PT ;  /* 0x0000ffff1a137812 */ /* 0x000fc400078ec0ff */
[----:B------:R-:W-:Y:S01]  /*a7040*/  LOP3.LUT R18, R18, 0xffff, RZ, 0xc0, !PT ;  /* 0x0000ffff12127812 */ /* 0x000fe200078ec0ff */
[----:B------:R1:W-:Y:S01]  /*a7050*/  STL [R1+0x170], R20 ;  /* 0x0001701401007387 */ /* 0x0003e20000100800 */
[----:B------:R-:W-:Y:S02]  /*a7060*/  PRMT R16, R17, 0x3340, R16 ;  /* 0x0000334011107816 */ /* 0x000fe40000000010 */
[----:B------:R-:W-:Y:S02]  /*a7070*/  LOP3.LUT R22, R22, 0xffff, RZ, 0xc0, !PT ;  /* 0x0000ffff16167812 */ /* 0x000fe400078ec0ff */
[----:B0-----:R-:W-:Y:S02]  /*a7080*/  LOP3.LUT R21, R25, 0xffff, RZ, 0xc0, !PT ;  /* 0x0000ffff19157812 */ /* 0x001fe400078ec0ff */
[----:B-1----:R-:W-:Y:S02]  /*a7090*/  LOP3.LUT R20, R23, 0xffff, RZ, 0xc0, !PT ;  /* 0x0000ffff17147812 */ /* 0x002fe400078ec0ff */
[----:B------:R-:W-:Y:S01]  /*a70a0*/  LOP3.LUT R23, R24, 0xffff, RZ, 0xc0, !PT ;  /* 0x0000ffff18177812 */ /* 0x000fe200078ec0ff */
[----:B------:R0:W-:Y:S01]  /*a70b0*/  STL [R1+0x4], R16 ;  /* 0x0000041001007387 */ /* 0x0001e20000100800 */
[----:B------:R-:W-:-:S02]  /*a70c0*/  PRMT R18, R19, 0x3340, R18 ;  /* 0x0000334013127816 */ /* 0x000fc40000000012 */
[----:B------:R-:W-:-:S03]  /*a70d0*/  PRMT R17, R21, 0x3340, R20 ;  /* 0x0000334015117816 */ /* 0x000fc60000000014 */
[----:B------:R1:W-:Y:S01]  /*a70e0*/  STL [R1+0x8], R18 ;  /* 0x0000081201007387 */ /* 0x0003e20000100800 */
[----:B0-----:R-:W-:-:S03]  /*a70f0*/  PRMT R16, R23, 0x3340, R22 ;  /* 0x0000334017107816 */ /* 0x001fc60000000016 */
[----:B------:R0:W-:Y:S01]  /*a7100*/  STL [R1+0xc], R17 ;  /* 0x00000c1101007387 */ /* 0x0001e20000100800 */
[----:B------:R-:W-:-:S03]  /*a7110*/  LOP3.LUT R19, R241, 0xffff, RZ, 0xc0, !PT ;  /* 0x0000fffff1137812 */ /* 0x000fc600078ec0ff */
[----:B------:R0:W-:Y:S04]  /*a7120*/  STL [R1+0x10], R16 ;  /* 0x0000101001007387 */ /* 0x0001e80000100800 */
[----:B------:R-:W2:Y:S01]  /*a7130*/  LDL.LU R241, [R1+0x2ba8] ;  /* 0x002ba80001f17983 */ /* 0x000ea20000300800 */
[----:B---3--:R-:W-:-:S03]  /*a7140*/  LOP3.LUT R23, R77, 0xffff, RZ, 0xc0, !PT ;  /* 0x0000ffff4d177812 */ /* 0x008fc600078ec0ff */
[----:B------:R-:W3:Y:S01]  /*a7150*/  LDL.LU R77, [R1+0x2a70] ;  /* 0x002a7000014d7983 */ /* 0x000ee20000300800 */
[----:B----4-:R-:W-:-:S03]  /*a7160*/  LOP3.LUT R22, R75, 0xffff, RZ, 0xc0, !PT ;  /* 0x0000ffff4b167812 */ /* 0x010fc600078ec0ff */
[----:B------:R-:W4:Y:S01]  /*a7170*/  LDL.LU R75, [R1+0x2a4c] ;  /* 0x002a4c00014b7983 */ /* 0x000f220000300800 */
[----:B--2---:R-:W-:-:S03]  /*a7180*/  LOP3.LUT R21, R73, 0xffff, RZ, 0xc0, !PT ;  /* 0x0000ffff49157812 */ /* 0x004fc600078ec0ff */
[----:B------:R-:W2:Y:S01]  /*a7190*/  LDL.LU R73, [R1+0x2a28] ;  /* 0x002a280001497983 */ /* 0x000ea20000300800 */
[----:B------:R-:W-:-:S03]  /*a71a0*/  LOP3.LUT R20, R71, 0xffff, RZ, 0xc0, !PT ;  /* 0x0000ffff47147812 */ /* 0x000fc600078ec0ff */
[----:B------:R-:W2:Y:S01]  /*a71b0*/  LDL.LU R71, [R1+0x2a0c] ;  /* 0x002a0c0001477983 */ /* 0x000ea20000300800 */
[----:B-1----:R-:W-:Y:S02]  /*a71c0*/  LOP3.LUT R18, R242, 0xffff, RZ, 0xc0, !PT ;  /* 0x0000fffff2127812 */ /* 0x002fe400078ec0ff */
[----:B------:R-:W-:Y:S01]  /*a71d0*/  SHF.R.U32.HI R27, RZ, 0x8, R23 ;  /* 0x00000008ff1b7819 */ /* 0x000fe20000011617 */
[----:B------:R-:W2:Y:S01]  /*a71e0*/  LDL.LU R242, [R1+0x2ba4] ;  /* 0x002ba40001f27983 */ /* 0x000ea20000300800 */
[----:B------:R-:W-:Y:S02]  /*a71f0*/  PRMT R23, R23, 0x3340, R19 ;  /* 0x0000334017177816 */ /* 0x000fe40000000013 */
[----:B------:R-:W-:Y:S02]  /*a7200*/  SHF.R.U32.HI R26, RZ, 0x8, R22 ;  /* 0x00000008ff1a7819 */ /* 0x000fe40000011616 */
[----:B------:R-:W-:Y:S02]  /*a7210*/  PRMT R22, R22, 0x3340, R18 ;  /* 0x0000334016167816 */ /* 0x000fe40000000012 */
[----:B0-----:R-:W-:-:S02]  /*a7220*/  LOP3.LUT R17, R243, 0xffff, RZ, 0xc0, !PT ;  /* 0x0000fffff3117812 */ /* 0x001fc400078ec0ff */
[----:B------:R-:W2:Y:S01]  /*a7230*/  LDL.LU R243, [R1+0x2ba0] ;  /* 0x002ba00001f37983 */ /* 0x000ea20000300800 */
[----:B------:R-:W-:Y:S02]  /*a7240*/  LOP3.LUT R16, R244, 0xffff, RZ, 0xc0, !PT ;  /* 0x0000fffff4107812 */ /* 0x000fe400078ec0ff */
[----:B------:R-:W-:Y:S01]  /*a7250*/  SHF.R.U32.HI R19, RZ, 0x8, R19 ;  /* 0x00000008ff137819 */ /* 0x000fe20000011613 */
[----:B------:R-:W2:Y:S01]  /*a7260*/  LDL.LU R244, [R1+0x2b9c] ;  /* 0x002b9c0001f47983 */ /* 0x000ea20000300800 */
[----:B------:R-:W-:Y:S02]  /*a7270*/  SHF.R.U32.HI R25, RZ, 0x8, R21 ;  /* 0x00000008ff197819 */ /* 0x000fe40000011615 */
[----:B------:R-:W-:Y:S01]  /*a7280*/  PRMT R21, R21, 0x3340, R17 ;  /* 0x0000334015157816 */ /* 0x000fe20000000011 */
[----:B------:R0:W-:Y:S01]  /*a7290*/  STL [R1+0x16c], R23 ;  /* 0x00016c1701007387 */ /* 0x0001e20000100800 */
[----:B------:R-:W-:Y:S02]  /*a72a0*/  SHF.R.U32.HI R24, RZ, 0x8, R20 ;  /* 0x00000008ff187819 */ /* 0x000fe40000011614 */
[----:B------:R-:W-:Y:S01]  /*a72b0*/  PRMT R20, R20, 0x3340, R16 ;  /* 0x0000334014147816 */ /* 0x000fe20000000010 */
[----:B------:R1:W-:Y:S01]  /*a72c0*/  STL [R1+0x178], R22 ;  /* 0x0001781601007387 */ /* 0x0003e20000100800 */
[----:B------:R-:W-:-:S02]  /*a72d0*/  SHF.R.U32.HI R18, RZ, 0x8, R18 ;  /* 0x00000008ff127819 */ /* 0x000fc40000011612 */
[----:B0-----:R-:W-:Y:S02]  /*a72e0*/  SHF.R.U32.HI R23, RZ, 0x8, R17 ;  /* 0x00000008ff177819 */ /* 0x001fe40000011611 */
[----:B------:R-:W-:Y:S02]  /*a72f0*/  LOP3.LUT R17, R27, 0xffff, RZ, 0xc0, !PT ;  /* 0x0000ffff1b117812 */ /* 0x000fe400078ec0ff */
[----:B-1----:R-:W-:Y:S02]  /*a7300*/  SHF.R.U32.HI R22, RZ, 0x8, R16 ;  /* 0x00000008ff167819 */ /* 0x002fe40000011610 */
[----:B------:R-:W-:Y:S01]  /*a7310*/  LOP3.LUT R16, R19, 0xffff, RZ, 0xc0, !PT ;  /* 0x0000ffff13107812 */ /* 0x000fe200078ec0ff */
[----:B------:R0:W-:Y:S01]  /*a7320*/  STL [R1+0x19c], R21 ;  /* 0x00019c1501007387 */ /* 0x0001e20000100800 */
[----:B------:R-:W-:Y:S02]  /*a7330*/  LOP3.LUT R19, R26, 0xffff, RZ, 0xc0, !PT ;  /* 0x0000ffff1a137812 */ /* 0x000fe400078ec0ff */
[----:B------:R-:W-:Y:S01]  /*a7340*/  LOP3.LUT R18, R18, 0xffff, RZ, 0xc0, !PT ;  /* 0x0000ffff12127812 */ /* 0x000fe200078ec0ff */
[----:B------:R1:W-:Y:S01]  /*a7350*/  STL [R1+0x1a4], R20 ;  /* 0x0001a41401007387 */ /* 0x0003e20000100800 */
[----:B------:R-:W-:-:S02]  /*a7360*/  PRMT R16, R17, 0x3340, R16 ;  /* 0x0000334011107816 */ /* 0x000fc40000000010 */
[----:B------:R-:W-:Y:S02]  /*a7370*/  LOP3.LUT R22, R22, 0xffff, RZ, 0xc0, !PT ;  /* 0x0000ffff16167812 */ /* 0x000fe400078ec0ff */
[----:B0-----:R-:W-:Y:S02]  /*a7380*/  LOP3.LUT R21, R25, 0xffff, RZ, 0xc0, !PT ;  /* 0x0000ffff19157812 */ /* 0x001fe400078ec0ff */
[----:B-1----:R-:W-:Y:S02]  /*a7390*/  LOP3.LUT R20, R23, 0xffff, RZ, 0xc0, !PT ;  /* 0x0000ffff17147812 */ /* 0x002fe400078ec0ff */
[----:B------:R-:W-:Y:S01]  /*a73a0*/  LOP3.LUT R23, R24, 0xffff, RZ, 0xc0, !PT ;  /* 0x0000ffff18177812 */ /* 0x000fe200078ec0ff */
[----:B------:R0:W-:Y:S01]  /*a73b0*/  STL [R1+0x14], R16 ;  /* 0x0000141001007387 */ /* 0x0001e20000100800 */
[----:B------:R-:W-:Y:S02]  /*a73c0*/  PRMT R18, R19, 0x3340, R18 ;  /* 0x0000334013127816 */ /* 0x000fe40000000012 */
        /* <DEDUP_REMOVED lines=16> */
[----:B0-----:R-:W-:Y:S01]  /*a74d0*/  LOP3.LUT R17, R10, 0xffff, RZ, 0xc0, !PT ;  /* 0x0000ffff0a117812 */ /* 0x001fe200078ec0ff */
[----:B------:R-:W2:Y:S01]  /*a74e0*/  LDL.LU R249, [R1+0x2b94] ;  /* 0x002b940001f97983 */ /* 0x000ea20000300800 */
[----:B------:R-:W-:Y:S02]  /*a74f0*/  SHF.R.U32.HI R27, RZ, 0x8, R23 ;  /* 0x00000008ff1b7819 */ /* 0x000fe40000011617 */
[----:B------:R-:W-:Y:S01]  /*a7500*/  LOP3.LUT R16, R250, 0xffff, RZ, 0xc0, !PT ;  /* 0x0000fffffa107812 */ /* 0x000fe200078ec0ff */
[----:B------:R-:W2:Y:S01]  /*a7510*/  LDL.LU R10, [R1+0x2b90] ;  /* 0x002b9000010a7983 */ /* 0x000ea20000300800 */
[--C-:B------:R-:W-:Y:S02]  /*a7520*/  PRMT R23, R23, 0x3340, R19.reuse ;  /* 0x0000334017177816 */ /* 0x100fe40000000013 */
[----:B------:R-:W-:Y:S01]  /*a7530*/  SHF.R.U32.HI R24, RZ, 0x8, R19 ;  /* 0x00000008ff187819 */ /* 0x000fe20000011613 */
[----:B------:R-:W2:Y:S01]  /*a7540*/  LDL.LU R250, [R1+0x2b8c] ;  /* 0x002b8c0001fa7983 */ /* 0x000ea20000300800 */
[----:B------:R-:W-:-:S02]  /*a7550*/  SHF.R.U32.HI R26, RZ, 0x8, R22 ;  /* 0x00000008ff1a7819 */ /* 0x000fc40000011616 */
[--C-:B------:R-:W-:Y:S02]  /*a7560*/  PRMT R22, R22, 0x3340, R18.reuse ;  /* 0x0000334016167816 */ /* 0x100fe40000000012 */
[----:B------:R-:W-:Y:S02]  /*a7570*/  SHF.R.U32.HI R19, RZ, 0x8, R18 ;  /* 0x00000008ff137819 */ /* 0x000fe40000011612 */
[----:B------:R-:W-:Y:S02]  /*a7580*/  SHF.R.U32.HI R25, RZ, 0x8, R21 ;  /* 0x00000008ff197819 */ /* 0x000fe40000011615 */
[--C-:B------:R-:W-:Y:S02]  /*a7590*/  PRMT R21, R21, 0x3340, R17.reuse ;  /* 0x0000334015157816 */ /* 0x100fe40000000011 */
[----:B------:R-:W-:Y:S02]  /*a75a0*/  SHF.R.U32.HI R18, RZ, 0x8, R17 ;  /* 0x00000008ff127819 */ /* 0x000fe40000011611 */
[----:B------:R-:W-:-:S02]  /*a75b0*/  SHF.R.U32.HI R17, RZ, 0x8, R20 ;  /* 0x00000008ff117819 */ /* 0x000fc40000011614 */
[--C-:B------:R-:W-:Y:S01]  /*a75c0*/  PRMT R20, R20, 0x3340, R16.reuse ;  /* 0x0000334014147816 */ /* 0x100fe20000000010 */
[----:B------:R0:W-:Y:S01]  /*a75d0*/  STL [R1+0x1a0], R23 ;  /* 0x0001a01701007387 */ /* 0x0001e20000100800 */
[----:B------:R-:W-:-:S03]  /*a75e0*/  SHF.R.U32.HI R16, RZ, 0x8, R16 ;  /* 0x00000008ff107819 */ /* 0x000fc60000011610 */
[----:B------:R1:W-:Y:S01]  /*a75f0*/  STL [R1+0x1bc], R22 ;  /* 0x0001bc1601007387 */ /* 0x0003e20000100800 */
[----:B------:R-:W-:-:S03]  /*a7600*/  LOP3.LUT R18, R18, 0xffff, RZ, 0xc0, !PT ;  /* 0x0000ffff12127812 */ /* 0x000fc600078ec0ff */
[----:B------:R1:W-:Y:S01]  /*a7610*/  STL [R1+0x1d0], R21 ;  /* 0x0001d01501007387 */ /* 0x0003e20000100800 */
[----:B0-----:R-:W-:-:S03]  /*a7620*/  LOP3.LUT R23, R27, 0xffff, RZ, 0xc0, !PT ;  /* 0x0000ffff1b177812 */ /* 0x001fc600078ec0ff */
[----:B------:R0:W-:Y:S01]  /*a7630*/  STL [R1+0x1d8], R20 ;  /* 0x0001d81401007387 */ /* 0x0001e20000100800 */
[----:B-1----:R-:W-:Y:S02]  /*a7640*/  LOP3.LUT R22, R24, 0xffff, RZ, 0xc0, !PT ;  /* 0x0000ffff18167812 */ /* 0x002fe400078ec0ff */
        /* <DEDUP_REMOVED lines=9> */
[----:B------:R4:W-:Y:S01]  /*a76e0*/  STL [R1+0x24], R22 ;  /* 0x0000241601007387 */ /* 0x0009e20000100800 */
[----:B------:R-:W-:-:S03]  /*a76f0*/  LOP3.LUT R19, R240, 0xffff, RZ, 0xc0, !PT ;  /* 0x0000fffff0137812 */ /* 0x000fc600078ec0ff */
[----:B------:R0:W-:Y:S04]  /*a7700*/  STL [R1+0x28], R20 ;  /* 0x0000281401007387 */ /* 0x0001e80000100800 */
[----:B------:R1:W-:Y:S04]  /*a7710*/  STL [R1+0x30], R18 ;  /* 0x0000301201007387 */ /* 0x0003e80000100800 */
        /* <DEDUP_REMOVED lines=8> */
[----:B0-----:R-:W-:-:S03]  /*a77a0*/  LOP3.LUT R20, R71, 0xffff, RZ, 0xc0, !PT ;  /* 0x0000ffff47147812 */ /* 0x001fc600078ec0ff */
[----:B------:R-:W2:Y:S01]  /*a77b0*/  LDL.LU R71, [R1+0x2a04] ;  /* 0x002a040001477983 */ /* 0x000ea20000300800 */
[----:B-1----:R-:W-:Y:S02]  /*a77c0*/  LOP3.LUT R18, R251, 0xffff, RZ, 0xc0, !PT ;  /* 0x0000fffffb127812 */ /* 0x002fe400078ec0ff */
[----:B------:R-:W-:Y:S01]  /*a77d0*/  LOP3.LUT R17, R13, 0xffff, RZ, 0xc0, !PT ;  /* 0x0000ffff0d117812 */ /* 0x000fe200078ec0ff */
        /* <DEDUP_REMOVED lines=36> */
[----:B---3--:R-:W-:-:S03]  /*a7a20*/  LOP3.LUT R23, R77, 0xffff, RZ, 0xc0, !PT ;  /* 0x0000ffff4d177812 */ /* 0x008fc600078ec0ff */
[----:B------:R-:W3:Y:S01]  /*a7a30*/  LDL.LU R77, [R1+0x2a64] ;  /* 0x002a6400014d7983 */ /* 0x000ee20000300800 */
[----:B----4-:R-:W-:-:S03]  /*a7a40*/  LOP3.LUT R22, R75, 0xffff, RZ, 0xc0, !PT ;  /* 0x0000ffff4b167812 */ /* 0x010fc600078ec0ff */
[----:B------:R-:W4:Y:S01]  /*a7a50*/  LDL.LU R75, [R1+0x2a40] ;  /* 0x002a4000014b7983 */ /* 0x000f220000300800 */
[----:B--2---:R-:W-:-:S03]  /*a7a60*/  LOP3.LUT R21, R73, 0xffff, RZ, 0xc0, !PT ;  /* 0x0000ffff49157812 */ /* 0x004fc600078ec0ff */
[----:B------:R-:W2:Y:S01]  /*a7a70*/  LDL.LU R73, [R1+0x2a1c] ;  /* 0x002a1c0001497983 */ /* 0x000ea20000300800 */
[----:B0-----:R-:W-:-:S03]  /*a7a80*/  LOP3.LUT R20, R71, 0xffff, RZ, 0xc0, !PT ;  /* 0x0000ffff47147812 */ /* 0x001fc600078ec0ff */
[----:B------:R-:W3:Y:S01]  /*a7a90*/  LDL.LU R71, [R1+0x2a00] ;  /* 0x002a000001477983 */ /* 0x000ee20000300800 */
[----:B------:R-:W-:Y:S02]  /*a7aa0*/  LOP3.LUT R19, R46, 0xffff, RZ, 0xc0, !PT ;  /* 0x0000ffff2e137812 */ /* 0x000fe400078ec0ff */
[----:B-1----:R-:W-:Y:S02]  /*a7ab0*/  LOP3.LUT R18, R54, 0xffff, RZ, 0xc0, !PT ;  /* 0x0000ffff36127812 */ /* 0x002fe400078ec0ff */
[----:B------:R-:W-:Y:S02]  /*a7ac0*/  LOP3.LUT R17, R62, 0xffff, RZ, 0xc0, !PT ;  /* 0x0000ffff3e117812 */ /* 0x000fe400078ec0ff */
[----:B------:R-:W-:Y:S02]  /*a7ad0*/  SHF.R.U32.HI R27, RZ, 0x8, R23 ;  /* 0x00000008ff1b7819 */ /* 0x000fe40000011617 */
[----:B------:R-:W-:Y:S02]  /*a7ae0*/  LOP3.LUT R16, R70, 0xffff, RZ, 0xc0, !PT ;  /* 0x0000ffff46107812 */ /* 0x000fe400078ec0ff */
[----:B------:R-:W-:-:S02]  /*a7af0*/  PRMT R23, R23, 0x3340, R19 ;  /* 0x0000334017177816 */ /* 0x000fc40000000013 */
[----:B------:R-:W-:Y:S02]  /*a7b00*/  SHF.R.U32.HI R24, RZ, 0x8, R19 ;  /* 0x00000008ff187819 */ /* 0x000fe40000011613 */
[----:B------:R-:W-:Y:S02]  /*a7b10*/  SHF.R.U32.HI R26, RZ, 0x8, R22 ;  /* 0x00000008ff1a7819 */ /* 0x000fe40000011616 */
[--C-:B------:R-:W-:Y:S02]  /*a7b20*/  PRMT R22, R22, 0x3340, R18.reuse ;  /* 0x0000334016167816 */ /* 0x100fe40000000012 */
[----:B------:R-:W-:Y:S02]  /*a7b30*/  SHF.R.U32.HI R19, RZ, 0x8, R18 ;  /* 0x00000008ff137819 */ /* 0x000fe40000011612 */
[----:B------:R-:W-:Y:S02]  /*a7b40*/  SHF.R.U32.HI R25, RZ, 0x8, R21 ;  /* 0x00000008ff197819 */ /* 0x000fe40000011615 */
[----:B------:R-:W-:-:S02]  /*a7b50*/  PRMT R21, R21, 0x3340, R17 ;  /* 0x0000334015157816 */ /* 0x000fc40000000011 */
[----:B------:R-:W-:Y:S02]  /*a7b60*/  SHF.R.U32.HI R18, RZ, 0x8, R17 ;  /* 0x00000008ff127819 */ /* 0x000fe40000011611 */
[----:B------:R-:W-:Y:S02]  /*a7b70*/  SHF.R.U32.HI R17, RZ, 0x8, R20 ;  /* 0x00000008ff117819 */ /* 0x000fe40000011614 */
        /* <DEDUP_REMOVED lines=22> */
[----:B----4-:R-:W-:-:S03]  /*a7ce0*/  LOP3.LUT R22, R75, 0xffff, RZ, 0xc0, !PT ;  /* 0x0000ffff4b167812 */ /* 0x010fc600078ec0ff */
[----:B------:R-:W4:Y:S01]  /*a7cf0*/  LDL.LU R75, [R1+0x2a60] ;  /* 0x002a6000014b7983 */ /* 0x000f220000300800 */
[----:B--2---:R-:W-:-:S03]  /*a7d00*/  LOP3.LUT R21, R73, 0xffff, RZ, 0xc0, !PT ;  /* 0x0000ffff49157812 */ /* 0x004fc600078ec0ff */
[----:B------:R-:W2:Y:S01]  /*a7d10*/  LDL.LU R73, [R1+0x2a3c] ;  /* 0x002a3c0001497983 */ /* 0x000ea20000300800 */
[----:B---3--:R-:W-:-:S03]  /*a7d20*/  LOP3.LUT R20, R71, 0xffff, RZ, 0xc0, !PT ;  /* 0x0000ffff47147812 */ /* 0x008fc600078ec0ff */
[----:B------:R-:W3:Y:S01]  /*a7d30*/  LDL.LU R71, [R1+0x273c] ;  /* 0x00273c0001477983 */ /* 0x000ee20000300800 */
[----:B------:R-:W-:Y:S02]  /*a7d40*/  F2FP.SATFINITE.E4M3.F32.PACK_AB_MERGE_C R86, R87, R86, RZ ;  /* 0x000000565756723e */ /* 0x000fe400048070ff */
[----:B------:R-:W-:Y:S02]  /*a7d50*/  F2FP.SATFINITE.E4M3.F32.PACK_AB_MERGE_C R94, R95, R94, RZ ;  /* 0x0000005e5f5e723e */ /* 0x000fe400048070ff */
[----:B------:R-:W-:Y:S02]  /*a7d60*/  LOP3.LUT R23, R77, 0xffff, RZ, 0xc0, !PT ;  /* 0x0000ffff4d177812 */ /* 0x000fe400078ec0ff */
[----:B------:R-:W-:Y:S02]  /*a7d70*/  F2FP.SATFINITE.E4M3.F32.PACK_AB_MERGE_C R102, R103, R102, RZ ;  /* 0x000000666766723e */ /* 0x000fe400048070ff */
[----:B------:R-:W-:Y:S02]  /*a7d80*/  LOP3.LUT R19, R78, 0xffff, RZ, 0xc0, !PT ;  /* 0x0000ffff4e137812 */ /* 0x000fe400078ec0ff */
[----:B0-----:R-:W-:-:S02]  /*a7d90*/  LOP3.LUT R18, R86, 0xffff, RZ, 0xc0, !PT ;  /* 0x0000ffff56127812 */ /* 0x001fc400078ec0ff */
[----:B------:R-:W-:Y:S02]  /*a7da0*/  LOP3.LUT R17, R94, 0xffff, RZ, 0xc0, !PT ;  /* 0x0000ffff5e117812 */ /* 0x000fe400078ec0ff */
[----:B------:R-:W-:Y:S02]  /*a7db0*/  SHF.R.U32.HI R27, RZ, 0x8, R23 ;  /* 0x00000008ff1b7819 */ /* 0x000fe40000011617 */
[----:B-1----:R-:W-:Y:S02]  /*a7dc0*/  LOP3.LUT R16, R102, 0xffff, RZ, 0xc0, !PT ;  /* 0x0000ffff66107812 */ /* 0x002fe400078ec0ff */
[--C-:B------:R-:W-:Y:S02]  /*a7dd0*/  PRMT R23, R23, 0x3340, R19.reuse ;  /* 0x0000334017177816 */ /* 0x100fe40000000013 */
[----:B------:R-:W-:Y:S02]  /*a7de0*/  SHF.R.U32.HI R24, RZ, 0x8, R19 ;  /* 0x00000008ff187819 */ /* 0x000fe40000011613 */
        /* <DEDUP_REMOVED lines=17> */
[----:B0-----:R-:W-:Y:S02]  /*a7f00*/  LOP3.LUT R20, R19, 0xffff, RZ, 0xc0, !PT ;  /* 0x0000ffff13147812 */ /* 0x001fe400078ec0ff */
[----:B------:R-:W-:Y:S02]  /*a7f10*/  LOP3.LUT R19, R25, 0xffff, RZ, 0xc0, !PT ;  /* 0x0000ffff19137812 */ /* 0x000fe400078ec0ff */
[----:B------:R-:W-:Y:S02]  /*a7f20*/  PRMT R22, R23, 0x3340, R22 ;  /* 0x0000334017167816 */ /* 0x000fe40000000016 */
[----:B------:R-:W-:-:S02]  /*a7f30*/  LOP3.LUT R17, R17, 0xffff, RZ, 0xc0, !PT ;  /* 0x0000ffff11117812 */ /* 0x000fc400078ec0ff */
[----:B------:R-:W-:Y:S02]  /*a7f40*/  LOP3.LUT R16, R16, 0xffff, RZ, 0xc0, !PT ;  /* 0x0000ffff10107812 */ /* 0x000fe400078ec0ff */
[----:B------:R-:W-:Y:S02]  /*a7f50*/  PRMT R20, R21, 0x3340, R20 ;  /* 0x0000334015147816 */ /* 0x000fe40000000014 */
[----:B------:R-:W-:Y:S02]  /*a7f60*/  PRMT R18, R19, 0x3340, R18 ;  /* 0x0000334013127816 */ /* 0x000fe40000000012 */
[----:B------:R-:W-:Y:S01]  /*a7f70*/  F2FP.SATFINITE.E4M3.F32.PACK_AB_MERGE_C R110, R111, R110, RZ ;  /* 0x0000006e6f6e723e */ /* 0x000fe200048070ff */
[----:B------:R-:W-:Y:S01]  /*a7f80*/  STL [R1+0x68], R22 ;  /* 0x0000681601007387 */ /* 0x000fe20000100800 */
[----:B------:R-:W-:Y:S02]  /*a7f90*/  PRMT R16, R17, 0x3340, R16 ;  /* 0x0000334011107816 */ /* 0x000fe40000000010 */
[----:B------:R-:W-:Y:S01]  /*a7fa0*/  F2FP.SATFINITE.E4M3.F32.PACK_AB_MERGE_C R134, R135, R134, RZ ;  /* 0x000000868786723e */ /* 0x000fe200048070ff */
[----:B------:R0:W-:Y:S01]  /*a7fb0*/  STL [R1+0x6c], R20 ;  /* 0x00006c1401007387 */ /* 0x0001e20000100800 */
[----:B------:R-:W-:-:S03]  /*a7fc0*/  LOP3.LUT R19, R110, 0xffff, RZ, 0xc0, !PT ;  /* 0x0000ffff6e137812 */ /* 0x000fc600078ec0ff */
[----:B------:R1:W-:Y:S01]  /*a7fd0*/  STL [R1+0x78], R18 ;  /* 0x0000781201007387 */ /* 0x0003e20000100800 */
[----:B------:R-:W-:Y:S02]  /*a7fe0*/  LOP3.LUT R17, R127, 0xffff, RZ, 0xc0, !PT ;  /* 0x0000ffff7f117812 */ /* 0x000fe400078ec0ff */
[----:B------:R-:W-:Y:S01]  /*a7ff0*/  SHF.R.U32.HI R24, RZ, 0x8, R19 ;  /* 0x00000008ff187819 */ /* 0x000fe20000011613 */
[----:B------:R1:W-:Y:S01]  /*a8000*/  STL [R1+0x88], R16 ;  /* 0x0000881001007387 */ /* 0x0003e20000100800 */
[----:B0-----:R-:W-:-:S03]  /*a8010*/  LOP3.LUT R20, R11, 0xffff, RZ, 0xc0, !PT ;  /* 0x0000ffff0b147812 */ /* 0x001fc600078ec0ff */
[----:B------:R-:W3:Y:S01]  /*a8020*/  LDL.LU R11, [R1+0x2b78] ;  /* 0x002b7800010b7983 */ /* 0x000ee20000300800 */
[----:B-1----:R-:W-:Y:S02]  /*a8030*/  LOP3.LUT R18, R119, 0xffff, RZ, 0xc0, !PT ;  /* 0x0000ffff77127812 */ /* 0x002fe400078ec0ff */
[----:B------:R-:W-:Y:S02]  /*a8040*/  LOP3.LUT R16, R134, 0xffff, RZ, 0xc0, !PT ;  /* 0x0000ffff86107812 */ /* 0x000fe400078ec0ff */
[----:B----4-:R-:W-:Y:S02]  /*a8050*/  LOP3.LUT R23, R75, 0xffff, RZ, 0xc0, !PT ;  /* 0x0000ffff4b177812 */ /* 0x010fe400078ec0ff */
[----:B--2---:R-:W-:Y:S02]  /*a8060*/  LOP3.LUT R22, R73, 0xffff, RZ, 0xc0, !PT ;  /* 0x0000ffff49167812 */ /* 0x004fe400078ec0ff */
[----:B------:R-:W-:Y:S02]  /*a8070*/  SHF.R.U32.HI R27, RZ, 0x8, R23 ;  /* 0x00000008ff1b7819 */ /* 0x000fe40000011617 */
[----:B---3--:R-:W-:-:S02]  /*a8080*/  LOP3.LUT R21, R71, 0xffff, RZ, 0xc0, !PT ;  /* 0x0000ffff47157812 */ /* 0x008fc400078ec0ff */
[----:B------:R-:W-:Y:S02]  /*a8090*/  PRMT R23, R23, 0x3340, R19 ;  /* 0x0000334017177816 */ /* 0x000fe40000000013 */
        /* <DEDUP_REMOVED lines=10> */
[----:B------:R1:W-:Y:S04]  /*a8140*/  STL [R1+0x25c], R22 ;  /* 0x00025c1601007387 */ /* 0x0003e80000100800 */
[----:B------:R2:W-:Y:S01]  /*a8150*/  STL [R1+0x27c], R21 ;  /* 0x00027c1501007387 */ /* 0x0005e20000100800 */
[----:B0-----:R-:W-:-:S03]  /*a8160*/  LOP3.LUT R23, R27, 0xffff, RZ, 0xc0, !PT ;  /* 0x0000ffff1b177812 */ /* 0x001fc600078ec0ff */
[----:B------:R0:W-:Y:S01]  /*a8170*/  STL [R1+0x280], R20 ;  /* 0x0002801401007387 */ /* 0x0001e20000100800 */
[----:B-1----:R-:W-:Y:S02]  /*a8180*/  LOP3.LUT R22, R24, 0xffff, RZ, 0xc0, !PT ;  /* 0x0000ffff18167812 */ /* 0x002fe400078ec0ff */
[----:B------:R-:W-:Y:S02]  /*a8190*/  LOP3.LUT R18, R18, 0xffff, RZ, 0xc0, !PT ;  /* 0x0000ffff12127812 */ /* 0x000fe400078ec0ff */
[----:B--2---:R-:W-:Y:S02]  /*a81a0*/  LOP3.LUT R21, R26, 0xffff, RZ, 0xc0, !PT ;  /* 0x0000ffff1a157812 */ /* 0x004fe400078ec0ff */
[----:B0-----:R-:W-:Y:S02]  /*a81b0*/  LOP3.LUT R20, R19, 0xffff, RZ, 0xc0, !PT ;  /* 0x0000ffff13147812 */ /* 0x001fe400078ec0ff */
[----:B------:R-:W-:Y:S02]  /*a81c0*/  LOP3.LUT R19, R25, 0xffff, RZ, 0xc0, !PT ;  /* 0x0000ffff19137812 */ /* 0x000fe400078ec0ff */
[----:B------:R-:W-:-:S02]  /*a81d0*/  LOP3.LUT R17, R17, 0xffff, RZ, 0xc0, !PT ;  /* 0x0000ffff11117812 */ /* 0x000fc400078ec0ff */
[----:B------:R-:W-:Y:S02]  /*a81e0*/  LOP3.LUT R16, R16, 0xffff, RZ, 0xc0, !PT ;  /* 0x0000ffff10107812 */ /* 0x000fe400078ec0ff */
[----:B------:R-:W-:Y:S02]  /*a81f0*/  PRMT R22, R23, 0x3340, R22 ;  /* 0x0000334017167816 */ /* 0x000fe40000000016 */
[----:B------:R-:W-:Y:S02]  /*a8200*/  PRMT R20, R21, 0x3340, R20 ;  /* 0x0000334015147816 */ /* 0x000fe40000000014 */
[----:B------:R-:W-:Y:S01]  /*a8210*/  PRMT R19, R19, 0x3340, R18 ;  /* 0x0000334013137816 */ /* 0x000fe20000000012 */
[----:B------:R-:W-:Y:S01]  /*a8220*/  STL [R1+0x84], R22 ;  /* 0x0000841601007387 */ /* 0x000fe20000100800 */
[----:B------:R-:W-:-:S03]  /*a8230*/  PRMT R16, R17, 0x3340, R16 ;  /* 0x0000334011107816 */ /* 0x000fc60000000010 */
[----:B------:R-:W-:Y:S04]  /*a8240*/  STL [R1+0x8c], R20 ;  /* 0x00008c1401007387 */ /* 0x000fe80000100800 */
[----:B------:R-:W2:Y:S04]  /*a8250*/  LDL.LU R18, [R1+0x29a0] ;  /* 0x0029a00001127983 */ /* 0x000ea80000300800 */
[----:B------:R-:W-:Y:S04]  /*a8260*/  STL [R1+0xa0], R19 ;  /* 0x0000a01301007387 */ /* 0x000fe80000100800 */
[----:B------:R0:W-:Y:S04]  /*a8270*/  STL [R1+0xb4], R16 ;  /* 0x0000b41001007387 */ /* 0x0001e80000100800 */
[----:B------:R-:W3:Y:S04]  /*a8280*/  LDL.LU R73, [R1+0x284c] ;  /* 0x00284c0001497983 */ /* 0x000ee80000300800 */
[----:B------:R-:W4:Y:S04]  /*a8290*/  LDL.LU R71, [R1+0x2848] ;  /* 0x0028480001477983 */ /* 0x000f280000300800 */
[----:B------:R-:W2:Y:S01]  /*a82a0*/  LDL.LU R75, [R1+0x2844] ;  /* 0x00284400014b7983 */ /* 0x000ea20000300800 */
[----:B0-----:R-:W-:-:S05]  /*a82b0*/  VIADD R16, R0, 0xf7 ;  /* 0x000000f700107836 */ /* 0x001fca0000000000 */
[----:B------:R-:W-:Y:S02]  /*a82c0*/  ISETP.GE.AND P0, PT, R16, UR8, PT ;  /* 0x0000000810007c0c */ /* 0x000fe4000bf06270 */
[----:B------:R-:W-:Y:S01]  /*a82d0*/  LOP3.LUT R3, R3, 0xfff7ffff, RZ, 0xc0, !PT ;  /* 0xfff7ffff03037812 */ /* 0x000fe200078ec0ff */
[----:B------:R-:W-:Y:S01]  /*a82e0*/  VIADD R17, R0, 0xf5 ;  /* 0x000000f500117836 */ /* 0x000fe20000000000 */
[----:B------:R-:W-:Y:S01]  /*a82f0*/  ISETP.LT.AND P1, PT, R7, UR6, !P0 ;  /* 0x0000000607007c0c */ /* 0x000fe2000c721270 */
[----:B------:R-:W-:Y:S01]  /*a8300*/  ULDC UR6, c[0x0][0x228] ;  /* 0x00008a0000067ab9 */ /* 0x000fe20000000800 */
[----:B------:R-:W-:Y:S01]  /*a8310*/  ISETP.LT.AND P0, PT, R6, UR5, !P0 ;  /* 0x0000000506007c0c */ /* 0x000fe2000c701270 */
[----:B------:R-:W-:Y:S01]  /*a8320*/  ULDC UR5, c[0x0][0x228] ;  /* 0x00008a0000057ab9 */ /* 0x000fe20000000800 */
[----:B------:R-:W-:Y:S01]  /*a8330*/  VIADD R16, R0, 0xf3 ;  /* 0x000000f300107836 */ /* 0x000fe20000000000 */
[----:B------:R-:W-:-:S08]  /*a8340*/  ULDC UR8, c[0x0][0x228] ;  /* 0x00008a0000087ab9 */ /* 0x000fd00000000800 */
        /* <DEDUP_REMOVED lines=10> */
[----:B------:R-:W-:-:S09]  /*a83f0*/  ULDC UR5, c[0x0][0x228] ;  /* 0x00008a0000057ab9 */ /* 0x000fd20000000800 */
[----:B------:R-:W-:-:S04]  /*a8400*/  @P1 LOP3.LUT R3, R3, 0x20000, RZ, 0xfc, !PT ;  /* 0x0002000003031812 */ /* 0x000fc800078efcff */
[----:B------:R-:W-:-:S04]  /*a8410*/  LOP3.LUT R3, R3, 0xfffeffff, RZ, 0xc0, !PT ;  /* 0xfffeffff03037812 */ /* 0x000fc800078ec0ff */
[----:B------:R-:W-:Y:S02]  /*a8420*/  @P0 LOP3.LUT R3, R3, 0x10000, RZ, 0xfc, !PT ;  /* 0x0001000003030812 */ /* 0x000fe400078efcff */
[----:B------:R-:W-:Y:S02]  /*a8430*/  ISETP.GE.AND P0, PT, R16, UR16, PT ;  /* 0x0000001010007c0c */ /* 0x000fe4000bf06270 */
[----:B------:R-:W-:Y:S02]  /*a8440*/  LOP3.LUT R3, R3, 0xffff7fff, RZ, 0xc0, !PT ;  /* 0xffff7fff03037812 */ /* 0x000fe400078ec0ff */
[----:B---3--:R-:W-:Y:S02]  /*a8450*/  R2UR UR20, R73 ;  /* 0x00000000491472ca */ /* 0x008fe400000e0000 */
[----:B----4-:R-:W-:Y:S01]  /*a8460*/  R2UR UR22, R71 ;  /* 0x00000000471672ca */ /* 0x010fe200000e0000 */
[----:B------:R-:W3:Y:S01]  /*a8470*/  LDL.LU R73, [R1+0x2840] ;  /* 0x0028400001497983 */ /* 0x000ee20000300800 */
[----:B------:R-:W-:Y:S01]  /*a8480*/  VIADD R16, R0, 0xef ;  /* 0x000000ef00107836 */ /* 0x000fe20000000000 */
[----:B------:R-:W-:-:S02]  /*a8490*/  ULDC UR16, c[0x0][0x228] ;  /* 0x00008a0000107ab9 */ /* 0x000fc40000000800 */
[----:B------:R-:W4:Y:S01]  /*a84a0*/  LDL.LU R71, [R1+0x283c] ;  /* 0x00283c0001477983 */ /* 0x000f220000300800 */
[----:B------:R-:W-:Y:S01]  /*a84b0*/  ISETP.LT.AND P1, PT, R7, UR8, !P0 ;  /* 0x0000000807007c0c */ /* 0x000fe2000c721270 */
[----:B------:R-:W-:Y:S01]  /*a84c0*/  ULDC UR8, c[0x0][0x228] ;  /* 0x00008a0000087ab9 */ /* 0x000fe20000000800 */
[----:B------:R-:W-:Y:S01]  /*a84d0*/  ISETP.LT.AND P0, PT, R6, UR6, !P0 ;  /* 0x0000000606007c0c */ /* 0x000fe2000c701270 */
[----:B------:R-:W-:-:S10]  /*a84e0*/  ULDC UR6, c[0x0][0x228] ;  /* 0x00008a0000067ab9 */ /* 0x000fd40000000800 */
        /* <DEDUP_REMOVED lines=10> */
[----:B--2---:R-:W-:Y:S01]  /*a8590*/  R2UR UR24, R75 ;  /* 0x000000004b1872ca */ /* 0x004fe200000e0000 */
        /* <DEDUP_REMOVED lines=21> */
[----:B------:R-:W-:Y:S01]  /*a86f0*/  R2UR UR34, R11 ;  /* 0x000000000b2272ca */ /* 0x000fe200000e0000 */
[----:B------:R-:W-:Y:S01]  /*a8700*/  ULDC UR14, c[0x0][0x228] ;  /* 0x00008a00000e7ab9 */ /* 0x000fe20000000800 */
[----:B------:R-:W2:Y:S05]  /*a8710*/  LDL.LU R11, [R1+0x2b74] ;  /* 0x002b7400010b7983 */ /* 0x000eaa0000300800 */
        /* <DEDUP_REMOVED lines=10> */
[----:B------:R-:W-:Y:S01]  /*a87c0*/  R2UR UR22, R12 ;  /* 0x000000000c1672ca */ /* 0x000fe200000e0000 */
[----:B------:R-:W-:Y:S01]  /*a87d0*/  ULDC UR24, c[0x0][0x228] ;  /* 0x00008a0000187ab9 */ /* 0x000fe20000000800 */
[----:B------:R-:W2:Y:S07]  /*a87e0*/  LDL.LU R12, [R1+0x2b70] ;  /* 0x002b7000010c7983 */ /* 0x000eae0000300800 */
[----:B------:R-:W-:-:S04]  /*a87f0*/  @P1 LOP3.LUT R3, R3, 0x80, RZ, 0xfc, !PT ;  /* 0x0000008003031812 */ /* 0x000fc800078efcff */
[----:B------:R-:W-:-:S04]  /*a8800*/  LOP3.LUT R3, R3, 0xffffffbf, RZ, 0xc0, !PT ;  /* 0xffffffbf03037812 */ /* 0x000fc800078ec0ff */
[----:B------:R-:W-:-:S04]  /*a8810*/  @P0 LOP3.LUT R3, R3, 0x40, RZ, 0xfc, !PT ;  /* 0x0000004003030812 */ /* 0x000fc800078efcff */
[----:B------:R-:W-:Y:S02]  /*a8820*/  LOP3.LUT R3, R3, 0xffffffdf, RZ, 0xc0, !PT ;  /* 0xffffffdf03037812 */ /* 0x000fe400078ec0ff */
[----:B------:R-:W-:Y:S02]  /*a8830*/  R2UR UR36, R251 ;  /* 0x00000000fb2472ca */ /* 0x000fe400000e0000 */
[----:B---3--:R-:W-:-:S13]  /*a8840*/  R2UR UR27, R73 ;  /* 0x00000000491b72ca */ /* 0x008fda00000e0000 */
[----:B------:R-:W-:-:S04]  /*a8850*/  ISETP.GE.AND P0, PT, R17, UR27, PT ;  /* 0x0000001b11007c0c */ /* 0x000fc8000bf06270 */
[----:B------:R-:W-:Y:S02]  /*a8860*/  ISETP.LT.AND P1, PT, R7, UR20, !P0 ;  /* 0x0000001407007c0c */ /* 0x000fe4000c721270 */
[----:B----4-:R-:W-:Y:S01]  /*a8870*/  R2UR UR33, R71 ;  /* 0x00000000472172ca */ /* 0x010fe200000e0000 */
[----:B------:R-:W-:Y:S01]  /*a8880*/  VIADD R17, R0, 0xe5 ;  /* 0x000000e500117836 */ /* 0x000fe20000000000 */
[----:B------:R-:W-:Y:S01]  /*a8890*/  ISETP.LT.AND P0, PT, R6, UR6, !P0 ;  /* 0x0000000606007c0c */ /* 0x000fe2000c701270 */
[----:B------:R-:W-:Y:S01]  /*a88a0*/  ULDC UR6, c[0x0][0x228] ;  /* 0x00008a0000067ab9 */ /* 0x000fe20000000800 */
[----:B------:R-:W-:Y:S01]  /*a88b0*/  R2UR UR27, R13 ;  /* 0x000000000d1b72ca */ /* 0x000fe200000e0000 */
[----:B------:R-:W-:Y:S01]  /*a88c0*/  ULDC UR20, c[0x0][0x228] ;  /* 0x00008a0000147ab9 */ /* 0x000fe20000000800 */
[----:B------:R-:W3:Y:S04]  /*a88d0*/  LDL.LU R13, [R1+0x2b6c] ;  /* 0x002b6c00010d7983 */ /* 0x000ee80000300800 */
[----:B------:R-:W4:Y:S01]  /*a88e0*/  LDL.LU R251, [R1+0x2b68] ;  /* 0x002b680001fb7983 */ /* 0x000f220000300800 */
        /* <DEDUP_REMOVED lines=11> */
[----:B------:R-:W-:-:S08]  /*a89a0*/  ULDC UR5, c[0x0][0x228] ;  /* 0x00008a0000057ab9 */ /* 0x000fd00000000800 */
[----:B------:R-:W-:-:S04]  /*a89b0*/  @P1 LOP3.LUT R3, R3, 0x8, RZ, 0xfc, !PT ;  /* 0x0000000803031812 */ /* 0x000fc800078efcff */
[----:B------:R-:W-:-:S04]  /*a89c0*/  LOP3.LUT R3, R3, 0xfffffffb, RZ, 0xc0, !PT ;  /* 0xfffffffb03037812 */ /* 0x000fc800078ec0ff */
[----:B------:R-:W-:Y:S02]  /*a89d0*/  @P0 LOP3.LUT R3, R3, 0x4, RZ, 0xfc, !PT ;  /* 0x0000000403030812 */ /* 0x000fe400078efcff */
[----:B------:R-:W-:Y:S02]  /*a89e0*/  ISETP.GE.AND P0, PT, R17, UR34, PT ;  /* 0x0000002211007c0c */ /* 0x000fe4000bf06270 */
[----:B------:R-:W-:Y:S02]  /*a89f0*/  R2UR UR34, R240 ;  /* 0x00000000f02272ca */ /* 0x000fe400000e0000 */
[----:B------:R-:W2:Y:S01]  /*a8a00*/  LDL.LU R240, [R1+0x2b64] ;  /* 0x002b640001f07983 */ /* 0x000ea20000300800 */
[----:B------:R-:W-:Y:S02]  /*a8a10*/  ISETP.LT.AND P1, PT, R7, UR14, !P0 ;  /* 0x0000000e07007c0c */ /* 0x000fe4000c721270 */
[----:B------:R-:W-:Y:S01]  /*a8a20*/  LOP3.LUT R3, R3, 0xfffffffd, RZ, 0xc0, !PT ;  /* 0xfffffffd03037812 */ /* 0x000fe200078ec0ff */
[----:B------:R-:W-:Y:S01]  /*a8a30*/  VIADD R17, R0, 0xe1 ;  /* 0x000000e100117836 */ /* 0x000fe20000000000 */
[----:B------:R-:W-:Y:S01]  /*a8a40*/  ISETP.LT.AND P0, PT, R6, UR12, !P0 ;  /* 0x0000000c06007c0c */ /* 0x000fe2000c701270 */
[----:B------:R-:W3:Y:S01]  /*a8a50*/  LDL.LU R250, [R1+0x2b60] ;  /* 0x002b600001fa7983 */ /* 0x000ee20000300800 */
[----:B------:R-:W-:Y:S01]  /*a8a60*/  R2UR UR39, R249 ;  /* 0x00000000f92772ca */ /* 0x000fe200000e0000 */
[----:B------:R-:W-:Y:S01]  /*a8a70*/  ULDC UR12, c[0x0][0x228] ;  /* 0x00008a00000c7ab9 */ /* 0x000fe20000000800 */
[----:B------:R-:W-:Y:S01]  /*a8a80*/  R2UR UR42, R245 ;  /* 0x00000000f52a72ca */ /* 0x000fe200000e0000 */
[----:B------:R-:W4:Y:S01]  /*a8a90*/  LDL.LU R249, [R1+0x2b5c] ;  /* 0x002b5c0001f97983 */ /* 0x000f220000300800 */
[----:B------:R-:W-:Y:S01]  /*a8aa0*/  R2UR UR40, R244 ;  /* 0x00000000f42872ca */ /* 0x000fe200000e0000 */
[----:B------:R-:W-:-:S02]  /*a8ab0*/  ULDC UR14, c[0x0][0x228] ;  /* 0x00008a00000e7ab9 */ /* 0x000fc40000000800 */
[----:B------:R-:W-:Y:S01]  /*a8ac0*/  @P1 LOP3.LUT R3, R3, 0x2, RZ, 0xfc, !PT ;  /* 0x0000000203031812 */ /* 0x000fe200078efcff */
[----:B------:R-:W3:Y:S03]  /*a8ad0*/  LDL.LU R245, [R1+0x2b58] ;  /* 0x002b580001f57983 */ /* 0x000ee60000300800 */
[----:B------:R-:W-:Y:S01]  /*a8ae0*/  LOP3.LUT R3, R3, 0xfffffffe, RZ, 0xc0, !PT ;  /* 0xfffffffe03037812 */ /* 0x000fe200078ec0ff */
[----:B------:R-:W4:Y:S03]  /*a8af0*/  LDL.LU R244, [R1+0x2b54] ;  /* 0x002b540001f47983 */ /* 0x000f260000300800 */
[----:B------:R-:W-:Y:S02]  /*a8b00*/  @P0 LOP3.LUT R3, R3, 0x1, RZ, 0xfc, !PT ;  /* 0x0000000103030812 */ /* 0x000fe400078efcff */
[----:B------:R-:W-:Y:S01]  /*a8b10*/  ISETP.GE.AND P0, PT, R16, UR22, PT ;  /* 0x0000001610007c0c */ /* 0x000fe2000bf06270 */
[----:B------:R-:W-:Y:S01]  /*a8b20*/  VIADD R16, R0, 0xdf ;  /* 0x000000df00107836 */ /* 0x000fe20000000000 */
[----:B------:R-:W-:-:S02]  /*a8b30*/  ULDC UR22, c[0x0][0x228] ;  /* 0x00008a0000167ab9 */ /* 0x000fc40000000800 */
[----:B------:R-:W-:Y:S01]  /*a8b40*/  ISETP.LT.AND P1, PT, R7, UR16, !P0 ;  /* 0x0000001007007c0c */ /* 0x000fe2000c721270 */
[----:B------:R-:W-:Y:S01]  /*a8b50*/  ULDC UR16, c[0x0][0x228] ;  /* 0x00008a0000107ab9 */ /* 0x000fe20000000800 */
[----:B------:R-:W-:Y:S01]  /*a8b60*/  ISETP.LT.AND P0, PT, R6, UR18, !P0 ;  /* 0x0000001206007c0c */ /* 0x000fe2000c701270 */
[----:B------:R-:W-:Y:S01]  /*a8b70*/  ULDC UR18, c[0x0][0x228] ;  /* 0x00008a0000127ab9 */ /* 0x000fe20000000800 */
[----:B--2---:R-:W-:-:S09]  /*a8b80*/  LOP3.LUT R240, R240, 0x7fffffff, RZ, 0xc0, !PT ;  /* 0x7ffffffff0f07812 */ /* 0x004fd200078ec0ff */
        /* <DEDUP_REMOVED lines=44> */
[----:B------:R-:W-:-:S06]  /*a8e50*/  ULDC UR5, c[0x0][0x228] ;  /* 0x00008a0000057ab9 */ /* 0x000fcc0000000800 */
[----:B------:R-:W-:-:S04]  /*a8e60*/  @P1 LOP3.LUT R240, R240, 0x800000, RZ, 0xfc, !PT ;  /* 0x00800000f0f01812 */ /* 0x000fc800078efcff */
[----:B------:R-:W-:-:S04]  /*a8e70*/  LOP3.LUT R240, R240, 0xffbfffff, RZ, 0xc0, !PT ;  /* 0xffbffffff0f07812 */ /* 0x000fc800078ec0ff */
[----:B------:R-:W-:Y:S02]  /*a8e80*/  @P0 LOP3.LUT R240, R240, 0x400000, RZ, 0xfc, !PT ;  /* 0x00400000f0f00812 */ /* 0x000fe400078efcff */
[----:B------:R-:W-:Y:S02]  /*a8e90*/  ISETP.GE.AND P0, PT, R17, UR39, PT ;  /* 0x0000002711007c0c */ /* 0x000fe4000bf06270 */
[----:B------:R-:W-:Y:S02]  /*a8ea0*/  R2UR UR39, R242 ;  /* 0x00000000f22772ca */ /* 0x000fe400000e0000 */
[----:B------:R-:W2:Y:S04]  /*a8eb0*/  LDL.LU R242, [R1+0x2b4c] ;  /* 0x002b4c0001f27983 */ /* 0x000ea80000300800 */
[----:B------:R-:W2:Y:S01]  /*a8ec0*/  LDL.LU R241, [R1+0x2b48] ;  /* 0x002b480001f17983 */ /* 0x000ea20000300800 */
[----:B------:R-:W-:-:S02]  /*a8ed0*/  ISETP.LT.AND P1, PT, R7, UR12, !P0 ;  /* 0x0000000c07007c0c */ /* 0x000fc4000c721270 */
[----:B------:R-:W-:Y:S01]  /*a8ee0*/  LOP3.LUT R240, R240, 0xffdfffff, RZ, 0xc0, !PT ;  /* 0xffdffffff0f07812 */ /* 0x000fe200078ec0ff */
[----:B------:R-:W-:Y:S01]  /*a8ef0*/  VIADD R17, R0, 0xd5 ;  /* 0x000000d500117836 */ /* 0x000fe20000000000 */
[----:B------:R-:W-:Y:S01]  /*a8f00*/  ISETP.LT.AND P0, PT, R6, UR14, !P0 ;  /* 0x0000000e06007c0c */ /* 0x000fe2000c701270 */
[----:B------:R-:W-:Y:S01]  /*a8f10*/  ULDC UR14, c[0x0][0x228] ;  /* 0x00008a00000e7ab9 */ /* 0x000fe20000000800 */
[----:B------:R-:W-:Y:S01]  /*a8f20*/  R2UR UR59, R238 ;  /* 0x00000000ee3b72ca */ /* 0x000fe200000e0000 */
[----:B------:R-:W-:Y:S01]  /*a8f30*/  ULDC UR12, c[0x0][0x228] ;  /* 0x00008a00000c7ab9 */ /* 0x000fe20000000800 */
[----:B------:R-:W-:Y:S02]  /*a8f40*/  R2UR UR58, R236 ;  /* 0x00000000ec3a72ca */ /* 0x000fe400000e0000 */
[----:B------:R-:W-:Y:S02]  /*a8f50*/  R2UR UR60, R14 ;  /* 0x000000000e3c72ca */ /* 0x000fe400000e0000 */
[----:B------:R-:W-:-:S02]  /*a8f60*/  LOP3.LUT R212, R18, 0xf0, RZ, 0xc0, !PT ;  /* 0x000000f012d47812 */ /* 0x000fc400078ec0ff */
[----:B------:R-:W-:Y:S01]  /*a8f70*/  @P1 LOP3.LUT R240, R240, 0x200000, RZ, 0xfc, !PT ;  /* 0x00200000f0f01812 */ /* 0x000fe200078efcff */
[----:B------:R-:W-:Y:S01]  /*a8f80*/  VIADD R19, R0, 0x7e ;  /* 0x0000007e00137836 */ /* 0x000fe20000000000 */
[----:B----4-:R-:W-:Y:S01]  /*a8f90*/  LOP3.LUT R244, R244, 0x7fffffff, RZ, 0xc0, !PT ;  /* 0x7ffffffff4f47812 */ /* 0x010fe200078ec0ff */
[----:B------:R-:W-:Y:S01]  /*a8fa0*/  VIADD R20, R0, 0x7d ;  /* 0x0000007d00147836 */ /* 0x000fe20000000000 */
[----:B------:R-:W-:Y:S01]  /*a8fb0*/  LOP3.LUT R240, R240, 0xffefffff, RZ, 0xc0, !PT ;  /* 0xffeffffff0f07812 */ /* 0x000fe200078ec0ff */
[C---:B------:R-:W-:Y:S01]  /*a8fc0*/  VIADD R21, R0.reuse, 0x7c ;  /* 0x0000007c00157836 */ /* 0x040fe20000000000 */
[----:B---3--:R-:W-:Y:S01]  /*a8fd0*/  LOP3.LUT R245, R245, 0x7fffffff, RZ, 0xc0, !PT ;  /* 0x7ffffffff5f57812 */ /* 0x008fe200078ec0ff */
[----:B------:R-:W-:Y:S01]  /*a8fe0*/  VIADD R22, R0, 0x7b ;  /* 0x0000007b00167836 */ /* 0x000fe20000000000 */
[----:B------:R-:W-:Y:S01]  /*a8ff0*/  @P0 LOP3.LUT R240, R240, 0x100000, RZ, 0xfc, !PT ;  /* 0x00100000f0f00812 */ /* 0x000fe200078efcff */
[----:B------:R-:W-:Y:S01]  /*a9000*/  VIADD R23, R0, 0x7a ;  /* 0x0000007a00177836 */ /* 0x000fe20000000000 */
[----:B------:R-:W-:Y:S01]  /*a9010*/  ISETP.GE.AND P0, PT, R16, UR42, PT ;  /* 0x0000002a10007c0c */ /* 0x000fe2000bf06270 */
[----:B------:R-:W-:Y:S01]  /*a9020*/  VIADD R24, R0, 0x79 ;  /* 0x0000007900187836 */ /* 0x000fe20000000000 */
[----:B------:R-:W-:Y:S01]  /*a9030*/  LOP3.LUT R240, R240, 0xfff7ffff, RZ, 0xc0, !PT ;  /* 0xfff7fffff0f07812 */ /* 0x000fe200078ec0ff */
[----:B------:R-:W-:Y:S01]  /*a9040*/  VIADD R16, R0, 0xd3 ;  /* 0x000000d300107836 */ /* 0x000fe20000000000 */
[----:B------:R-:W-:Y:S01]  /*a9050*/  ISETP.LT.AND P1, PT, R7, UR18, !P0 ;  /* 0x0000001207007c0c */ /* 0x000fe2000c721270 */
[----:B------:R-:W-:Y:S01]  /*a9060*/  ULDC UR18, c[0x0][0x228] ;  /* 0x00008a0000127ab9 */ /* 0x000fe20000000800 */
[----:B------:R-:W-:Y:S01]  /*a9070*/  ISETP.LT.AND P0, PT, R6, UR16, !P0 ;  /* 0x0000001006007c0c */ /* 0x000fe2000c701270 */
[----:B------:R-:W-:Y:S01]  /*a9080*/  ULDC UR16, c[0x0][0x228] ;  /* 0x00008a0000107ab9 */ /* 0x000fe20000000800 */
[----:B------:R-:W-:Y:S01]  /*a9090*/  ULDC UR42, c[0x0][0x228] ;  /* 0x00008a00002a7ab9 */ /* 0x000fe20000000800 */
[----:B------:R-:W-:-:S02]  /*a90a0*/  VIADD R25, R0, 0x78 ;  /* 0x0000007800197836 */ /* 0x000fc40000000000 */
[C---:B------:R-:W-:Y:S02]  /*a90b0*/  VIADD R26, R0.reuse, 0x77 ;  /* 0x00000077001a7836 */ /* 0x040fe40000000000 */
[C---:B------:R-:W-:Y:S02]  /*a90c0*/  VIADD R27, R0.reuse, 0x76 ;  /* 0x00000076001b7836 */ /* 0x040fe40000000000 */
[C---:B------:R-:W-:Y:S02]  /*a90d0*/  VIADD R28, R0.reuse, 0x75 ;  /* 0x00000075001c7836 */ /* 0x040fe40000000000 */
[----:B------:R-:W-:Y:S01]  /*a90e0*/  VIADD R29, R0, 0x74 ;  /* 0x00000074001d7836 */ /* 0x000fe20000000000 */
[----:B------:R-:W-:Y:S01]  /*a90f0*/  @P1 LOP3.LUT R240, R240, 0x80000, RZ, 0xfc, !PT ;  /* 0x00080000f0f01812 */ /* 0x000fe200078efcff */
[C---:B------:R-:W-:Y:S02]  /*a9100*/  VIADD R30, R0.reuse, 0x73 ;  /* 0x00000073001e7836 */ /* 0x040fe40000000000 */
[----:B------:R-:W-:Y:S01]  /*a9110*/  VIADD R31, R0, 0x72 ;  /* 0x00000072001f7836 */ /* 0x000fe20000000000 */
[----:B------:R-:W-:-:S02]  /*a9120*/  LOP3.LUT R240, R240, 0xfffbffff, RZ, 0xc0, !PT ;  /* 0xfffbfffff0f07812 */ /* 0x000fc400078ec0ff */
        /* <DEDUP_REMOVED lines=12> */
[----:B------:R-:W-:Y:S01]  /*a91f0*/  PRMT R120, R45, 0x5410, R120 ;  /* 0x000054102d787816 */ /* 0x000fe20000000078 */
[----:B------:R-:W-:Y:S01]  /*a9200*/  VIADD R46, R0, 0x63 ;  /* 0x00000063002e7836 */ /* 0x000fe20000000000 */
[----:B------:R-:W-:Y:S02]  /*a9210*/  @P0 LOP3.LUT R240, R240, 0x40000, RZ, 0xfc, !PT ;  /* 0x00040000f0f00812 */ /* 0x000fe400078efcff */
[----:B------:R-:W-:Y:S02]  /*a9220*/  PRMT R131, R47, 0x5410, R131 ;  /* 0x000054102f837816 */ /* 0x000fe40000000083 */
[----:B------:R-:W-:Y:S02]  /*a9230*/  PRMT R130, R48, 0x5410, R130 ;  /* 0x0000541030827816 */ /* 0x000fe40000000082 */
[----:B------:R-:W-:Y:S02]  /*a9240*/  PRMT R125, R49, 0x5410, R125 ;  /* 0x00005410317d7816 */ /* 0x000fe4000000007d */
[----:B------:R-:W-:-:S02]  /*a9250*/  PRMT R124, R50, 0x5410, R124 ;  /* 0x00005410327c7816 */ /* 0x000fc4000000007c */
[----:B------:R-:W-:Y:S02]  /*a9260*/  PRMT R133, R52, 0x5410, R133 ;  /* 0x0000541034857816 */ /* 0x000fe40000000085 */
[----:B------:R-:W-:Y:S01]  /*a9270*/  PRMT R129, R53, 0x5410, R129 ;  /* 0x0000541035817816 */ /* 0x000fe20000000081 */
[----:B------:R-:W-:Y:S01]  /*a9280*/  VIADD R54, R0, 0x5b ;  /* 0x0000005b00367836 */ /* 0x000fe20000000000 */
[----:B------:R-:W-:Y:S02]  /*a9290*/  ISETP.GE.AND P0, PT, R17, UR40, PT ;  /* 0x0000002811007c0c */ /* 0x000fe4000bf06270 */
[----:B------:R-:W-:Y:S02]  /*a92a0*/  PRMT R128, R55, 0x5410, R128 ;  /* 0x0000541037807816 */ /* 0x000fe40000000080 */
[----:B------:R-:W-:Y:S01]  /*a92b0*/  PRMT R139, R56, 0x5410, R139 ;  /* 0x00005410388b7816 */ /* 0x000fe2000000008b */
[C---:B------:R-:W-:Y:S01]  /*a92c0*/  VIADD R97, R0.reuse, 0x58 ;  /* 0x0000005800617836 */ /* 0x040fe20000000000 */
[----:B------:R-:W-:Y:S01]  /*a92d0*/  ISETP.LT.AND P1, PT, R7, UR22, !P0 ;  /* 0x0000001607007c0c */ /* 0x000fe2000c721270 */
[----:B------:R-:W-:Y:S01]  /*a92e0*/  VIADD R98, R0, 0x57 ;  /* 0x0000005700627836 */ /* 0x000fe20000000000 */
[----:B------:R-:W-:Y:S01]  /*a92f0*/  ISETP.LT.AND P0, PT, R6, UR27, !P0 ;  /* 0x0000001b06007c0c */ /* 0x000fe2000c701270 */
[----:B------:R-:W-:Y:S01]  /*a9300*/  VIADD R99, R0, 0x56 ;  /* 0x0000005600637836 */ /* 0x000fe20000000000 */
[----:B------:R-:W-:Y:S01]  /*a9310*/  LOP3.LUT R240, R240, 0xfffdffff, RZ, 0xc0, !PT ;  /* 0xfffdfffff0f07812 */ /* 0x000fe200078ec0ff */
[----:B------:R-:W-:Y:S01]  /*a9320*/  VIADD R17, R0, 0xd1 ;  /* 0x000000d100117836 */ /* 0x000fe20000000000 */
[----:B------:R-:W-:Y:S01]  /*a9330*/  ULDC UR27, c[0x0][0x228] ;  /* 0x00008a00001b7ab9 */ /* 0x000fe20000000800 */
[----:B------:R-:W-:Y:S01]  /*a9340*/  ULDC UR22, c[0x0][0x228] ;  /* 0x00008a0000167ab9 */ /* 0x000fe20000000800 */
[----:B------:R-:W-:Y:S01]  /*a9350*/  ULDC UR40, c[0x0][0x228] ;  /* 0x00008a0000287ab9 */ /* 0x000fe20000000800 */
[----:B------:R-:W-:Y:S01]  /*a9360*/  LOP3.LUT R250, R250, 0x7fffffff, RZ, 0xc0, !PT ;  /* 0x7ffffffffafa7812 */ /* 0x000fe200078ec0ff */
[C---:B------:R-:W-:Y:S01]  /*a9370*/  VIADD R100, R0.reuse, 0x55 ;  /* 0x0000005500647836 */ /* 0x040fe20000000000 */
[----:B------:R-:W-:Y:S01]  /*a9380*/  PRMT R134, R51, 0x5410, R36 ;  /* 0x0000541033867816 */ /* 0x000fe20000000024 */
[----:B------:R-:W-:Y:S01]  /*a9390*/  VIADD R101, R0, 0x54 ;  /* 0x0000005400657836 */ /* 0x000fe20000000000 */
[----:B------:R-:W-:Y:S01]  /*a93a0*/  @P1 LOP3.LUT R240, R240, 0x20000, RZ, 0xfc, !PT ;  /* 0x00020000f0f01812 */ /* 0x000fe200078efcff */
[C---:B------:R-:W-:Y:S01]  /*a93b0*/  VIADD R102, R0.reuse, 0x53 ;  /* 0x0000005300667836 */ /* 0x040fe20000000000 */
[----:B------:R-:W-:Y:S01]  /*a93c0*/  LOP3.LUT R251, R251, 0x7fffffff, RZ, 0xc0, !PT ;  /* 0x7ffffffffbfb7812 */ /* 0x000fe200078ec0ff */
[----:B------:R-:W-:Y:S01]  /*a93d0*/  VIADD R103, R0, 0x52 ;  /* 0x0000005200677836 */ /* 0x000fe20000000000 */
[----:B------:R-:W-:Y:S01]  /*a93e0*/  LOP3.LUT R240, R240, 0xfffeffff, RZ, 0xc0, !PT ;  /* 0xfffefffff0f07812 */ /* 0x000fe200078ec0ff */
[----:B------:R-:W-:-:S02]  /*a93f0*/  VIADD R104, R0, 0x51 ;  /* 0x0000005100687836 */ /* 0x000fc40000000000 */
        /* <DEDUP_REMOVED lines=11> */
[----:B------:R-:W-:Y:S01]  /*a94b0*/  LOP3.LUT R249, R249, 0x7fffffff, RZ, 0xc0, !PT ;  /* 0x7ffffffff9f97812 */ /* 0x000fe200078ec0ff */
[----:B------:R-:W-:Y:S01]  /*a94c0*/  VIADD R108, R0, 0x4d ;  /* 0x0000004d006c7836 */ /* 0x000fe20000000000 */
[----:B------:R-:W3:Y:S07]  /*a94d0*/  LDL.LU R238, [R1+0x2b44] ;  /* 0x002b440001ee7983 */ /* 0x000eee0000300800 */
        /* <DEDUP_REMOVED lines=14> */
[----:B------:R-:W-:Y:S02]  /*a95c0*/  R2UR UR28, R15 ;  /* 0x000000000f1c72ca */ /* 0x000fe400000e0000 */
[----:B------:R-:W-:Y:S02]  /*a95d0*/  LOP3.LUT R240, R240, 0xfffff7ff, RZ, 0xc0, !PT ;  /* 0xfffff7fff0f07812 */ /* 0x000fe400078ec0ff */
[----:B------:R-:W-:Y:S01]  /*a95e0*/  R2UR UR24, R237 ;  /* 0x00000000ed1872ca */ /* 0x000fe200000e0000 */
[----:B------:R-:W-:Y:S01]  /*a95f0*/  VIADD R16, R0, 0xcb ;  /* 0x000000cb00107836 */ /* 0x000fe20000000000 */
[----:B------:R-:W-:Y:S01]  /*a9600*/  ISETP.LT.AND P1, PT, R7, UR45, !P0 ;  /* 0x0000002d07007c0c */ /* 0x000fe2000c721270 */
[----:B------:R-:W-:Y:S01]  /*a9610*/  ULDC UR46, c[0x0][0x228] ;  /* 0x00008a00002e7ab9 */ /* 0x000fe20000000800 */
[----:B------:R-:W-:Y:S01]  /*a9620*/  ISETP.LT.AND P0, PT, R6, UR8, !P0 ;  /* 0x0000000806007c0c */ /* 0x000fe2000c701270 */
[----:B------:R-:W-:Y:S01]  /*a9630*/  ULDC UR45, c[0x0][0x228] ;  /* 0x00008a00002d7ab9 */ /* 0x000fe20000000800 */
[----:B------:R-:W-:Y:S01]  /*a9640*/  ULDC UR8, c[0x0][0x228] ;  /* 0x00008a0000087ab9 */ /* 0x000fe20000000800 */
[----:B--2---:R-:W-:-:S02]  /*a9650*/  LOP3.LUT R241, R241, 0x7fffffff, RZ, 0xc0, !PT ;  /* 0x7ffffffff1f17812 */ /* 0x004fc400078ec0ff */
[----:B------:R-:W-:Y:S02]  /*a9660*/  LOP3.LUT R242, R242, 0x7fffffff, RZ, 0xc0, !PT ;  /* 0x7ffffffff2f27812 */ /* 0x000fe400078ec0ff */
[----:B------:R-:W-:Y:S01]  /*a9670*/  LOP3.LUT R243, R243, 0x7fffffff, RZ, 0xc0, !PT ;  /* 0x7ffffffff3f37812 */ /* 0x000fe200078ec0ff */
[----:B------:R-:W-:-:S03]  /*a9680*/  VIADD R18, R0, 0x7f ;  /* 0x0000007f00127836 */ /* 0x000fc60000000000 */
[----:B------:R-:W-:Y:S01]  /*a9690*/  @P1 LOP3.LUT R240, R240, 0x800, RZ, 0xfc, !PT ;  /* 0x00000800f0f01812 */ /* 0x000fe200078efcff */
[----:B------:R-:W-:Y:S01]  /*a96a0*/  VIADD R32, R0, 0x71 ;  /* 0x0000007100207836 */ /* 0x000fe20000000000 */
[----:B------:R-:W2:Y:S02]  /*a96b0*/  LDL.LU R237, [R1+0x2b40] ;  /* 0x002b400001ed7983 */ /* 0x000ea40000300800 */
[----:B------:R-:W-:Y:S01]  /*a96c0*/  LOP3.LUT R240, R240, 0xfffffbff, RZ, 0xc0, !PT ;  /* 0xfffffbfff0f07812 */ /* 0x000fe200078ec0ff */
[----:B------:R-:W-:Y:S01]  /*a96d0*/  VIADD R33, R0, 0x70 ;  /* 0x0000007000217836 */ /* 0x000fe20000000000 */
[----:B------:R-:W4:Y:S02]  /*a96e0*/  LDL.LU R236, [R1+0x2b3c] ;  /* 0x002b3c0001ec7983 */ /* 0x000f240000300800 */
[----:B------:R-:W-:Y:S02]  /*a96f0*/  @P0 LOP3.LUT R240, R240, 0x400, RZ, 0xfc, !PT ;  /* 0x00000400f0f00812 */ /* 0x000fe400078efcff */
        /* <DEDUP_REMOVED lines=9> */
[C---:B------:R-:W-:Y:S01]  /*a9790*/  VIADD R35, R0.reuse, 0x6e ;  /* 0x0000006e00237836 */ /* 0x040fe20000000000 */
[----:B------:R-:W2:Y:S01]  /*a97a0*/  LDL.LU R15, [R1+0x2b38] ;  /* 0x002b3800010f7983 */ /* 0x000ea20000300800 */
[----:B------:R-:W-:-:S02]  /*a97b0*/  VIADD R36, R0, 0x6d ;  /* 0x0000006d00247836 */ /* 0x000fc40000000000 */
[----:B------:R-:W-:Y:S01]  /*a97c0*/  VIADD R37, R0, 0x6c ;  /* 0x0000006c00257836 */ /* 0x000fe20000000000 */
[----:B------:R-:W4:Y:S03]  /*a97d0*/  LDL.LU R14, [R1+0x2b34] ;  /* 0x002b3400010e7983 */ /* 0x000f260000300800 */
[----:B------:R-:W-:Y:S01]  /*a97e0*/  @P1 LOP3.LUT R240, R240, 0x200, RZ, 0xfc, !PT ;  /* 0x00000200f0f01812 */ /* 0x000fe200078efcff */
[C---:B------:R-:W-:Y:S02]  /*a97f0*/  VIADD R38, R0.reuse, 0x6b ;  /* 0x0000006b00267836 */ /* 0x040fe40000000000 */
[----:B------:R-:W-:Y:S01]  /*a9800*/  VIADD R109, R0, 0x4c ;  /* 0x0000004c006d7836 */ /* 0x000fe20000000000 */
[----:B------:R-:W-:Y:S01]  /*a9810*/  LOP3.LUT R240, R240, 0xfffffeff, RZ, 0xc0, !PT ;  /* 0xfffffefff0f07812 */ /* 0x000fe200078ec0ff */
[C---:B------:R-:W-:Y:S02]  /*a9820*/  VIADD R39, R0.reuse, 0x6a ;  /* 0x0000006a00277836 */ /* 0x040fe40000000000 */
        /* <DEDUP_REMOVED lines=20> */
[----:B------:R-:W-:Y:S01]  /*a9970*/  LOP3.LUT R240, R240, 0xffffffbf, RZ, 0xc0, !PT ;  /* 0xffffffbff0f07812 */ /* 0x000fe200078ec0ff */
[----:B------:R-:W-:-:S02]  /*a9980*/  VIADD R44, R0, 0x65 ;  /* 0x00000065002c7836 */ /* 0x000fc40000000000 */
[----:B------:R-:W-:Y:S01]  /*a9990*/  VIADD R154, R0, 0x40 ;  /* 0x00000040009a7836 */ /* 0x000fe20000000000 */
[----:B------:R-:W-:Y:S01]  /*a99a0*/  @P0 LOP3.LUT R240, R240, 0x40, RZ, 0xfc, !PT ;  /* 0x00000040f0f00812 */ /* 0x000fe200078efcff */
[C---:B------:R-:W-:Y:S01]  /*a99b0*/  VIADD R45, R0.reuse, 0x64 ;  /* 0x00000064002d7836 */ /* 0x040fe20000000000 */
        /* <DEDUP_REMOVED lines=51> */
[----:B------:R-:W-:-:S02]  /*a9cf0*/  VIADD R119, R0, 0x49 ;  /* 0x0000004900777836 */ /* 0x000fc40000000000 */
[C---:B------:R-:W-:Y:S02]  /*a9d00*/  VIADD R127, R0.reuse, 0x48 ;  /* 0x00000048007f7836 */ /* 0x040fe40000000000 */
[C---:B------:R-:W-:Y:S02]  /*a9d10*/  VIADD R135, R0.reuse, 0x47 ;  /* 0x0000004700877836 */ /* 0x040fe40000000000 */
[C---:B------:R-:W-:Y:S02]  /*a9d20*/  VIADD R167, R0.reuse, 0x33 ;  /* 0x0000003300a77836 */ /* 0x040fe40000000000 */
[C---:B------:R-:W-:Y:S02]  /*a9d30*/  VIADD R168, R0.reuse, 0x32 ;  /* 0x0000003200a87836 */ /* 0x040fe40000000000 */
[----:B------:R-:W-:Y:S01]  /*a9d40*/  VIADD R169, R0, 0x31 ;  /* 0x0000003100a97836 */ /* 0x000fe20000000000 */
[----:B------:R-:W-:Y:S01]  /*a9d50*/  @P1 LOP3.LUT R240, R240, 0x2, RZ, 0xfc, !PT ;  /* 0x00000002f0f01812 */ /* 0x000fe200078efcff */
[----:B------:R-:W-:-:S02]  /*a9d60*/  VIADD R170, R0, 0x30 ;  /* 0x0000003000aa7836 */ /* 0x000fc40000000000 */
[----:B------:R-:W-:Y:S01]  /*a9d70*/  VIADD R171, R0, 0x2f ;  /* 0x0000002f00ab7836 */ /* 0x000fe20000000000 */
[----:B------:R-:W-:Y:S01]  /*a9d80*/  LOP3.LUT R240, R240, 0xfffffffe, RZ, 0xc0, !PT ;  /* 0xfffffffef0f07812 */ /* 0x000fe200078ec0ff */
[C---:B------:R-:W-:Y:S02]  /*a9d90*/  VIADD R172, R0.reuse, 0x2e ;  /* 0x0000002e00ac7836 */ /* 0x040fe40000000000 */
[----:B------:R-:W-:Y:S01]  /*a9da0*/  VIADD R173, R0, 0x2d ;  /* 0x0000002d00ad7836 */ /* 0x000fe20000000000 */
[----:B------:R-:W-:Y:S01]  /*a9db0*/  @P0 LOP3.LUT R240, R240, 0x1, RZ, 0xfc, !PT ;  /* 0x00000001f0f00812 */ /* 0x000fe200078efcff */
[----:B------:R-:W-:Y:S01]  /*a9dc0*/  VIADD R174, R0, 0x2c ;  /* 0x0000002c00ae7836 */ /* 0x000fe20000000000 */
[----:B------:R-:W-:Y:S01]  /*a9dd0*/  ISETP.GE.AND P0, PT, R16, UR11, PT ;  /* 0x0000000b10007c0c */ /* 0x000fe2000bf06270 */
[C---:B------:R-:W-:Y:S02]  /*a9de0*/  VIADD R175, R0.reuse, 0x2b ;  /* 0x0000002b00af7836 */ /* 0x040fe40000000000 */
[C---:B------:R-:W-:Y:S01]  /*a9df0*/  VIADD R176, R0.reuse, 0x2a ;  /* 0x0000002a00b07836 */ /* 0x040fe20000000000 */
[----:B------:R-:W-:Y:S01]  /*a9e00*/  ISETP.LT.AND P1, PT, R7, UR12, !P0 ;  /* 0x0000000c07007c0c */ /* 0x000fe2000c721270 */
[----:B------:R-:W-:Y:S01]  /*a9e10*/  VIADD R177, R0, 0x29 ;  /* 0x0000002900b17836 */ /* 0x000fe20000000000 */
[----:B------:R-:W-:Y:S01]  /*a9e20*/  ISETP.LT.AND P0, PT, R6, UR27, !P0 ;  /* 0x0000001b06007c0c */ /* 0x000fe2000c701270 */
[C---:B------:R-:W-:Y:S01]  /*a9e30*/  VIADD R16, R0.reuse, 0xbf ;  /* 0x000000bf00107836 */ /* 0x040fe20000000000 */
[----:B------:R-:W-:Y:S01]  /*a9e40*/  ULDC UR27, c[0x0][0x228] ;  /* 0x00008a00001b7ab9 */ /* 0x000fe20000000800 */
[----:B------:R-:W-:-:S02]  /*a9e50*/  VIADD R178, R0, 0x28 ;  /* 0x0000002800b27836 */ /* 0x000fc40000000000 */
[C---:B------:R-:W-:Y:S02]  /*a9e60*/  VIADD R179, R0.reuse, 0x27 ;  /* 0x0000002700b37836 */ /* 0x040fe40000000000 */
[C---:B------:R-:W-:Y:S02]  /*a9e70*/  VIADD R180, R0.reuse, 0x26 ;  /* 0x0000002600b47836 */ /* 0x040fe40000000000 */
[C---:B------:R-:W-:Y:S02]  /*a9e80*/  VIADD R181, R0.reuse, 0x25 ;  /* 0x0000002500b57836 */ /* 0x040fe40000000000 */
[C---:B------:R-:W-:Y:S01]  /*a9e90*/  VIADD R182, R0.reuse, 0x24 ;  /* 0x0000002400b67836 */ /* 0x040fe20000000000 */
[----:B------:R-:W-:Y:S01]  /*a9ea0*/  @P1 LOP3.LUT R241, R241, 0x80000000, RZ, 0xfc, !PT ;  /* 0x80000000f1f11812 */ /* 0x000fe200078efcff */
[C---:B------:R-:W-:Y:S02]  /*a9eb0*/  VIADD R183, R0.reuse, 0x23 ;  /* 0x0000002300b77836 */ /* 0x040fe40000000000 */
[C---:B------:R-:W-:Y:S01]  /*a9ec0*/  VIADD R184, R0.reuse, 0x22 ;  /* 0x0000002200b87836 */ /* 0x040fe20000000000 */
[----:B------:R-:W-:Y:S01]  /*a9ed0*/  LOP3.LUT R241, R241, 0xbfffffff, RZ, 0xc0, !PT ;  /* 0xbffffffff1f17812 */ /* 0x000fe200078ec0ff */
[----:B------:R-:W-:-:S02]  /*a9ee0*/  VIADD R185, R0, 0x21 ;  /* 0x0000002100b97836 */ /* 0x000fc40000000000 */
[C---:B------:R-:W-:Y:S01]  /*a9ef0*/  VIADD R186, R0.reuse, 0x20 ;  /* 0x0000002000ba7836 */ /* 0x040fe20000000000 */
[----:B------:R-:W-:Y:S01]  /*a9f00*/  @P0 LOP3.LUT R241, R241, 0x40000000, RZ, 0xfc, !PT ;  /* 0x40000000f1f10812 */ /* 0x000fe200078efcff */
[C---:B------:R-:W-:Y:S01]  /*a9f10*/  VIADD R187, R0.reuse, 0x1f ;  /* 0x0000001f00bb7836 */ /* 0x040fe20000000000 */
[----:B------:R-:W-:Y:S01]  /*a9f20*/  ISETP.GE.AND P0, PT, R17, UR10, PT ;  /* 0x0000000a11007c0c */ /* 0x000fe2000bf06270 */
[C---:B------:R-:W-:Y:S02]  /*a9f30*/  VIADD R188, R0.reuse, 0x1e ;  /* 0x0000001e00bc7836 */ /* 0x040fe40000000000 */
[C---:B------:R-:W-:Y:S01]  /*a9f40*/  VIADD R189, R0.reuse, 0x1d ;  /* 0x0000001d00bd7836 */ /* 0x040fe20000000000 */
[----:B------:R-:W-:Y:S01]  /*a9f50*/  ISETP.LT.AND P1, PT, R7, UR18, !P0 ;  /* 0x0000001207007c0c */ /* 0x000fe2000c721270 */
[----:B------:R-:W-:Y:S01]  /*a9f60*/  VIADD R190, R0, 0x1c ;  /* 0x0000001c00be7836 */ /* 0x000fe20000000000 */
[----:B------:R-:W-:Y:S01]  /*a9f70*/  ISETP.LT.AND P0, PT, R6, UR22, !P0 ;  /* 0x0000001606007c0c */ /* 0x000fe2000c701270 */
[C---:B------:R-:W-:Y:S01]  /*a9f80*/  VIADD R191, R0.reuse, 0x1b ;  /* 0x0000001b00bf7836 */ /* 0x040fe20000000000 */
[----:B------:R-:W-:Y:S01]  /*a9f90*/  LOP3.LUT R241, R241, 0xdfffffff, RZ, 0xc0, !PT ;  /* 0xdffffffff1f17812 */ /* 0x000fe200078ec0ff */
[C---:B------:R-:W-:Y:S01]  /*a9fa0*/  VIADD R17, R0.reuse, 0xbd ;  /* 0x000000bd00117836 */ /* 0x040fe20000000000 */
[----:B------:R-:W-:Y:S01]  /*a9fb0*/  ULDC UR22, c[0x0][0x228] ;  /* 0x00008a0000167ab9 */ /* 0x000fe20000000800 */
[----:B------:R-:W-:-:S02]  /*a9fc0*/  VIADD R192, R0, 0x1a ;  /* 0x0000001a00c07836 */ /* 0x000fc40000000000 */
[C---:B------:R-:W-:Y:S02]  /*a9fd0*/  VIADD R193, R0.reuse, 0x19 ;  /* 0x0000001900c17836 */ /* 0x040fe40000000000 */
[C---:B------:R-:W-:Y:S02]  /*a9fe0*/  VIADD R194, R0.reuse, 0x18 ;  /* 0x0000001800c27836 */ /* 0x040fe40000000000 */
[C---:B------:R-:W-:Y:S01]  /*a9ff0*/  VIADD R195, R0.reuse, 0x17 ;  /* 0x0000001700c37836 */ /* 0x040fe20000000000 */
[----:B------:R-:W-:Y:S01]  /*aa000*/  @P1 LOP3.LUT R241, R241, 0x20000000, RZ, 0xfc, !PT ;  /* 0x20000000f1f11812 */ /* 0x000fe200078efcff */
[C---:B------:R-:W-:Y:S02]  /*aa010*/  VIADD R196, R0.reuse, 0x16 ;  /* 0x0000001600c47836 */ /* 0x040fe40000000000 */
[C---:B------:R-:W-:Y:S01]  /*aa020*/  VIADD R197, R0.reuse, 0x15 ;  /* 0x0000001500c57836 */ /* 0x040fe20000000000 */
[----:B------:R-:W-:Y:S01]  /*aa030*/  LOP3.LUT R241, R241, 0xefffffff, RZ, 0xc0, !PT ;  /* 0xeffffffff1f17812 */ /* 0x000fe200078ec0ff */
[----:B------:R-:W-:Y:S01]  /*aa040*/  VIADD R198, R0, 0x14 ;  /* 0x0000001400c67836 */ /* 0x000fe20000000000 */
[----:B---3--:R-:W-:Y:S01]  /*aa050*/  LOP3.LUT R238, R238, 0x7fffffff, RZ, 0xc0, !PT ;  /* 0x7fffffffeeee7812 */ /* 0x008fe200078ec0ff */
[C---:B------:R-:W-:Y:S01]  /*aa060*/  VIADD R199, R0.reuse, 0x13 ;  /* 0x0000001300c77836 */ /* 0x040fe20000000000 */
[----:B------:R-:W-:Y:S01]  /*aa070*/  @P0 LOP3.LUT R241, R241, 0x10000000, RZ, 0xfc, !PT ;  /* 0x10000000f1f10812 */ /* 0x000fe200078efcff */
[----:B------:R-:W-:Y:S01]  /*aa080*/  VIADD R200, R0, 0x12 ;  /* 0x0000001200c87836 */ /* 0x000fe20000000000 */
[----:B------:R-:W-:Y:S01]  /*aa090*/  ISETP.GE.AND P0, PT, R16, UR4, PT ;  /* 0x0000000410007c0c */ /* 0x000fe2000bf06270 */
[----:B------:R-:W-:-:S02]  /*aa0a0*/  VIADD R201, R0, 0x11 ;  /* 0x0000001100c97836 */ /* 0x000fc40000000000 */
        /* <DEDUP_REMOVED lines=8> */
[----:B------:R-:W-:Y:S01]  /*aa130*/  ULDC UR34, c[0x0][0x228] ;  /* 0x00008a0000227ab9 */ /* 0x000fe20000000800 */
[----:B------:R-:W-:Y:S01]  /*aa140*/  VIADD R205, R0, 0xd ;  /* 0x0000000d00cd7836 */ /* 0x000fe20000000000 */
[----:B------:R-:W-:Y:S01]  /*aa150*/  LOP3.LUT R2, R2, 0x7fffffff, RZ, 0xc0, !PT ;  /* 0x7fffffff02027812 */ /* 0x000fe200078ec0ff */
[C---:B------:R-:W-:Y:S01]  /*aa160*/  VIADD R206, R0.reuse, 0xc ;  /* 0x0000000c00ce7836 */ /* 0x040fe20000000000 */
[----:B------:R-:W3:Y:S02]  /*aa170*/  LDL.LU R75, [R1+0x2ab0] ;  /* 0x002ab000014b7983 */ /* 0x000ee40000300800 */
[----:B------:R-:W-:Y:S01]  /*aa180*/  @P1 LOP3.LUT R241, R241, 0x8000000, RZ, 0xfc, !PT ;  /* 0x08000000f1f11812 */ /* 0x000fe200078efcff */
[C---:B------:R-:W-:Y:S01]  /*aa190*/  VIADD R207, R0.reuse, 0xb ;  /* 0x0000000b00cf7836 */ /* 0x040fe20000000000 */
[----:B------:R-:W3:Y:S02]  /*aa1a0*/  LDL.LU R73, [R1+0x2ab4] ;  /* 0x002ab40001497983 */ /* 0x000ee40000300800 */
[----:B------:R-:W-:Y:S01]  /*aa1b0*/  LOP3.LUT R241, R241, 0xfbffffff, RZ, 0xc0, !PT ;  /* 0xfbfffffff1f17812 */ /* 0x000fe200078ec0ff */
[----:B------:R-:W-:Y:S01]  /*aa1c0*/  VIADD R208, R0, 0xa ;  /* 0x0000000a00d07836 */ /* 0x000fe20000000000 */
[----:B------:R-:W3:Y:S02]  /*aa1d0*/  LDL.LU R71, [R1+0x2ab8] ;  /* 0x002ab80001477983 */ /* 0x000ee40000300800 */
[----:B------:R-:W-:-:S02]  /*aa1e0*/  @P0 LOP3.LUT R241, R241, 0x4000000, RZ, 0xfc, !PT ;  /* 0x04000000f1f10812 */ /* 0x000fc400078efcff */
[----:B------:R-:W-:-:S04]  /*aa1f0*/  ISETP.GE.AND P0, PT, R17, UR7, PT ;  /* 0x0000000711007c0c */ /* 0x000fc8000bf06270 */
[----:B------:R-:W-:Y:S02]  /*aa200*/  ISETP.LT.AND P2, PT, R7, UR6, !P0 ;  /* 0x0000000607007c0c */ /* 0x000fe4000c741270 */
[----:B------:R-:W-:Y:S01]  /*aa210*/  LOP3.LUT R241, R241, 0xfdffffff, RZ, 0xc0, !PT ;  /* 0xfdfffffff1f17812 */ /* 0x000fe200078ec0ff */
[----:B------:R-:W-:Y:S01]  /*aa220*/  VIADD R17, R0, 0xb9 ;  /* 0x000000b900117836 */ /* 0x000fe20000000000 */
[----:B------:R-:W-:Y:S01]  /*aa230*/  ISETP.LT.AND P1, PT, R6, UR42, !P0 ;  /* 0x0000002a06007c0c */ /* 0x000fe2000c721270 */
[----:B------:R-:W-:Y:S01]  /*aa240*/  ULDC.64 UR6, c[0x0][0x228] ;  /* 0x00008a0000067ab9 */ /* 0x000fe20000000a00 */
[----:B------:R-:W-:-:S07]  /*aa250*/  ISETP.GE.AND P0, PT, R16, UR9, PT ;  /* 0x0000000910007c0c */ /* 0x000fce000bf06270 */
[----:B------:R-:W-:Y:S01]  /*aa260*/  @P2 LOP3.LUT R241, R241, 0x2000000, RZ, 0xfc, !PT ;  /* 0x02000000f1f12812 */ /* 0x000fe200078efcff */
[----:B------:R-:W-:Y:S01]  /*aa270*/  ULDC UR42, c[0x0][0x228] ;  /* 0x00008a00002a7ab9 */ /* 0x000fe20000000800 */
[----:B------:R-:W-:Y:S01]  /*aa280*/  ISETP.LT.AND P2, PT, R7, UR40, !P0 ;  /* 0x0000002807007c0c */ /* 0x000fe2000c741270 */
[----:B------:R-:W-:Y:S01]  /*aa290*/  VIADD R16, R0, 0xb8 ;  /* 0x000000b800107836 */ /* 0x000fe20000000000 */
[----:B------:R-:W-:Y:S01]  /*aa2a0*/  LOP3.LUT R241, R241, 0xfeffffff, RZ, 0xc0, !PT ;  /* 0xfefffffff1f17812 */ /* 0x000fe200078ec0ff */
[----:B------:R-:W-:-:S03]  /*aa2b0*/  ULDC UR40, c[0x0][0x228] ;  /* 0x00008a0000287ab9 */ /* 0x000fc60000000800 */
[----:B------:R-:W-:Y:S02]  /*aa2c0*/  @P1 LOP3.LUT R241, R241, 0x1000000, RZ, 0xfc, !PT ;  /* 0x01000000f1f11812 */ /* 0x000fe400078efcff */
[----:B------:R-:W-:Y:S01]  /*aa2d0*/  ISETP.LT.AND P1, PT, R6, UR39, !P0 ;  /* 0x0000002706007c0c */ /* 0x000fe2000c721270 */
[----:B------:R-:W-:Y:S01]  /*aa2e0*/  ULDC UR39, c[0x0][0x228] ;  /* 0x00008a0000277ab9 */ /* 0x000fe20000000800 */
[----:B------:R-:W-:-:S04]  /*aa2f0*/  LOP3.LUT R241, R241, 0xff7fffff, RZ, 0xc0, !PT ;  /* 0xff7ffffff1f17812 */ /* 0x000fc800078ec0ff */
[----:B------:R-:W-:Y:S02]  /*aa300*/  @P2 LOP3.LUT R241, R241, 0x800000, RZ, 0xfc, !PT ;  /* 0x00800000f1f12812 */ /* 0x000fe400078efcff */
[----:B------:R-:W-:Y:S02]  /*aa310*/  ISETP.GE.AND P0, PT, R17, UR13, PT ;  /* 0x0000000d11007c0c */ /* 0x000fe4000bf06270 */
[----:B------:R-:W-:Y:S01]  /*aa320*/  LOP3.LUT R241, R241, 0xffbfffff, RZ, 0xc0, !PT ;  /* 0xffbffffff1f17812 */ /* 0x000fe200078ec0ff */
[----:B------:R-:W-:Y:S01]  /*aa330*/  VIADD R17, R0, 0xb7 ;  /* 0x000000b700117836 */ /* 0x000fe20000000000 */
[----:B------:R-:W-:Y:S02]  /*aa340*/  ULDC.64 UR12, c[0x0][0x228] ;  /* 0x00008a00000c7ab9 */ /* 0x000fe40000000a00 */
[----:B------:R-:W-:Y:S02]  /*aa350*/  @P1 LOP3.LUT R241, R241, 0x400000, RZ, 0xfc, !PT ;  /* 0x00400000f1f11812 */ /* 0x000fe400078efcff */
[----:B------:R-:W-:Y:S01]  /*aa360*/  ISETP.LT.AND P1, PT, R7, UR46, !P0 ;  /* 0x0000002e07007c0c */ /* 0x000fe2000c721270 */
[----:B------:R-:W-:Y:S01]  /*aa370*/  ULDC UR46, c[0x0][0x228] ;  /* 0x00008a00002e7ab9 */ /* 0x000fe20000000800 */
[----:B------:R-:W-:Y:S01]  /*aa380*/  ISETP.LT.AND P0, PT, R6, UR45, !P0 ;  /* 0x0000002d06007c0c */ /* 0x000fe2000c701270 */
[----:B------:R-:W-:Y:S01]  /*aa390*/  ULDC UR45, c[0x0][0x228] ;  /* 0x00008a00002d7ab9 */ /* 0x000fe20000000800 */
[----:B------:R-:W-:-:S09]  /*aa3a0*/  LOP3.LUT R241, R241, 0xffdfffff, RZ, 0xc0, !PT ;  /* 0xffdffffff1f17812 */ /* 0x000fd200078ec0ff */
[----:B------:R-:W-:-:S04]  /*aa3b0*/  @P1 LOP3.LUT R241, R241, 0x200000, RZ, 0xfc, !PT ;  /* 0x00200000f1f11812 */ /* 0x000fc800078efcff */
[----:B------:R-:W-:-:S04]  /*aa3c0*/  LOP3.LUT R241, R241, 0xffefffff, RZ, 0xc0, !PT ;  /* 0xffeffffff1f17812 */ /* 0x000fc800078ec0ff */
[----:B------:R-:W-:Y:S02]  /*aa3d0*/  @P0 LOP3.LUT R241, R241, 0x100000, RZ, 0xfc, !PT ;  /* 0x00100000f1f10812 */ /* 0x000fe400078efcff */
[----:B------:R-:W-:-:S04]  /*aa3e0*/  ISETP.GE.AND P0, PT, R16, UR21, PT ;  /* 0x0000001510007c0c */ /* 0x000fc8000bf06270 */
[----:B------:R-:W-:Y:S02]  /*aa3f0*/  ISETP.LT.AND P1, PT, R7, UR6, !P0 ;  /* 0x0000000607007c0c */ /* 0x000fe4000c721270 */
[----:B------:R-:W-:Y:S01]  /*aa400*/  ISETP.LT.AND P0, PT, R6, UR8, !P0 ;  /* 0x0000000806007c0c */ /* 0x000fe2000c701270 */
[----:B------:R-:W-:Y:S01]  /*aa410*/  ULDC.64 UR8, c[0x0][0x228] ;  /* 0x00008a0000087ab9 */ /* 0x000fe20000000a00 */
        /* <DEDUP_REMOVED lines=10> */
[----:B------:R-:W-:Y:S01]  /*aa4c0*/  ULDC.64 UR18, c[0x0][0x228] ;  /* 0x00008a0000127ab9 */ /* 0x000fe20000000a00 */
[----:B------:R-:W-:-:S09]  /*aa4d0*/  ULDC UR36, c[0x0][0x228] ;  /* 0x00008a0000247ab9 */ /* 0x000fd20000000800 */
[----:B------:R-:W-:-:S04]  /*aa4e0*/  @P1 LOP3.LUT R241, R241, 0x20000, RZ, 0xfc, !PT ;  /* 0x00020000f1f11812 */ /* 0x000fc800078efcff */
[----:B------:R-:W-:-:S04]  /*aa4f0*/  LOP3.LUT R241, R241, 0xfffeffff, RZ, 0xc0, !PT ;  /* 0xfffefffff1f17812 */ /* 0x000fc800078ec0ff */
[----:B------:R-:W-:Y:S02]  /*aa500*/  @P0 LOP3.LUT R241, R241, 0x10000, RZ, 0xfc, !PT ;  /* 0x00010000f1f10812 */ /* 0x000fe400078efcff */
[----:B------:R-:W-:Y:S01]  /*aa510*/  ISETP.GE.AND P0, PT, R16, UR17, PT ;  /* 0x0000001110007c0c */ /* 0x000fe2000bf06270 */
[----:B------:R-:W-:-:S03]  /*aa520*/  ULDC.64 UR16, c[0x0][0x228] ;  /* 0x00008a0000107ab9 */ /* 0x000fc60000000a00 */
[----:B------:R-:W-:Y:S02]  /*aa530*/  ISETP.LT.AND P1, PT, R7, UR12, !P0 ;  /* 0x0000000c07007c0c */ /* 0x000fe4000c721270 */
[----:B------:R-:W-:Y:S02]  /*aa540*/  ISETP.LT.AND P0, PT, R6, UR30, !P0 ;  /* 0x0000001e06007c0c */ /* 0x000fe4000c701270 */
[----:B------:R-:W-:Y:S01]  /*aa550*/  LOP3.LUT R241, R241, 0xffff7fff, RZ, 0xc0, !PT ;  /* 0xffff7ffff1f17812 */ /* 0x000fe200078ec0ff */
[----:B------:R-:W-:Y:S01]  /*aa560*/  VIADD R16, R0, 0xb4 ;  /* 0x000000b400107836 */ /* 0x000fe20000000000 */
[----:B------:R-:W-:-:S07]  /*aa570*/  ULDC UR30, c[0x0][0x228] ;  /* 0x00008a00001e7ab9 */ /* 0x000fce0000000800 */
        /* <DEDUP_REMOVED lines=29> */
[----:B------:R-:W-:-:S10]  /*aa750*/  ULDC.64 UR20, c[0x0][0x228] ;  /* 0x00008a0000147ab9 */ /* 0x000fd40000000a00 */
        /* <DEDUP_REMOVED lines=46> */
[----:B------:R-:W-:Y:S01]  /*aaa40*/  ISETP.LT.AND P0, PT, R6, UR54, !P0 ;  /* 0x0000003606007c0c */ /* 0x000fe2000c701270 */
[----:B------:R-:W-:Y:S01]  /*aaa50*/  VIADD R16, R0, 0xac ;  /* 0x000000ac00107836 */ /* 0x000fe20000000000 */
        /* <DEDUP_REMOVED lines=68> */
[----:B------:R-:W-:Y:S01]  /*aaea0*/  ULDC UR39, c[0x0][0x228] ;  /* 0x00008a0000277ab9 */ /* 0x000fe20000000800 */
[----:B------:R-:W-:-:S09]  /*aaeb0*/  LOP3.LUT R242, R242, 0xfffdffff, RZ, 0xc0, !PT ;  /* 0xfffdfffff2f27812 */ /* 0x000fd200078ec0ff */
[----:B------:R-:W-:-:S04]  /*aaec0*/  @P1 LOP3.LUT R242, R242, 0x20000, RZ, 0xfc, !PT ;  /* 0x00020000f2f21812 */ /* 0x000fc800078efcff */
[----:B------:R-:W-:-:S04]  /*aaed0*/  LOP3.LUT R242, R242, 0xfffeffff, RZ, 0xc0, !PT ;  /* 0xfffefffff2f27812 */ /* 0x000fc800078ec0ff */
[----:B------:R-:W-:Y:S02]  /*aaee0*/  @P0 LOP3.LUT R242, R242, 0x10000, RZ, 0xfc, !PT ;  /* 0x00010000f2f20812 */ /* 0x000fe400078efcff */
[----:B------:R-:W-:Y:S01]  /*aaef0*/  ISETP.GE.AND P0, PT, R16, UR19, PT ;  /* 0x0000001310007c0c */ /* 0x000fe2000bf06270 */
[----:B------:R-:W-:Y:S01]  /*aaf00*/  VIADD R17, R0, 0xa5 ;  /* 0x000000a500117836 */ /* 0x000fe20000000000 */
[----:B------:R-:W-:Y:S01]  /*aaf10*/  LOP3.LUT R242, R242, 0xffff7fff, RZ, 0xc0, !PT ;  /* 0xffff7ffff2f27812 */ /* 0x000fe200078ec0ff */
[----:B------:R-:W-:Y:S01]  /*aaf20*/  ULDC.64 UR18, c[0x0][0x228] ;  /* 0x00008a0000127ab9 */ /* 0x000fe20000000a00 */
        /* <DEDUP_REMOVED lines=78> */
[----:B------:R-:W-:Y:S02]  /*ab410*/  ULDC.64 UR20, c[0x0][0x228] ;  /* 0x00008a0000147ab9 */ /* 0x000fe40000000a00 */
[----:B------:R-:W-:Y:S02]  /*ab420*/  ISETP.LT.AND P1, PT, R7, UR18, !P0 ;  /* 0x0000001207007c0c */ /* 0x000fe4000c721270 */
[----:B------:R-:W-:Y:S01]  /*ab430*/  ISETP.LT.AND P0, PT, R6, UR51, !P0 ;  /* 0x0000003306007c0c */ /* 0x000fe2000c701270 */
[----:B------:R-:W-:-:S10]  /*ab440*/  ULDC UR51, c[0x0][0x228] ;  /* 0x00008a0000337ab9 */ /* 0x000fd40000000800 */
        /* <DEDUP_REMOVED lines=316> */
[----:B------:R-:W-:-:S10]  /*ac810*/  ULDC UR59, c[0x0][0x228] ;  /* 0x00008a00003b7ab9 */ /* 0x000fd40000000800 */
        /* <DEDUP_REMOVED lines=570> */
[----:B----4-:R-:W-:-:S09]  /*aebc0*/  LOP3.LUT R14, R14, 0x7fffffff, RZ, 0xc0, !PT ;  /* 0x7fffffff0e0e7812 */ /* 0x010fd200078ec0ff */
        /* <DEDUP_REMOVED lines=118> */
[----:B------:R-:W-:Y:S01]  /*af330*/  ISETP.LT.AND P1, PT, R7, UR12, !P0 ;  /* 0x0000000c07007c0c */ /* 0x000fe2000c721270 */
[----:B------:R-:W-:Y:S01]  /*af340*/  ULDC UR12, c[0x0][0x228] ;  /* 0x00008a00000c7ab9 */ /* 0x000fe20000000800 */
[----:B------:R-:W-:Y:S01]  /*af350*/  ISETP.LT.AND P0, PT, R6, UR16, !P0 ;  /* 0x0000001006007c0c */ /* 0x000fe2000c701270 */
[----:B------:R-:W-:Y:S01]  /*af360*/  ULDC.64 UR16, c[0x0][0x228] ;  /* 0x00008a0000107ab9 */ /* 0x000fe20000000a00 */
        /* <DEDUP_REMOVED lines=9> */
[----:B--2---:R-:W-:Y:S02]  /*af400*/  LOP3.LUT R15, R15, 0x7fffffff, RZ, 0xc0, !PT ;  /* 0x7fffffff0f0f7812 */ /* 0x004fe400078ec0ff */
[----:B------:R-:W-:-:S09]  /*af410*/  LOP3.LUT R14, R14, 0xfffffffd, RZ, 0xc0, !PT ;  /* 0xfffffffd0e0e7812 */ /* 0x000fd200078ec0ff */
[----:B------:R-:W-:Y:S02]  /*af420*/  @P0 LOP3.LUT R15, R15, 0x80000000, RZ, 0xfc, !PT ;  /* 0x800000000f0f0812 */ /* 0x000fe400078efcff */
[----:B------:R-:W-:Y:S02]  /*af430*/  ISETP.GE.AND P0, PT, R171, UR19, PT ;  /* 0x00000013ab007c0c */ /* 0x000fe4000bf06270 */
[----:B------:R-:W-:Y:S02]  /*af440*/  @P1 LOP3.LUT R14, R14, 0x2, RZ, 0xfc, !PT ;  /* 0x000000020e0e1812 */ /* 0x000fe400078efcff */
        /* <DEDUP_REMOVED lines=43> */
[----:B------:R-:W-:Y:S02]  /*af700*/  LOP3.LUT R15, R15, 0xfffff7ff, RZ, 0xc0, !PT ;  /* 0xfffff7ff0f0f7812 */ /* 0x000fe400078ec0ff */
[----:B------:R-:W-:Y:S01]  /*af710*/  ISETP.GE.AND P0, PT, R177, UR15, PT ;  /* 0x0000000fb1007c0c */ /* 0x000fe2000bf06270 */
[----:B------:R-:W-:-:S06]  /*af720*/  ULDC.64 UR14, c[0x0][0x228] ;  /* 0x00008a00000e7ab9 */ /* 0x000fcc0000000a00 */
[----:B------:R-:W-:-:S04]  /*af730*/  @P2 LOP3.LUT R15, R15, 0x800, RZ, 0xfc, !PT ;  /* 0x000008000f0f2812 */ /* 0x000fc800078efcff */
[----:B------:R-:W-:-:S04]  /*af740*/  LOP3.LUT R15, R15, 0xfffffdff, RZ, 0xc0, !PT ;  /* 0xfffffdff0f0f7812 */ /* 0x000fc800078ec0ff */
[----:B------:R-:W-:Y:S02]  /*af750*/  @P1 LOP3.LUT R15, R15, 0x200, RZ, 0xfc, !PT ;  /* 0x000002000f0f1812 */ /* 0x000fe400078efcff */
[----:B------:R-:W-:Y:S02]  /*af760*/  ISETP.LT.AND P1, PT, R7, UR16, !P0 ;  /* 0x0000001007007c0c */ /* 0x000fe4000c721270 */
[----:B------:R-:W-:Y:S01]  /*af770*/  ISETP.LT.AND P0, PT, R6, UR60, !P0 ;  /* 0x0000003c06007c0c */ /* 0x000fe2000c701270 */
[----:B------:R-:W-:Y:S01]  /*af780*/  VIADD R209, R0, 0x9 ;  /* 0x0000000900d17836 */ /* 0x000fe20000000000 */
[----:B------:R-:W-:Y:S01]  /*af790*/  LOP3.LUT R15, R15, 0xfffffeff, RZ, 0xc0, !PT ;  /* 0xfffffeff0f0f7812 */ /* 0x000fe200078ec0ff */
[----:B------:R-:W-:-:S08]  /*af7a0*/  ULDC UR60, c[0x0][0x228] ;  /* 0x00008a00003c7ab9 */ /* 0x000fd00000000800 */
        /* <DEDUP_REMOVED lines=19> */
[----:B------:R-:W-:Y:S01]  /*af8e0*/  ULDC UR58, c[0x0][0x228] ;  /* 0x00008a00003a7ab9 */ /* 0x000fe20000000800 */
[----:B------:R-:W-:-:S09]  /*af8f0*/  LOP3.LUT R15, R15, 0xfffffffd, RZ, 0xc0, !PT ;  /* 0xfffffffd0f0f7812 */ /* 0x000fd200078ec0ff */
[----:B------:R-:W-:Y:S02]  /*af900*/  @P0 LOP3.LUT R236, R236, 0x80000000, RZ, 0xfc, !PT ;  /* 0x80000000ecec0812 */ /* 0x000fe400078efcff */
[----:B------:R-:W-:Y:S01]  /*af910*/  ISETP.GE.AND P0, PT, R180, UR7, PT ;  /* 0x00000007b4007c0c */ /* 0x000fe2000bf06270 */
[----:B------:R-:W-:-:S03]  /*af920*/  ULDC.64 UR6, c[0x0][0x228] ;  /* 0x00008a0000067ab9 */ /* 0x000fc60000000a00 */
[----:B------:R-:W-:Y:S02]  /*af930*/  ISETP.LT.AND P2, PT, R7, UR20, !P0 ;  /* 0x0000001407007c0c */ /* 0x000fe4000c741270 */
[----:B------:R-:W-:Y:S02]  /*af940*/  @P1 LOP3.LUT R15, R15, 0x2, RZ, 0xfc, !PT ;  /* 0x000000020f0f1812 */ /* 0x000fe400078efcff */
[----:B------:R-:W-:Y:S01]  /*af950*/  ISETP.LT.AND P1, PT, R6, UR57, !P0 ;  /* 0x0000003906007c0c */ /* 0x000fe2000c721270 */
[----:B------:R-:W-:Y:S01]  /*af960*/  ULDC UR57, c[0x0][0x228] ;  /* 0x00008a0000397ab9 */ /* 0x000fe20000000800 */
[----:B------:R-:W-:Y:S02]  /*af970*/  LOP3.LUT R236, R236, 0xdfffffff, RZ, 0xc0, !PT ;  /* 0xdfffffffecec7812 */ /* 0x000fe400078ec0ff */
[----:B------:R-:W-:Y:S01]  /*af980*/  ISETP.GE.AND P0, PT, R181, UR9, PT ;  /* 0x00000009b5007c0c */ /* 0x000fe2000bf06270 */
[----:B------:R-:W-:-:S04]  /*af990*/  ULDC.64 UR8, c[0x0][0x228] ;  /* 0x00008a0000087ab9 */ /* 0x000fc80000000a00 */
[----:B------:R-:W-:Y:S02]  /*af9a0*/  @P2 LOP3.LUT R236, R236, 0x20000000, RZ, 0xfc, !PT ;  /* 0x20000000ecec2812 */ /* 0x000fe400078efcff */
[----:B------:R-:W-:Y:S02]  /*af9b0*/  ISETP.LT.AND P2, PT, R7, UR6, !P0 ;  /* 0x0000000607007c0c */ /* 0x000fe4000c741270 */
[----:B------:R-:W-:-:S04]  /*af9c0*/  LOP3.LUT R236, R236, 0xf7ffffff, RZ, 0xc0, !PT ;  /* 0xf7ffffffecec7812 */ /* 0x000fc800078ec0ff */
[----:B------:R-:W-:Y:S02]  /*af9d0*/  @P1 LOP3.LUT R236, R236, 0x8000000, RZ, 0xfc, !PT ;  /* 0x08000000ecec1812 */ /* 0x000fe400078efcff */
[----:B------:R-:W-:Y:S02]  /*af9e0*/  ISETP.LT.AND P1, PT, R6, UR54, !P0 ;  /* 0x0000003606007c0c */ /* 0x000fe4000c721270 */
[----:B------:R-:W-:Y:S01]  /*af9f0*/  LOP3.LUT R237, R237, 0x7fffffff, RZ, 0xc0, !PT ;  /* 0x7fffffffeded7812 */ /* 0x000fe200078ec0ff */
[----:B------:R-:W-:Y:S01]  /*afa00*/  VIADD R96, R0, 0x159 ;  /* 0x0000015900607836 */ /* 0x000fe20000000000 */
[----:B------:R-:W-:Y:S01]  /*afa10*/  LOP3.LUT R236, R236, 0xfdffffff, RZ, 0xc0, !PT ;  /* 0xfdffffffecec7812 */ /* 0x000fe200078ec0ff */
[----:B------:R-:W-:Y:S01]  /*afa20*/  VIADD R94, R0, 0x15b ;  /* 0x0000015b005e7836 */ /* 0x000fe20000000000 */
[----:B------:R-:W-:Y:S01]  /*afa30*/  ISETP.GE.AND P0, PT, R182, UR13, PT ;  /* 0x0000000db6007c0c */ /* 0x000fe2000bf06270 */
[----:B------:R-:W-:Y:S01]  /*afa40*/  ULDC.64 UR12, c[0x0][0x228] ;  /* 0x00008a00000c7ab9 */ /* 0x000fe20000000a00 */
[----:B------:R-:W-:Y:S01]  /*afa50*/  @P2 LOP3.LUT R236, R236, 0x2000000, RZ, 0xfc, !PT ;  /* 0x02000000ecec2812 */ /* 0x000fe200078efcff */
[C---:B------:R-:W-:Y:S01]  /*afa60*/  VIADD R93, R0.reuse, 0x15c ;  /* 0x0000015c005d7836 */ /* 0x040fe20000000000 */
[----:B------:R-:W-:Y:S01]  /*afa70*/  ISETP.LT.AND P2, PT, R7, UR8, !P0 ;  /* 0x0000000807007c0c */ /* 0x000fe2000c741270 */
[----:B------:R-:W-:Y:S01]  /*afa80*/  VIADD R92, R0, 0x15d ;  /* 0x0000015d005c7836 */ /* 0x000fe20000000000 */
[----:B------:R-:W-:Y:S01]  /*afa90*/  LOP3.LUT R236, R236, 0xff7fffff, RZ, 0xc0, !PT ;  /* 0xff7fffffecec7812 */ /* 0x000fe200078ec0ff */
[----:B------:R-:W-:-:S02]  /*afaa0*/  VIADD R91, R0, 0x15e ;  /* 0x0000015e005b7836 */ /* 0x000fc40000000000 */
[----:B------:R-:W-:Y:S01]  /*afab0*/  VIADD R90, R0, 0x15f ;  /* 0x0000015f005a7836 */ /* 0x000fe20000000000 */
[----:B------:R-:W-:Y:S01]  /*afac0*/  @P1 LOP3.LUT R236, R236, 0x800000, RZ, 0xfc, !PT ;  /* 0x00800000ecec1812 */ /* 0x000fe200078efcff */
[----:B------:R-:W-:Y:S01]  /*afad0*/  VIADD R89, R0, 0x160 ;  /* 0x0000016000597836 */ /* 0x000fe20000000000 */
[----:B------:R-:W-:Y:S01]  /*afae0*/  ISETP.LT.AND P1, PT, R6, UR52, !P0 ;  /* 0x0000003406007c0c */ /* 0x000fe2000c721270 */
[----:B------:R-:W-:Y:S01]  /*afaf0*/  VIADD R88, R0, 0x161 ;  /* 0x0000016100587836 */ /* 0x000fe20000000000 */
[----:B------:R-:W-:Y:S01]  /*afb00*/  LOP3.LUT R236, R236, 0xffdfffff, RZ, 0xc0, !PT ;  /* 0xffdfffffecec7812 */ /* 0x000fe200078ec0ff */
[----:B------:R-:W-:Y:S01]  /*afb10*/  VIADD R87, R0, 0x162 ;  /* 0x0000016200577836 */ /* 0x000fe20000000000 */
[----:B------:R-:W-:Y:S01]  /*afb20*/  ISETP.GE.AND P0, PT, R183, UR17, PT ;  /* 0x00000011b7007c0c */ /* 0x000fe2000bf06270 */
[----:B------:R-:W-:Y:S01]  /*afb30*/  ULDC.64 UR16, c[0x0][0x228] ;  /* 0x00008a0000107ab9 */ /* 0x000fe20000000a00 */
[----:B------:R-:W-:Y:S01]  /*afb40*/  @P2 LOP3.LUT R236, R236, 0x200000, RZ, 0xfc, !PT ;  /* 0x00200000ecec2812 */ /* 0x000fe200078efcff */
[C---:B------:R-:W-:Y:S01]  /*afb50*/  VIADD R86, R0.reuse, 0x163 ;  /* 0x0000016300567836 */ /* 0x040fe20000000000 */
[C---:B------:R-:W-:Y:S01]  /*afb60*/  ISETP.LT.AND P2, PT, R7.reuse, UR12, !P0 ;  /* 0x0000000c07007c0c */ /* 0x040fe2000c741270 */
[----:B------:R-:W-:Y:S01]  /*afb70*/  VIADD R85, R0, 0x164 ;  /* 0x0000016400557836 */ /* 0x000fe20000000000 */
[----:B------:R-:W-:Y:S01]  /*afb80*/  LOP3.LUT R236, R236, 0xfff7ffff, RZ, 0xc0, !PT ;  /* 0xfff7ffffecec7812 */ /* 0x000fe200078ec0ff */
[----:B------:R-:W-:Y:S01]  /*afb90*/  VIADD R95, R0, 0x15a ;  /* 0x0000015a005f7836 */ /* 0x000fe20000000000 */
[----:B------:R-:W-:Y:S01]  /*afba0*/  ISETP.GE.AND P3, PT, R92, UR41, PT ;  /* 0x000000295c007c0c */ /* 0x000fe2000bf66270 */
        /* <DEDUP_REMOVED lines=18> */
[----:B------:R-:W-:Y:S02]  /*afcd0*/  ISETP.LT.AND P1, PT, R6, UR48, !P0 ;  /* 0x0000003006007c0c */ /* 0x000fe4000c721270 */
[----:B---3--:R-:W-:Y:S01]  /*afce0*/  R2UR UR11, R75 ;  /* 0x000000004b0b72ca */ /* 0x008fe200000e0000 */
[----:B------:R-:W-:Y:S01]  /*afcf0*/  VIADD R74, R0, 0x16f ;  /* 0x0000016f004a7836 */ /* 0x000fe20000000000 */
[----:B------:R-:W-:Y:S02]  /*afd00*/  LOP3.LUT R236, R236, 0xffffbfff, RZ, 0xc0, !PT ;  /* 0xffffbfffecec7812 */ /* 0x000fe400078ec0ff */
[----:B------:R-:W-:Y:S01]  /*afd10*/  R2UR UR10, R73 ;  /* 0x00000000490a72ca */ /* 0x000fe200000e0000 */
[----:B------:R-:W-:Y:S01]  /*afd20*/  VIADD R72, R0, 0x171 ;  /* 0x0000017100487836 */ /* 0x000fe20000000000 */
[----:B------:R-:W-:Y:S01]  /*afd30*/  ISETP.GE.AND P0, PT, R185, UR19, PT ;  /* 0x00000013b9007c0c */ /* 0x000fe2000bf06270 */
[----:B------:R-:W-:Y:S01]  /*afd40*/  ULDC.64 UR18, c[0x0][0x228] ;  /* 0x00008a0000127ab9 */ /* 0x000fe20000000a00 */
[----:B------:R-:W-:-:S02]  /*afd50*/  @P2 LOP3.LUT R236, R236, 0x4000, RZ, 0xfc, !PT ;  /* 0x00004000ecec2812 */ /* 0x000fc400078efcff */
[----:B------:R-:W-:Y:S01]  /*afd60*/  R2UR UR4, R71 ;  /* 0x00000000470472ca */ /* 0x000fe200000e0000 */
[C---:B------:R-:W-:Y:S01]  /*afd70*/  VIADD R70, R0.reuse, 0x173 ;  /* 0x0000017300467836 */ /* 0x040fe20000000000 */
[----:B------:R-:W-:Y:S02]  /*afd80*/  ISETP.LT.AND P2, PT, R7, UR14, !P0 ;  /* 0x0000000e07007c0c */ /* 0x000fe4000c741270 */
[----:B------:R-:W-:Y:S01]  /*afd90*/  PRMT R145, R67, 0x5410, R145 ;  /* 0x0000541043917816 */ /* 0x000fe20000000091 */
[----:B------:R-:W-:Y:S01]  /*afda0*/  VIADD R69, R0, 0x174 ;  /* 0x0000017400457836 */ /* 0x000fe20000000000 */
[----:B------:R-:W-:Y:S02]  /*afdb0*/  LOP3.LUT R236, R236, 0xffffefff, RZ, 0xc0, !PT ;  /* 0xffffefffecec7812 */ /* 0x000fe400078ec0ff */
[----:B------:R-:W-:Y:S02]  /*afdc0*/  PRMT R146, R66, 0x5410, R146 ;  /* 0x0000541042927816 */ /* 0x000fe40000000092 */
[----:B------:R-:W-:-:S02]  /*afdd0*/  PRMT R144, R68, 0x5410, R144 ;  /* 0x0000541044907816 */ /* 0x000fc40000000090 */
[----:B------:R-:W-:Y:S02]  /*afde0*/  PRMT R147, R65, 0x5410, R147 ;  /* 0x0000541041937816 */ /* 0x000fe40000000093 */
[----:B------:R-:W-:Y:S02]  /*afdf0*/  PRMT R136, R64, 0x5410, R136 ;  /* 0x0000541040887816 */ /* 0x000fe40000000088 */
[----:B------:R-:W-:Y:S01]  /*afe00*/  PRMT R140, R63, 0x5410, R140 ;  /* 0x000054103f8c7816 */ /* 0x000fe2000000008c */
[----:B------:R-:W-:Y:S01]  /*afe10*/  VIADD R62, R0, 0x17b ;  /* 0x0000017b003e7836 */ /* 0x000fe20000000000 */
[----:B------:R-:W-:Y:S02]  /*afe20*/  @P1 LOP3.LUT R236, R236, 0x1000, RZ, 0xfc, !PT ;  /* 0x00001000ecec1812 */ /* 0x000fe400078efcff */
[----:B------:R-:W-:Y:S02]  /*afe30*/  PRMT R141, R61, 0x5410, R141 ;  /* 0x000054103d8d7816 */ /* 0x000fe4000000008d */
[----:B------:R-:W-:-:S02]  /*afe40*/  PRMT R142, R60, 0x5410, R142 ;  /* 0x000054103c8e7816 */ /* 0x000fc4000000008e */
[----:B------:R-:W-:Y:S02]  /*afe50*/  PRMT R132, R59, 0x5410, R132 ;  /* 0x000054103b847816 */ /* 0x000fe40000000084 */
[----:B------:R-:W-:Y:S02]  /*afe60*/  PRMT R137, R58, 0x5410, R137 ;  /* 0x000054103a897816 */ /* 0x000fe40000000089 */
[----:B------:R-:W-:Y:S01]  /*afe70*/  PRMT R138, R57, 0x5410, R138 ;  /* 0x00005410398a7816 */ /* 0x000fe2000000008a */
        /* <DEDUP_REMOVED lines=47> */
[C---:B------:R-:W-:Y:S01]  /*b0170*/  VIADD R48, R0.reuse, 0x189 ;  /* 0x0000018900307836 */ /* 0x040fe20000000000 */
[----:B------:R-:W-:Y:S01]  /*b0180*/  ISETP.GE.AND P0, PT, R189, UR13, PT ;  /* 0x0000000dbd007c0c */ /* 0x000fe2000bf06270 */
[----:B------:R-:W-:Y:S01]  /*b0190*/  ULDC.64 UR12, c[0x0][0x228] ;  /* 0x00008a00000c7ab9 */ /* 0x000fe20000000a00 */
[C---:B------:R-:W-:Y:S01]  /*b01a0*/  VIADD R47, R0.reuse, 0x18a ;  /* 0x0000018a002f7836 */ /* 0x040fe20000000000 */
[----:B------:R-:W-:Y:S01]  /*b01b0*/  @P2 LOP3.LUT R237, R237, 0x80000000, RZ, 0xfc, !PT ;  /* 0x80000000eded2812 */ /* 0x000fe200078efcff */
[C---:B------:R-:W-:Y:S01]  /*b01c0*/  VIADD R46, R0.reuse, 0x18b ;  /* 0x0000018b002e7836 */ /* 0x040fe20000000000 */
[----:B------:R-:W-:Y:S01]  /*b01d0*/  ISETP.LT.AND P2, PT, R7, UR8, !P0 ;  /* 0x0000000807007c0c */ /* 0x000fe2000c741270 */
[C---:B------:R-:W-:Y:S01]  /*b01e0*/  VIADD R45, R0.reuse, 0x18c ;  /* 0x0000018c002d7836 */ /* 0x040fe20000000000 */
[----:B------:R-:W-:Y:S01]  /*b01f0*/  LOP3.LUT R237, R237, 0xdfffffff, RZ, 0xc0, !PT ;  /* 0xdfffffffeded7812 */ /* 0x000fe200078ec0ff */
[----:B------:R-:W-:Y:S01]  /*b0200*/  VIADD R44, R0, 0x18d ;  /* 0x0000018d002c7836 */ /* 0x000fe20000000000 */
[----:B------:R-:W-:Y:S01]  /*b0210*/  LOP3.LUT R236, R236, 0xfffffffe, RZ, 0xc0, !PT ;  /* 0xfffffffeecec7812 */ /* 0x000fe200078ec0ff */
[C---:B------:R-:W-:Y:S01]  /*b0220*/  VIADD R43, R0.reuse, 0x18e ;  /* 0x0000018e002b7836 */ /* 0x040fe20000000000 */
[----:B------:R-:W-:Y:S01]  /*b0230*/  @P1 LOP3.LUT R237, R237, 0x20000000, RZ, 0xfc, !PT ;  /* 0x20000000eded1812 */ /* 0x000fe200078efcff */
[----:B------:R-:W-:Y:S01]  /*b0240*/  VIADD R42, R0, 0x18f ;  /* 0x0000018f002a7836 */ /* 0x000fe20000000000 */
[----:B------:R-:W-:Y:S01]  /*b0250*/  ISETP.LT.AND P1, PT, R6, UR34, !P0 ;  /* 0x0000002206007c0c */ /* 0x000fe2000c721270 */
[C---:B------:R-:W-:Y:S01]  /*b0260*/  VIADD R41, R0.reuse, 0x190 ;  /* 0x0000019000297836 */ /* 0x040fe20000000000 */
[----:B------:R-:W-:Y:S01]  /*b0270*/  LOP3.LUT R237, R237, 0xefffffff, RZ, 0xc0, !PT ;  /* 0xefffffffeded7812 */ /* 0x000fe200078ec0ff */
[----:B------:R-:W-:Y:S01]  /*b0280*/  VIADD R40, R0, 0x191 ;  /* 0x0000019100287836 */ /* 0x000fe20000000000 */
[----:B------:R-:W-:Y:S01]  /*b0290*/  ISETP.GE.AND P0, PT, R190, UR17, PT ;  /* 0x00000011be007c0c */ /* 0x000fe2000bf06270 */
[----:B------:R-:W-:Y:S01]  /*b02a0*/  ULDC.64 UR16, c[0x0][0x228] ;  /* 0x00008a0000107ab9 */ /* 0x000fe20000000a00 */
[----:B------:R-:W-:Y:S01]  /*b02b0*/  @P2 LOP3.LUT R237, R237, 0x10000000, RZ, 0xfc, !PT ;  /* 0x10000000eded2812 */ /* 0x000fe200078efcff */
[C---:B------:R-:W-:Y:S01]  /*b02c0*/  VIADD R38, R0.reuse, 0x193 ;  /* 0x0000019300267836 */ /* 0x040fe20000000000 */
[----:B------:R-:W-:Y:S01]  /*b02d0*/  ISETP.LT.AND P2, PT, R7, UR12, !P0 ;  /* 0x0000000c07007c0c */ /* 0x000fe2000c741270 */
[C---:B------:R-:W-:Y:S01]  /*b02e0*/  VIADD R39, R0.reuse, 0x192 ;  /* 0x0000019200277836 */ /* 0x040fe20000000000 */
[----:B------:R-:W-:Y:S01]  /*b02f0*/  LOP3.LUT R237, R237, 0xfdffffff, RZ, 0xc0, !PT ;  /* 0xfdffffffeded7812 */ /* 0x000fe200078ec0ff */
[C---:B------:R-:W-:Y:S01]  /*b0300*/  VIADD R37, R0.reuse, 0x194 ;  /* 0x0000019400257836 */ /* 0x040fe20000000000 */
[----:B------:R-:W-:Y:S01]  /*b0310*/  LOP3.LUT R15, R15, 0xfffffffe, RZ, 0xc0, !PT ;  /* 0xfffffffe0f0f7812 */ /* 0x000fe200078ec0ff */
[C---:B------:R-:W-:Y:S01]  /*b0320*/  VIADD R36, R0.reuse, 0x195 ;  /* 0x0000019500247836 */ /* 0x040fe20000000000 */
[----:B------:R-:W-:Y:S01]  /*b0330*/  @P1 LOP3.LUT R237, R237, 0x2000000, RZ, 0xfc, !PT ;  /* 0x02000000eded1812 */ /* 0x000fe200078efcff */
[----:B------:R-:W-:Y:S01]  /*b0340*/  VIADD R35, R0, 0x196 ;  /* 0x0000019600237836 */ /* 0x000fe20000000000 */
[----:B------:R-:W-:Y:S01]  /*b0350*/  ISETP.LT.AND P1, PT, R6, UR30, !P0 ;  /* 0x0000001e06007c0c */ /* 0x000fe2000c721270 */
[----:B------:R-:W-:Y:S01]  /*b0360*/  ULDC UR30, c[0x0][0x22c] ;  /* 0x00008b00001e7ab9 */ /* 0x000fe20000000800 */
[----:B------:R-:W-:Y:S01]  /*b0370*/  LOP3.LUT R237, R237, 0xfeffffff, RZ, 0xc0, !PT ;  /* 0xfeffffffeded7812 */ /* 0x000fe200078ec0ff */
[C---:B------:R-:W-:Y:S01]  /*b0380*/  VIADD R34, R0.reuse, 0x197 ;  /* 0x0000019700227836 */ /* 0x040fe20000000000 */
[----:B------:R-:W-:Y:S01]  /*b0390*/  ISETP.GE.AND P0, PT, R191, UR15, PT ;  /* 0x0000000fbf007c0c */ /* 0x000fe2000bf06270 */
[----:B------:R-:W-:Y:S01]  /*b03a0*/  ULDC.64 UR14, c[0x0][0x228] ;  /* 0x00008a00000e7ab9 */ /* 0x000fe20000000a00 */
[----:B------:R-:W-:Y:S01]  /*b03b0*/  @P2 LOP3.LUT R237, R237, 0x1000000, RZ, 0xfc, !PT ;  /* 0x01000000eded2812 */ /* 0x000fe200078efcff */
[----:B------:R-:W-:Y:S01]  /*b03c0*/  ULDC UR34, c[0x0][0x22c] ;  /* 0x00008b0000227ab9 */ /* 0x000fe20000000800 */
[----:B------:R-:W-:Y:S01]  /*b03d0*/  ISETP.LT.AND P2, PT, R7, UR16, !P0 ;  /* 0x0000001007007c0c */ /* 0x000fe2000c741270 */
[C---:B------:R-:W-:Y:S01]  /*b03e0*/  VIADD R33, R0.reuse, 0x198 ;  /* 0x0000019800217836 */ /* 0x040fe20000000000 */
[----:B------:R-:W-:Y:S01]  /*b03f0*/  LOP3.LUT R237, R237, 0xffbfffff, RZ, 0xc0, !PT ;  /* 0xffbfffffeded7812 */ /* 0x000fe200078ec0ff */
[----:B------:R-:W-:Y:S01]  /*b0400*/  ULDC UR36, c[0x0][0x22c] ;  /* 0x00008b0000247ab9 */ /* 0x000fe20000000800 */
[C---:B------:R-:W-:Y:S01]  /*b0410*/  VIADD R32, R0.reuse, 0x199 ;  /* 0x0000019900207836 */ /* 0x040fe20000000000 */
[----:B------:R-:W-:Y:S01]  /*b0420*/  ULDC UR40, c[0x0][0x22c] ;  /* 0x00008b0000287ab9 */ /* 0x000fe20000000800 */
[----:B------:R-:W-:Y:S01]  /*b0430*/  @P1 LOP3.LUT R237, R237, 0x400000, RZ, 0xfc, !PT ;  /* 0x00400000eded1812 */ /* 0x000fe200078efcff */
[----:B------:R-:W-:Y:S01]  /*b0440*/  VIADD R31, R0, 0x19a ;  /* 0x0000019a001f7836 */ /* 0x000fe20000000000 */
[----:B------:R-:W-:Y:S01]  /*b0450*/  ISETP.LT.AND P1, PT, R6, UR28, !P0 ;  /* 0x0000001c06007c0c */ /* 0x000fe2000c721270 */
[----:B------:R-:W-:Y:S01]  /*b0460*/  ULDC UR28, c[0x0][0x22c] ;  /* 0x00008b00001c7ab9 */ /* 0x000fe20000000800 */
[----:B------:R-:W-:Y:S01]  /*b0470*/  LOP3.LUT R237, R237, 0xffdfffff, RZ, 0xc0, !PT ;  /* 0xffdfffffeded7812 */ /* 0x000fe200078ec0ff */
[----:B------:R-:W-:Y:S01]  /*b0480*/  VIADD R30, R0, 0x19b ;  /* 0x0000019b001e7836 */ /* 0x000fe20000000000 */
[----:B------:R-:W-:Y:S01]  /*b0490*/  ISETP.GE.AND P0, PT, R192, UR19, PT ;  /* 0x00000013c0007c0c */ /* 0x000fe2000bf06270 */
[----:B------:R-:W-:Y:S01]  /*b04a0*/  ULDC.64 UR18, c[0x0][0x228] ;  /* 0x00008a0000127ab9 */ /* 0x000fe20000000a00 */
[----:B------:R-:W-:Y:S01]  /*b04b0*/  @P2 LOP3.LUT R237, R237, 0x200000, RZ, 0xfc, !PT ;  /* 0x00200000eded2812 */ /* 0x000fe200078efcff */
[C---:B------:R-:W-:Y:S01]  /*b04c0*/  VIADD R29, R0.reuse, 0x19c ;  /* 0x0000019c001d7836 */ /* 0x040fe20000000000 */
[----:B------:R-:W-:Y:S01]  /*b04d0*/  ISETP.LT.AND P2, PT, R7, UR14, !P0 ;  /* 0x0000000e07007c0c */ /* 0x000fe2000c741270 */
[----:B------:R-:W-:Y:S01]  /*b04e0*/  ULDC UR42, c[0x0][0x22c] ;  /* 0x00008b00002a7ab9 */ /* 0x000fe20000000800 */
[----:B------:R-:W-:Y:S01]  /*b04f0*/  LOP3.LUT R237, R237, 0xfff7ffff, RZ, 0xc0, !PT ;  /* 0xfff7ffffeded7812 */ /* 0x000fe200078ec0ff */
[C---:B------:R-:W-:Y:S01]  /*b0500*/  VIADD R28, R0.reuse, 0x19d ;  /* 0x0000019d001c7836 */ /* 0x040fe20000000000 */
[----:B------:R-:W-:Y:S01]  /*b0510*/  ULDC UR46, c[0x0][0x22c] ;  /* 0x00008b00002e7ab9 */ /* 0x000fe20000000800 */
        /* <DEDUP_REMOVED lines=10> */
[C---:B------:R-:W-:Y:S01]  /*b05c0*/  VIADD R25, R0.reuse, 0x1a0 ;  /* 0x000001a000197836 */ /* 0x040fe20000000000 */
[----:B------:R-:W-:Y:S01]  /*b05d0*/  ISETP.LT.AND P2, PT, R7, UR18, !P0 ;  /* 0x0000001207007c0c */ /* 0x000fe2000c741270 */
[----:B------:R-:W-:Y:S01]  /*b05e0*/  ULDC UR48, c[0x0][0x22c] ;  /* 0x00008b0000307ab9 */ /* 0x000fe20000000800 */
[----:B------:R-:W-:Y:S01]  /*b05f0*/  LOP3.LUT R237, R237, 0xffff7fff, RZ, 0xc0, !PT ;  /* 0xffff7fffeded7812 */ /* 0x000fe200078ec0ff */
[----:B------:R-:W-:Y:S01]  /*b0600*/  VIADD R23, R0, 0x1a2 ;  /* 0x000001a200177836 */ /* 0x000fe20000000000 */
[----:B------:R-:W-:Y:S01]  /*b0610*/  ULDC UR51, c[0x0][0x22c] ;  /* 0x00008b0000337ab9 */ /* 0x000fe20000000800 */
[----:B------:R-:W-:Y:S01]  /*b0620*/  LOP3.LUT R14, R14, 0xfffffffe, RZ, 0xc0, !PT ;  /* 0xfffffffe0e0e7812 */ /* 0x000fe200078ec0ff */
[----:B------:R-:W-:Y:S01]  /*b0630*/  VIADD R22, R0, 0x1a3 ;  /* 0x000001a300167836 */ /* 0x000fe20000000000 */
[----:B------:R-:W-:Y:S01]  /*b0640*/  @P1 LOP3.LUT R237, R237, 0x8000, RZ, 0xfc, !PT ;  /* 0x00008000eded1812 */ /* 0x000fe200078efcff */
[----:B------:R-:W-:Y:S01]  /*b0650*/  ULDC UR52, c[0x0][0x22c] ;  /* 0x00008b0000347ab9 */ /* 0x000fe20000000800 */
        /* <DEDUP_REMOVED lines=11> */
[----:B------:R-:W-:Y:S01]  /*b0710*/  VIADD R18, R0, 0x1a7 ;  /* 0x000001a700127836 */ /* 0x000fe20000000000 */
[----:B------:R-:W-:-:S02]  /*b0720*/  ULDC UR54, c[0x0][0x22c] ;  /* 0x00008b0000367ab9 */ /* 0x000fc40000000800 */
[----:B------:R-:W-:Y:S02]  /*b0730*/  @P1 LOP3.LUT R237, R237, 0x800, RZ, 0xfc, !PT ;  /* 0x00000800eded1812 */ /* 0x000fe400078efcff */
[----:B------:R-:W-:Y:S01]  /*b0740*/  ISETP.LT.AND P1, PT, R6, UR24, !P0 ;  /* 0x0000001806007c0c */ /* 0x000fe2000c721270 */
[----:B------:R-:W-:Y:S01]  /*b0750*/  ULDC UR24, c[0x0][0x22c] ;  /* 0x00008b0000187ab9 */ /* 0x000fe20000000800 */
[----:B------:R-:W-:Y:S02]  /*b0760*/  LOP3.LUT R237, R237, 0xfffffdff, RZ, 0xc0, !PT ;  /* 0xfffffdffeded7812 */ /* 0x000fe400078ec0ff */
[----:B------:R-:W-:Y:S01]  /*b0770*/  ISETP.GE.AND P0, PT, R195, UR9, PT ;  /* 0x00000009c3007c0c */ /* 0x000fe2000bf06270 */
[----:B------:R-:W-:Y:S01]  /*b0780*/  ULDC.64 UR8, c[0x0][0x228] ;  /* 0x00008a0000087ab9 */ /* 0x000fe20000000a00 */
[----:B------:R-:W-:Y:S02]  /*b0790*/  @P2 LOP3.LUT R237, R237, 0x200, RZ, 0xfc, !PT ;  /* 0x00000200eded2812 */ /* 0x000fe400078efcff */
[----:B------:R-:W-:-:S02]  /*b07a0*/  ISETP.LT.AND P2, PT, R7, UR6, !P0 ;  /* 0x0000000607007c0c */ /* 0x000fc4000c741270 */
[----:B------:R-:W-:-:S04]  /*b07b0*/  LOP3.LUT R237, R237, 0xffffff7f, RZ, 0xc0, !PT ;  /* 0xffffff7feded7812 */ /* 0x000fc800078ec0ff */
        /* <DEDUP_REMOVED lines=21> */
[----:B------:R-:W-:Y:S01]  /*b0910*/  ISETP.GE.AND P0, PT, R198, UR15, PT ;  /* 0x0000000fc6007c0c */ /* 0x000fe2000bf06270 */
[----:B------:R-:W-:Y:S02]  /*b0920*/  ULDC.64 UR14, c[0x0][0x228] ;  /* 0x00008a00000e7ab9 */ /* 0x000fe40000000a00 */
[----:B------:R-:W-:Y:S02]  /*b0930*/  @P2 LOP3.LUT R238, R238, 0x80000000, RZ, 0xfc, !PT ;  /* 0x80000000eeee2812 */ /* 0x000fe400078efcff */
[----:B------:R-:W-:Y:S02]  /*b0940*/  ISETP.LT.AND P2, PT, R7, UR16, !P0 ;  /* 0x0000001007007c0c */ /* 0x000fe4000c741270 */
        /* <DEDUP_REMOVED lines=8> */
[----:B------:R-:W-:Y:S01]  /*b09d0*/  ISETP.LT.AND P2, PT, R7, UR14, !P0 ;  /* 0x0000000e07007c0c */ /* 0x000fe2000c741270 */
[----:B------:R-:W-:Y:S01]  /*b09e0*/  ULDC UR14, c[0x0][0x22c] ;  /* 0x00008b00000e7ab9 */ /* 0x000fe20000000800 */
[----:B------:R-:W-:-:S04]  /*b09f0*/  LOP3.LUT R238, R238, 0xfdffffff, RZ, 0xc0, !PT ;  /* 0xfdffffffeeee7812 */ /* 0x000fc800078ec0ff */
[----:B------:R-:W-:Y:S02]  /*b0a00*/  @P1 LOP3.LUT R238, R238, 0x2000000, RZ, 0xfc, !PT ;  /* 0x02000000eeee1812 */ /* 0x000fe400078efcff */
[----:B------:R-:W-:Y:S01]  /*b0a10*/  ISETP.LT.AND P1, PT, R6, UR39, !P0 ;  /* 0x0000002706007c0c */ /* 0x000fe2000c721270 */
[----:B------:R-:W-:Y:S01]  /*b0a20*/  ULDC UR39, c[0x0][0x22c] ;  /* 0x00008b0000277ab9 */ /* 0x000fe20000000800 */
[----:B------:R-:W-:-:S04]  /*b0a30*/  LOP3.LUT R238, R238, 0xff7fffff, RZ, 0xc0, !PT ;  /* 0xff7fffffeeee7812 */ /* 0x000fc800078ec0ff */
[----:B------:R-:W-:Y:S02]  /*b0a40*/  @P2 LOP3.LUT R238, R238, 0x800000, RZ, 0xfc, !PT ;  /* 0x00800000eeee2812 */ /* 0x000fe400078efcff */
[----:B------:R-:W-:Y:S01]  /*b0a50*/  ISETP.GE.AND P0, PT, R200, UR21, PT ;  /* 0x00000015c8007c0c */ /* 0x000fe2000bf06270 */
[----:B------:R-:W-:Y:S01]  /*b0a60*/  ULDC.64 UR20, c[0x0][0x228] ;  /* 0x00008a0000147ab9 */ /* 0x000fe20000000a00 */
[----:B------:R-:W-:-:S04]  /*b0a70*/  LOP3.LUT R238, R238, 0xffdfffff, RZ, 0xc0, !PT ;  /* 0xffdfffffeeee7812 */ /* 0x000fc800078ec0ff */
[----:B------:R-:W-:Y:S02]  /*b0a80*/  @P1 LOP3.LUT R238, R238, 0x200000, RZ, 0xfc, !PT ;  /* 0x00200000eeee1812 */ /* 0x000fe400078efcff */
[----:B------:R-:W-:Y:S01]  /*b0a90*/  ISETP.LT.AND P1, PT, R7, UR18, !P0 ;  /* 0x0000001207007c0c */ /* 0x000fe2000c721270 */
[----:B------:R-:W-:Y:S01]  /*b0aa0*/  ULDC UR18, c[0x0][0x22c] ;  /* 0x00008b0000127ab9 */ /* 0x000fe20000000800 */
[----:B------:R-:W-:Y:S01]  /*b0ab0*/  ISETP.LT.AND P0, PT, R6, UR45, !P0 ;  /* 0x0000002d06007c0c */ /* 0x000fe2000c701270 */
[----:B------:R-:W-:Y:S01]  /*b0ac0*/  ULDC UR45, c[0x0][0x22c] ;  /* 0x00008b00002d7ab9 */ /* 0x000fe20000000800 */
[----:B------:R-:W-:-:S04]  /*b0ad0*/  LOP3.LUT R238, R238, 0xfffdffff, RZ, 0xc0, !PT ;  /* 0xfffdffffeeee7812 */ /* 0x000fc800078ec0ff */
[----:B------:R-:W-:-:S05]  /*b0ae0*/  LOP3.LUT R238, R238, 0xfff7ffff, RZ, 0xc0, !PT ;  /* 0xfff7ffffeeee7812 */ /* 0x000fca00078ec0ff */
[----:B------:R-:W-:-:S04]  /*b0af0*/  @P1 LOP3.LUT R238, R238, 0x80000, RZ, 0xfc, !PT ;  /* 0x00080000eeee1812 */ /* 0x000fc800078efcff */
        /* <DEDUP_REMOVED lines=42> */
[----:B------:R-:W-:-:S03]  /*b0da0*/  ULDC UR15, c[0x0][0x22c] ;  /* 0x00008b00000f7ab9 */ /* 0x000fc60000000800 */
[----:B------:R-:W-:Y:S01]  /*b0db0*/  ISETP.LT.AND P1, PT, R7, UR16, !P0 ;  /* 0x0000001007007c0c */ /* 0x000fe2000c721270 */
[----:B------:R-:W-:Y:S01]  /*b0dc0*/  ULDC UR16, c[0x0][0x22c] ;  /* 0x00008b0000107ab9 */ /* 0x000fe20000000800 */
[----:B------:R-:W-:Y:S01]  /*b0dd0*/  ISETP.LT.AND P0, PT, R6, UR57, !P0 ;  /* 0x0000003906007c0c */ /* 0x000fe2000c701270 */
[----:B------:R-:W-:Y:S01]  /*b0de0*/  ULDC UR57, c[0x0][0x228] ;  /* 0x00008a0000397ab9 */ /* 0x000fe20000000800 */
[----:B------:R-:W-:-:S11]  /*b0df0*/  LOP3.LUT R238, R238, 0xfffffffd, RZ, 0xc0, !PT ;  /* 0xfffffffdeeee7812 */ /* 0x000fd600078ec0ff */
[----:B------:R-:W-:Y:S02]  /*b0e00*/  @P0 LOP3.LUT R2, R2, 0x80000000, RZ, 0xfc, !PT ;  /* 0x8000000002020812 */ /* 0x000fe400078efcff */
[----:B------:R-:W-:Y:S01]  /*b0e10*/  ISETP.GE.AND P0, PT, R206, UR19, PT ;  /* 0x00000013ce007c0c */ /* 0x000fe2000bf06270 */
[----:B------:R-:W-:Y:S01]  /*b0e20*/  ULDC UR19, c[0x0][0x22c] ;  /* 0x00008b0000137ab9 */ /* 0x000fe20000000800 */
[----:B------:R-:W-:Y:S02]  /*b0e30*/  @P1 LOP3.LUT R238, R238, 0x2, RZ, 0xfc, !PT ;  /* 0x00000002eeee1812 */ /* 0x000fe400078efcff */
[----:B------:R-:W-:Y:S01]  /*b0e40*/  ISETP.LT.AND P1, PT, R7, UR56, !P0 ;  /* 0x0000003807007c0c */ /* 0x000fe2000c721270 */
[----:B------:R-:W-:Y:S01]  /*b0e50*/  VIADD R17, R0, 0x1a8 ;  /* 0x000001a800117836 */ /* 0x000fe20000000000 */
[----:B------:R-:W-:Y:S01]  /*b0e60*/  ISETP.LT.AND P0, PT, R6, UR57, !P0 ;  /* 0x0000003906007c0c */ /* 0x000fe2000c701270 */
[----:B------:R-:W-:Y:S01]  /*b0e70*/  ULDC UR57, c[0x0][0x228] ;  /* 0x00008a0000397ab9 */ /* 0x000fe20000000800 */
[----:B------:R-:W-:Y:S01]  /*b0e80*/  LOP3.LUT R2, R2, 0xdfffffff, RZ, 0xc0, !PT ;  /* 0xdfffffff02027812 */ /* 0x000fe200078ec0ff */
[----:B------:R-:W-:Y:S01]  /*b0e90*/  VIADD R16, R0, 0x1a9 ;  /* 0x000001a900107836 */ /* 0x000fe20000000000 */
[----:B------:R-:W-:Y:S01]  /*b0ea0*/  ISETP.GE.AND P2, PT, R94, UR35, PT ;  /* 0x000000235e007c0c */ /* 0x000fe2000bf46270 */
[----:B------:R-:W-:Y:S01]  /*b0eb0*/  ULDC UR35, c[0x0][0x22c] ;  /* 0x00008b0000237ab9 */ /* 0x000fe20000000800 */
[----:B------:R-:W-:Y:S01]  /*b0ec0*/  LOP3.LUT R238, R238, 0xfffffffe, RZ, 0xc0, !PT ;  /* 0xfffffffeeeee7812 */ /* 0x000fe200078ec0ff */
[----:B------:R-:W-:-:S04]  /*b0ed0*/  ULDC UR56, c[0x0][0x22c] ;  /* 0x00008b0000387ab9 */ /* 0x000fc80000000800 */
        /* <DEDUP_REMOVED lines=50> */
[----:B------:R-:W-:Y:S02]  /*b1200*/  @P1 LOP3.LUT R2, R2, 0x800, RZ, 0xfc, !PT ;  /* 0x0000080002021812 */ /* 0x000fe400078efcff */
[----:B------:R-:W-:Y:S01]  /*b1210*/  ISETP.GE.AND P1, PT, R96, UR29, PT ;  /* 0x0000001d60007c0c */ /* 0x000fe2000bf26270 */
[----:B------:R-:W-:Y:S01]  /*b1220*/  ULDC UR29, c[0x0][0x22c] ;  /* 0x00008b00001d7ab9 */ /* 0x000fe20000000800 */
[----:B------:R-:W-:-:S04]  /*b1230*/  LOP3.LUT R2, R2, 0xfffffdff, RZ, 0xc0, !PT ;  /* 0xfffffdff02027812 */ /* 0x000fc800078ec0ff */
[----:B------:R-:W-:-:S04]  /*b1240*/  @P0 LOP3.LUT R2, R2, 0x200, RZ, 0xfc, !PT ;  /* 0x0000020002020812 */ /* 0x000fc800078efcff */
[----:B------:R-:W-:-:S04]  /*b1250*/  LOP3.LUT R2, R2, 0xfffffffe, RZ, 0xc0, !PT ;  /* 0xfffffffe02027812 */ /* 0x000fc800078ec0ff */
[----:B------:R-:W-:Y:S02]  /*b1260*/  @P1 LOP3.LUT R2, R2, 0x1, RZ, 0xfc, !PT ;  /* 0x0000000102021812 */ /* 0x000fe400078efcff */
[----:B------:R-:W-:Y:S01]  /*b1270*/  ISETP.GE.AND P1, PT, R93, UR37, PT ;  /* 0x000000255d007c0c */ /* 0x000fe2000bf26270 */
[----:B------:R-:W-:Y:S01]  /*b1280*/  ULDC UR37, c[0x0][0x22c] ;  /* 0x00008b0000257ab9 */ /* 0x000fe20000000800 */
[----:B------:R-:W-:-:S04]  /*b1290*/  LOP3.LUT R2, R2, 0xffffffef, RZ, 0xc0, !PT ;  /* 0xffffffef02027812 */ /* 0x000fc800078ec0ff */
[----:B------:R-:W-:-:S04]  /*b12a0*/  @P2 LOP3.LUT R2, R2, 0x10, RZ, 0xfc, !PT ;  /* 0x0000001002022812 */ /* 0x000fc800078efcff */
[----:B------:R-:W-:-:S04]  /*b12b0*/  LOP3.LUT R2, R2, 0xfffffeff, RZ, 0xc0, !PT ;  /* 0xfffffeff02027812 */ /* 0x000fc800078ec0ff */
[----:B------:R-:W-:Y:S02]  /*b12c0*/  @P1 LOP3.LUT R2, R2, 0x100, RZ, 0xfc, !PT ;  /* 0x0000010002021812 */ /* 0x000fe400078efcff */
[----:B------:R-:W-:Y:S02]  /*b12d0*/  ISETP.GE.AND P2, PT, R91, UR43, PT ;  /* 0x0000002b5b007c0c */ /* 0x000fe4000bf46270 */
        /* <DEDUP_REMOVED lines=13> */
[----:B------:R-:W-:-:S04]  /*b13b0*/  @P2 LOP3.LUT R2, R2, 0x40000, RZ, 0xfc, !PT ;  /* 0x0004000002022812 */ /* 0x000fc800078efcff */
[----:B------:R-:W-:-:S04]  /*b13c0*/  LOP3.LUT R2, R2, 0xffdfffff, RZ, 0xc0, !PT ;  /* 0xffdfffff02027812 */ /* 0x000fc800078ec0ff */
[----:B------:R-:W-:Y:S02]  /*b13d0*/  @P1 LOP3.LUT R2, R2, 0x200000, RZ, 0xfc, !PT ;  /* 0x0020000002021812 */ /* 0x000fe400078efcff */
[----:B------:R-:W-:Y:S02]  /*b13e0*/  ISETP.GE.AND P1, PT, R86, UR61, PT ;  /* 0x0000003d56007c0c */ /* 0x000fe4000bf26270 */
[----:B------:R-:W-:Y:S01]  /*b13f0*/  ISETP.GE.AND P3, PT, R85, UR35, PT ;  /* 0x0000002355007c0c */ /* 0x000fe2000bf66270 */
[----:B------:R-:W-:Y:S01]  /*b1400*/  ULDC UR35, c[0x0][0x22c] ;  /* 0x00008b0000237ab9 */ /* 0x000fe20000000800 */
[----:B------:R-:W-:Y:S02]  /*b1410*/  LOP3.LUT R2, R2, 0xfeffffff, RZ, 0xc0, !PT ;  /* 0xfeffffff02027812 */ /* 0x000fe400078ec0ff */
[----:B------:R-:W-:Y:S01]  /*b1420*/  ISETP.GE.AND P0, PT, R95, UR31, PT ;  /* 0x0000001f5f007c0c */ /* 0x000fe2000bf06270 */
[----:B------:R-:W-:Y:S02]  /*b1430*/  ULDC UR31, c[0x0][0x22c] ;  /* 0x00008b00001f7ab9 */ /* 0x000fe40000000800 */
[----:B------:R-:W-:Y:S01]  /*b1440*/  ISETP.GE.AND P2, PT, R84, UR31, PT ;  /* 0x0000001f54007c0c */ /* 0x000fe2000bf46270 */
[----:B------:R-:W-:-:S03]  /*b1450*/  ULDC UR31, c[0x0][0x22c] ;  /* 0x00008b00001f7ab9 */ /* 0x000fc60000000800 */
        /* <DEDUP_REMOVED lines=11> */
[----:B------:R-:W-:Y:S01]  /*b1510*/  ISETP.GE.AND P3, PT, R81, UR35, PT ;  /* 0x0000002351007c0c */ /* 0x000fe2000bf66270 */
[----:B------:R-:W-:Y:S01]  /*b1520*/  ULDC UR35, c[0x0][0x22c] ;  /* 0x00008b0000237ab9 */ /* 0x000fe20000000800 */
[----:B------:R-:W-:Y:S01]  /*b1530*/  ISETP.GE.AND P2, PT, R80, UR31, PT ;  /* 0x0000001f50007c0c */ /* 0x000fe2000bf46270 */
[----:B------:R-:W-:-:S08]  /*b1540*/  ULDC UR31, c[0x0][0x22c] ;  /* 0x00008b00001f7ab9 */ /* 0x000fd00000000800 */
        /* <DEDUP_REMOVED lines=13> */
[----:B------:R-:W-:Y:S02]  /*b1620*/  LOP3.LUT R238, R238, 0xfffffeff, RZ, 0xc0, !PT ;  /* 0xfffffeffeeee7812 */ /* 0x000fe400078ec0ff */
[----:B------:R-:W-:Y:S01]  /*b1630*/  ISETP.GE.AND P2, PT, R76, UR31, PT ;  /* 0x0000001f4c007c0c */ /* 0x000fe2000bf46270 */
[----:B------:R-:W-:-:S06]  /*b1640*/  ULDC UR31, c[0x0][0x22c] ;  /* 0x00008b00001f7ab9 */ /* 0x000fcc0000000800 */
        /* <DEDUP_REMOVED lines=27> */
[----:B------:R-:W-:Y:S02]  /*b1800*/  LOP3.LUT R238, R238, 0xfbffffff, RZ, 0xc0, !PT ;  /* 0xfbffffffeeee7812 */ /* 0x000fe400078ec0ff */
[----:B------:R-:W-:Y:S01]  /*b1810*/  ISETP.GE.AND P3, PT, R69, UR35, PT ;  /* 0x0000002345007c0c */ /* 0x000fe2000bf66270 */
[----:B------:R-:W-:-:S08]  /*b1820*/  ULDC UR35, c[0x0][0x22c] ;  /* 0x00008b0000237ab9 */ /* 0x000fd00000000800 */
[----:B------:R-:W-:Y:S02]  /*b1830*/  @P1 LOP3.LUT R238, R238, 0x4000000, RZ, 0xfc, !PT ;  /* 0x04000000eeee1812 */ /* 0x000fe400078efcff */
[----:B------:R-:W-:Y:S01]  /*b1840*/  ISETP.GE.AND P1, PT, R67, UR29, PT ;  /* 0x0000001d43007c0c */ /* 0x000fe2000bf26270 */
[----:B------:R-:W-:Y:S01]  /*b1850*/  ULDC UR29, c[0x0][0x22c] ;  /* 0x00008b00001d7ab9 */ /* 0x000fe20000000800 */
[----:B------:R-:W-:Y:S02]  /*b1860*/  LOP3.LUT R237, R237, 0xfffffffd, RZ, 0xc0, !PT ;  /* 0xfffffffdeded7812 */ /* 0x000fe400078ec0ff */
[----:B------:R-:W-:Y:S01]  /*b1870*/  ISETP.GE.AND P2, PT, R68, UR31, PT ;  /* 0x0000001f44007c0c */ /* 0x000fe2000bf46270 */
[----:B------:R-:W-:Y:S01]  /*b1880*/  ULDC UR31, c[0x0][0x22c] ;  /* 0x00008b00001f7ab9 */ /* 0x000fe20000000800 */
[----:B------:R-:W-:-:S07]  /*b1890*/  LOP3.LUT R238, R238, 0xefffffff, RZ, 0xc0, !PT ;  /* 0xefffffffeeee7812 */ /* 0x000fce00078ec0ff */
[----:B------:R-:W-:Y:S02]  /*b18a0*/  @P1 LOP3.LUT R237, R237, 0x2, RZ, 0xfc, !PT ;  /* 0x00000002eded1812 */ /* 0x000fe400078efcff */
[----:B------:R-:W-:Y:S01]  /*b18b0*/  ISETP.GE.AND P1, PT, R66, UR37, PT ;  /* 0x0000002542007c0c */ /* 0x000fe2000bf26270 */
[----:B------:R-:W-:Y:S01]  /*b18c0*/  ULDC UR37, c[0x0][0x22c] ;  /* 0x00008b0000257ab9 */ /* 0x000fe20000000800 */
[----:B------:R-:W-:Y:S02]  /*b18d0*/  @P3 LOP3.LUT R238, R238, 0x10000000, RZ, 0xfc, !PT ;  /* 0x10000000eeee3812 */ /* 0x000fe400078efcff */
[----:B------:R-:W-:Y:S01]  /*b18e0*/  ISETP.GE.AND P3, PT, R65, UR35, PT ;  /* 0x0000002341007c0c */ /* 0x000fe2000bf66270 */
[----:B------:R-:W-:Y:S01]  /*b18f0*/  ULDC UR35, c[0x0][0x22c] ;  /* 0x00008b0000237ab9 */ /* 0x000fe20000000800 */
[----:B------:R-:W-:Y:S02]  /*b1900*/  LOP3.LUT R237, R237, 0xffffffef, RZ, 0xc0, !PT ;  /* 0xffffffefeded7812 */ /* 0x000fe400078ec0ff */
[----:B------:R-:W-:-:S05]  /*b1910*/  LOP3.LUT R238, R238, 0xbfffffff, RZ, 0xc0, !PT ;  /* 0xbfffffffeeee7812 */ /* 0x000fca00078ec0ff */
[----:B------:R-:W-:Y:S02]  /*b1920*/  @P1 LOP3.LUT R237, R237, 0x10, RZ, 0xfc, !PT ;  /* 0x00000010eded1812 */ /* 0x000fe400078efcff */
[----:B------:R-:W-:Y:S02]  /*b1930*/  @P2 LOP3.LUT R238, R238, 0x40000000, RZ, 0xfc, !PT ;  /* 0x40000000eeee2812 */ /* 0x000fe400078efcff */
[----:B------:R-:W-:Y:S01]  /*b1940*/  ISETP.GE.AND P2, PT, R64, UR31, PT ;  /* 0x0000001f40007c0c */ /* 0x000fe2000bf46270 */
[----:B------:R-:W-:Y:S01]  /*b1950*/  ULDC UR31, c[0x0][0x22c] ;  /* 0x00008b00001f7ab9 */ /* 0x000fe20000000800 */
[----:B------:R-:W-:-:S04]  /*b1960*/  LOP3.LUT R237, R237, 0xffffffdf, RZ, 0xc0, !PT ;  /* 0xffffffdfeded7812 */ /* 0x000fc800078ec0ff */
[----:B------:R-:W-:Y:S02]  /*b1970*/  @P3 LOP3.LUT R237, R237, 0x20, RZ, 0xfc, !PT ;  /* 0x00000020eded3812 */ /* 0x000fe400078efcff */
[----:B------:R-:W-:Y:S01]  /*b1980*/  ISETP.GE.AND P1, PT, R63, UR29, PT ;  /* 0x0000001d3f007c0c */ /* 0x000fe2000bf26270 */
[----:B------:R-:W-:Y:S01]  /*b1990*/  ULDC UR29, c[0x0][0x22c] ;  /* 0x00008b00001d7ab9 */ /* 0x000fe20000000800 */
        /* <DEDUP_REMOVED lines=27> */
[----:B------:R-:W-:Y:S02]  /*b1b50*/  ISETP.GE.AND P1, PT, R54, UR16, PT ;  /* 0x0000001036007c0c */ /* 0x000fe4000bf26270 */
[----:B------:R-:W-:-:S04]  /*b1b60*/  LOP3.LUT R237, R237, 0xf7ffffff, RZ, 0xc0, !PT ;  /* 0xf7ffffffeded7812 */ /* 0x000fc800078ec0ff */
[----:B------:R-:W-:Y:S02]  /*b1b70*/  @P3 LOP3.LUT R237, R237, 0x8000000, RZ, 0xfc, !PT ;  /* 0x08000000eded3812 */ /* 0x000fe400078efcff */
[----:B------:R-:W-:Y:S02]  /*b1b80*/  ISETP.GE.AND P3, PT, R52, UR14, PT ;  /* 0x0000000e34007c0c */ /* 0x000fe4000bf66270 */
[----:B------:R-:W-:Y:S02]  /*b1b90*/  LOP3.LUT R237, R237, 0xbfffffff, RZ, 0xc0, !PT ;  /* 0xbfffffffeded7812 */ /* 0x000fe400078ec0ff */
[----:B------:R-:W-:Y:S02]  /*b1ba0*/  @P2 LOP3.LUT R236, R236, 0x1, RZ, 0xfc, !PT ;  /* 0x00000001ecec2812 */ /* 0x000fe400078efcff */
[----:B------:R-:W-:Y:S02]  /*b1bb0*/  @P1 LOP3.LUT R237, R237, 0x40000000, RZ, 0xfc, !PT ;  /* 0x40000000eded1812 */ /* 0x000fe400078efcff */
[----:B------:R-:W-:-:S02]  /*b1bc0*/  ISETP.GE.AND P1, PT, R51, UR19, PT ;  /* 0x0000001333007c0c */ /* 0x000fc4000bf26270 */
        /* <DEDUP_REMOVED lines=86> */
[----:B------:R-:W-:-:S04]  /*b2130*/  @P2 LOP3.LUT R14, R14, 0x4, RZ, 0xfc, !PT ;  /* 0x000000040e0e2812 */ /* 0x000fc800078efcff */
[----:B------:R-:W-:Y:S02]  /*b2140*/  LOP3.LUT R14, R14, 0xffffffef, RZ, 0xc0, !PT ;  /* 0xffffffef0e0e7812 */ /* 0x000fe400078ec0ff */
[----:B------:R-:W-:Y:S02]  /*b2150*/  ISETP.GE.AND P1, PT, R21, UR54, PT ;  /* 0x0000003615007c0c */ /* 0x000fe4000bf26270 */
[----:B------:R-:W-:Y:S02]  /*b2160*/  @P3 LOP3.LUT R14, R14, 0x10, RZ, 0xfc, !PT ;  /* 0x000000100e0e3812 */ /* 0x000fe400078efcff */
[----:B------:R-:W-:Y:S02]  /*b2170*/  ISETP.GE.AND P2, PT, R20, UR56, PT ;  /* 0x0000003814007c0c */ /* 0x000fe4000bf46270 */
[----:B------:R-:W-:Y:S02]  /*b2180*/  ISETP.GE.AND P3, PT, R19, UR57, PT ;  /* 0x0000003913007c0c */ /* 0x000fe4000bf66270 */
[----:B------:R-:W-:-:S02]  /*b2190*/  ISETP.GE.AND P4, PT, R18, UR58, PT ;  /* 0x0000003a12007c0c */ /* 0x000fc4000bf86270 */
[----:B------:R-:W-:Y:S02]  /*b21a0*/  ISETP.GE.AND P5, PT, R17, UR59, PT ;  /* 0x0000003b11007c0c */ /* 0x000fe4000bfa6270 */
[----:B------:R-:W-:Y:S01]  /*b21b0*/  ISETP.GE.AND P6, PT, R16, UR60, PT ;  /* 0x0000003c10007c0c */ /* 0x000fe2000bfc6270 */
[----:B------:R-:W2:Y:S01]  /*b21c0*/  LDL.LU R107, [R1+0x74] ;  /* 0x00007400016b7983 */ /* 0x000ea20000300800 */
[----:B------:R-:W-:Y:S01]  /*b21d0*/  LOP3.LUT R239, R239, 0xfffffffb, RZ, 0xc0, !PT ;  /* 0xfffffffbefef7812 */ /* 0x000fe200078ec0ff */
[----:B------:R-:W-:Y:S01]  /*b21e0*/  ULDC.64 UR28, c[0x0][0x228] ;  /* 0x00008a00001c7ab9 */ /* 0x000fe20000000a00 */
[----:B------:R-:W-:Y:S01]  /*b21f0*/  LOP3.LUT R13, R13, 0x7fffffff, RZ, 0xc0, !PT ;  /* 0x7fffffff0d0d7812 */ /* 0x000fe200078ec0ff */
[----:B------:R-:W2:Y:S01]  /*b2200*/  LDL.LU R106, [R1+0x384] ;  /* 0x00038400016a7983 */ /* 0x000ea20000300800 */
[----:B------:R-:W-:Y:S01]  /*b2210*/  ULDC.64 UR26, c[0x0][0x228] ;  /* 0x00008a00001a7ab9 */ /* 0x000fe20000000a00 */
[----:B------:R-:W-:Y:S01]  /*b2220*/  ULDC.64 UR24, c[0x0][0x228] ;  /* 0x00008a0000187ab9 */ /* 0x000fe20000000a00 */
[----:B------:R-:W-:Y:S01]  /*b2230*/  ULDC.64 UR22, c[0x0][0x228] ;  /* 0x00008a0000167ab9 */ /* 0x000fe20000000a00 */
[----:B------:R-:W3:Y:S01]  /*b2240*/  LDL.LU R105, [R1+0x70] ;  /* 0x0000700001697983 */ /* 0x000ee20000300800 */
[----:B------:R-:W-:Y:S01]  /*b2250*/  ULDC.64 UR20, c[0x0][0x228] ;  /* 0x00008a0000147ab9 */ /* 0x000fe20000000a00 */
[----:B------:R-:W-:Y:S01]  /*b2260*/  ULDC.64 UR18, c[0x0][0x228] ;  /* 0x00008a0000127ab9 */ /* 0x000fe20000000a00 */
[----:B------:R-:W-:Y:S01]  /*b2270*/  ULDC.64 UR14, c[0x0][0x228] ;  /* 0x00008a00000e7ab9 */ /* 0x000fe20000000a00 */
[----:B------:R-:W3:Y:S01]  /*b2280*/  LDL.LU R104, [R1+0x380] ;  /* 0x0003800001687983 */ /* 0x000ee20000300800 */
[----:B------:R-:W-:Y:S01]  /*b2290*/  ULDC.64 UR12, c[0x0][0x228] ;  /* 0x00008a00000c7ab9 */ /* 0x000fe20000000a00 */
[----:B------:R-:W-:Y:S01]  /*b22a0*/  ULDC.64 UR8, c[0x0][0x228] ;  /* 0x00008a0000087ab9 */ /* 0x000fe20000000a00 */
[----:B------:R-:W-:Y:S01]  /*b22b0*/  ULDC.64 UR6, c[0x0][0x228] ;  /* 0x00008a0000067ab9 */ /* 0x000fe20000000a00 */
[----:B------:R-:W4:Y:S01]  /*b22c0*/  LDL.LU R103, [R1+0x118] ;  /* 0x0001180001677983 */ /* 0x000f220000300800 */
[----:B------:R-:W-:-:S03]  /*b22d0*/  ULDC.64 UR30, c[0x0][0x228] ;  /* 0x00008a00001e7ab9 */ /* 0x000fc60000000a00 */
[----:B------:R-:W4:Y:S04]  /*b22e0*/  LDL.LU R102, [R1+0x2874] ;  /* 0x0028740001667983 */ /* 0x000f280000300800 */
[----:B------:R-:W4:Y:S04]  /*b22f0*/  LDL.LU R101, [R1+0x2870] ;  /* 0x0028700001657983 */ /* 0x000f280000300800 */
[----:B------:R-:W4:Y:S04]  /*b2300*/  LDL.LU R100, [R1+0x286c] ;  /* 0x00286c0001647983 */ /* 0x000f280000300800 */
[----:B------:R-:W4:Y:S04]  /*b2310*/  LDL.LU R99, [R1+0x10c] ;  /* 0x00010c0001637983 */ /* 0x000f280000300800 */
[----:B------:R-:W4:Y:S04]  /*b2320*/  LDL.LU R98, [R1+0x108] ;  /* 0x0001080001627983 */ /* 0x000f280000300800 */
[----:B------:R-:W4:Y:S01]  /*b2330*/  LDL.LU R97, [R1+0x94] ;  /* 0x0000940001617983 */ /* 0x000f220000300800 */
[----:B------:R-:W-:-:S02]  /*b2340*/  @P0 LOP3.LUT R239, R239, 0x4, RZ, 0xfc, !PT ;  /* 0x00000004efef0812 */ /* 0x000fc400078efcff */
[----:B------:R-:W-:Y:S01]  /*b2350*/  @P3 LOP3.LUT R13, R13, 0x80000000, RZ, 0xfc, !PT ;  /* 0x800000000d0d3812 */ /* 0x000fe200078efcff */
[----:B------:R-:W-:Y:S01]  /*b2360*/  STL.64 [R1+0x2b78], R236 ;  /* 0x002b78ec01007387 */ /* 0x000fe20000100a00 */
[----:B------:R-:W-:Y:S02]  /*b2370*/  LOP3.LUT R239, R239, 0xfffffffd, RZ, 0xc0, !PT ;  /* 0xfffffffdefef7812 */ /* 0x000fe400078ec0ff */
[----:B------:R-:W-:Y:S01]  /*b2380*/  LOP3.LUT R13, R13, 0xbfffffff, RZ, 0xc0, !PT ;  /* 0xbfffffff0d0d7812 */ /* 0x000fe200078ec0ff */
[----:B------:R0:W-:Y:S01]  /*b2390*/  STL.64 [R1+0x2b70], R14 ;  /* 0x002b700e01007387 */ /* 0x0001e20000100a00 */
[----:B------:R-:W-:Y:S02]  /*b23a0*/  @P1 LOP3.LUT R239, R239, 0x2, RZ, 0xfc, !PT ;  /* 0x00000002efef1812 */ /* 0x000fe400078efcff */
[----:B------:R-:W-:Y:S01]  /*b23b0*/  @P4 LOP3.LUT R13, R13, 0x40000000, RZ, 0xfc, !PT ;  /* 0x400000000d0d4812 */ /* 0x000fe200078efcff */
[----:B------:R-:W-:Y:S01]  /*b23c0*/  STL.64 [R1+0x2b68], R250 ;  /* 0x002b68fa01007387 */ /* 0x000fe20000100a00 */
[----:B------:R-:W-:-:S02]  /*b23d0*/  LOP3.LUT R239, R239, 0xfffffffe, RZ, 0xc0, !PT ;  /* 0xfffffffeefef7812 */ /* 0x000fc400078ec0ff */
[----:B------:R-:W-:Y:S01]  /*b23e0*/  LOP3.LUT R13, R13, 0xdfffffff, RZ, 0xc0, !PT ;  /* 0xdfffffff0d0d7812 */ /* 0x000fe200078ec0ff */
[----:B------:R-:W-:Y:S01]  /*b23f0*/  STL.64 [R1+0x2b60], R244 ;  /* 0x002b60f401007387 */ /* 0x000fe20000100a00 */
[----:B------:R-:W-:Y:S02]  /*b2400*/  @P2 LOP3.LUT R239, R239, 0x1, RZ, 0xfc, !PT ;  /* 0x00000001efef2812 */ /* 0x000fe400078efcff */
[----:B------:R-:W-:Y:S01]  /*b2410*/  @P5 LOP3.LUT R13, R13, 0x20000000, RZ, 0xfc, !PT ;  /* 0x200000000d0d5812 */ /* 0x000fe200078efcff */
[----:B------:R-:W-:Y:S01]  /*b2420*/  STL.64 [R1+0x2b58], R242 ;  /* 0x002b58f201007387 */ /* 0x000fe20000100a00 */
[C---:B------:R-:W-:Y:S02]  /*b2430*/  LOP3.LUT P5, RZ, R2.reuse, 0x2, RZ, 0xc0, !PT ;  /* 0x0000000202ff7812 */ /* 0x040fe400078ac0ff */
[----:B------:R-:W-:Y:S01]  /*b2440*/  LOP3.LUT R13, R13, 0xefffffff, RZ, 0xc0, !PT ;  /* 0xefffffff0d0d7812 */ /* 0x000fe200078ec0ff */
[----:B------:R-:W-:Y:S01]  /*b2450*/  STL.64 [R1+0x2b50], R240 ;  /* 0x002b50f001007387 */ /* 0x000fe20000100a00 */
[----:B------:R-:W-:-:S02]  /*b2460*/  LOP3.LUT P4, RZ, R2, 0x4, RZ, 0xc0, !PT ;  /* 0x0000000402ff7812 */ /* 0x000fc4000788c0ff */
[----:B------:R-:W-:Y:S01]  /*b2470*/  @P6 LOP3.LUT R13, R13, 0x10000000, RZ, 0xfc, !PT ;  /* 0x100000000d0d6812 */ /* 0x000fe200078efcff */
[----:B------:R-:W-:Y:S01]  /*b2480*/  STL.64 [R1+0x2b48], R10 ;  /* 0x002b480a01007387 */ /* 0x000fe20000100a00 */
[----:B------:R-:W-:Y:S02]  /*b2490*/  LOP3.LUT P6, RZ, R8, 0x20000000, RZ, 0xc0, !PT ;  /* 0x2000000008ff7812 */ /* 0x000fe400078cc0ff */
[C---:B------:R-:W-:Y:S01]  /*b24a0*/  LOP3.LUT P3, RZ, R2.reuse, 0x8, RZ, 0xc0, !PT ;  /* 0x0000000802ff7812 */ /* 0x040fe2000786c0ff */
[----:B------:R1:W-:Y:S01]  /*b24b0*/  STL.64 [R1+0x2b40], R4 ;  /* 0x002b400401007387 */ /* 0x0003e20000100a00 */
[C---:B------:R-:W-:Y:S02]  /*b24c0*/  LOP3.LUT P2, RZ, R2.reuse, 0x20, RZ, 0xc0, !PT ;  /* 0x0000002002ff7812 */ /* 0x040fe4000784c0ff */
[C---:B------:R-:W-:Y:S01]  /*b24d0*/  LOP3.LUT P1, RZ, R2.reuse, 0x40, RZ, 0xc0, !PT ;  /* 0x0000004002ff7812 */ /* 0x040fe2000782c0ff */
[----:B------:R1:W-:Y:S01]  /*b24e0*/  STL.64 [R1+0x2b38], R6 ;  /* 0x002b380601007387 */ /* 0x0003e20000100a00 */
[----:B------:R-:W-:-:S03]  /*b24f0*/  LOP3.LUT P0, RZ, R2, 0x80, RZ, 0xc0, !PT ;  /* 0x0000008002ff7812 */ /* 0x000fc6000780c0ff */
[----:B------:R-:W-:Y:S01]  /*b2500*/  STL.64 [R1+0x2b80], R238 ;  /* 0x002b80ee01007387 */ /* 0x000fe20000100a00 */
[----:B------:R-:W0:Y:S02]  /*b2510*/  S2R R108, SR_TID.X ;  /* 0x00000000006c7919 */ /* 0x000e240000002100 */
[----:B0-----:R-:W-:-:S05]  /*b2520*/  IMAD.SHL.U32 R108, R108, 0x40, RZ ;  /* 0x000000406c6c7824 */ /* 0x001fca00078e00ff */
[----:B------:R-:W-:-:S04]  /*b2530*/  LOP3.LUT R108, R108, 0x400, RZ, 0xc0, !PT ;  /* 0x000004006c6c7812 */ /* 0x000fc800078ec0ff */
[----:B------:R-:W-:Y:S02]  /*b2540*/  IADD3 R212, R108, UR4, R212 ;  /* 0x000000046cd47c10 */ /* 0x000fe4000fffe0d4 */
[----:B--2---:R-:W-:Y:S02]  /*b2550*/  PRMT R108, R106, 0x5410, R107 ;  /* 0x000054106a6c7816 */ /* 0x004fe4000000006b */
[----:B---3--:R-:W-:Y:S02]  /*b2560*/  PRMT R109, R104, 0x5410, R105 ;  /* 0x00005410686d7816 */ /* 0x008fe40000000069 */
[----:B----4-:R-:W-:Y:S02]  /*b2570*/  PRMT R110, R103, 0x5410, R248 ;  /* 0x00005410676e7816 */ /* 0x010fe400000000f8 */
[----:B------:R-:W2:Y:S01]  /*b2580*/  LDL.LU R103, [R1+0x198] ;  /* 0x0001980001677983 */ /* 0x000ea20000300800 */
[----:B------:R-:W-:-:S03]  /*b2590*/  LOP3.LUT R21, R102, 0xffff, RZ, 0xc0, !PT ;  /* 0x0000ffff66157812 */ /* 0x000fc600078ec0ff */
[----:B------:R-:W2:Y:S01]  /*b25a0*/  LDL.LU R102, [R1+0x3ac] ;  /* 0x0003ac0001667983 */ /* 0x000ea20000300800 */
[----:B------:R-:W-:-:S03]  /*b25b0*/  LOP3.LUT R20, R101, 0xffff, RZ, 0xc0, !PT ;  /* 0x0000ffff65147812 */ /* 0x000fc600078ec0ff */
[----:B------:R-:W3:Y:S01]  /*b25c0*/  LDL.LU R101, [R1+0x174] ;  /* 0x0001740001657983 */ /* 0x000ee20000300800 */
[----:B------:R-:W-:-:S03]  /*b25d0*/  LOP3.LUT R19, R100, 0xffff, RZ, 0xc0, !PT ;  /* 0x0000ffff64137812 */ /* 0x000fc600078ec0ff */
[----:B------:R-:W4:Y:S01]  /*b25e0*/  LDL.LU R100, [R1+0x90] ;  /* 0x0000900001647983 */ /* 0x000f220000300800 */
[----:B------:R-:W-:Y:S02]  /*b25f0*/  LOP3.LUT R18, R99, 0xffff, RZ, 0xc0, !PT ;  /* 0x0000ffff63127812 */ /* 0x000fe400078ec0ff */
[----:B------:R-:W-:Y:S02]  /*b2600*/  LOP3.LUT R17, R98, 0xffff, RZ, 0xc0, !PT ;  /* 0x0000ffff62117812 */ /* 0x000fe400078ec0ff */
[----:B------:R-:W4:Y:S01]  /*b2610*/  LDL.LU R98, [R1+0x154] ;  /* 0x0001540001627983 */ /* 0x000f220000300800 */
[----:B------:R-:W-:-:S03]  /*b2620*/  LOP3.LUT R16, R97, 0xffff, RZ, 0xc0, !PT ;  /* 0x0000ffff61107812 */ /* 0x000fc600078ec0ff */
[----:B------:R-:W4:Y:S01]  /*b2630*/  LDL.LU R97, [R1+0x150] ;  /* 0x0001500001617983 */ /* 0x000f220000300800 */
[----:B------:R-:W-:Y:S02]  /*b2640*/  SHF.R.U32.HI R24, RZ, 0x8, R21 ;  /* 0x00000008ff187819 */ /* 0x000fe40000011615 */
[--C-:B------:R-:W-:Y:S02]  /*b2650*/  SHF.R.U32.HI R23, RZ, 0x8, R18.reuse ;  /* 0x00000008ff177819 */ /* 0x100fe40000011612 */
[----:B------:R-:W-:Y:S02]  /*b2660*/  PRMT R14, R21, 0x3340, R18 ;  /* 0x00003340150e7816 */ /* 0x000fe40000000012 */
[----:B------:R-:W-:Y:S02]  /*b2670*/  SHF.R.U32.HI R18, RZ, 0x8, R20 ;  /* 0x00000008ff127819 */ /* 0x000fe40000011614 */
[--C-:B------:R-:W-:Y:S02]  /*b2680*/  PRMT R236, R20, 0x3340, R17.reuse ;  /* 0x0000334014ec7816 */ /* 0x100fe40000000011 */
[----:B------:R-:W-:-:S02]  /*b2690*/  SHF.R.U32.HI R22, RZ, 0x8, R17 ;  /* 0x00000008ff167819 */ /* 0x000fc40000011611 */
[--C-:B-1----:R-:W-:Y:S02]  /*b26a0*/  PRMT R4, R19, 0x3340, R16.reuse ;  /* 0x0000334013047816 */ /* 0x102fe40000000010 */
[----:B------:R-:W-:Y:S02]  /*b26b0*/  SHF.R.U32.HI R20, RZ, 0x8, R16 ;  /* 0x00000008ff147819 */ /* 0x000fe40000011610 */
[----:B------:R-:W-:Y:S02]  /*b26c0*/  LOP3.LUT R17, R24, 0xffff, RZ, 0xc0, !PT ;  /* 0x0000ffff18117812 */ /* 0x000fe400078ec0ff */
[----:B------:R-:W-:-:S04]  /*b26d0*/  LOP3.LUT R16, R23, 0xffff, RZ, 0xc0, !PT ;  /* 0x0000ffff17107812 */ /* 0x000fc800078ec0ff */
[----:B------:R-:W-:-:S05]  /*b26e0*/  PRMT R15, R17, 0x3340, R16 ;  /* 0x00003340110f7816 */ /* 0x000fca0000000010 */
[----:B------:R-:W-:Y:S04]  /*b26f0*/  STL.64 [R1+0x2bb0], R14 ;  /* 0x002bb00e01007387 */ /* 0x000fe80000100a00 */
[----:B------:R-:W-:Y:S04]  /*b2700*/  STL.64 [R1+0x2ba8], R12 ;  /* 0x002ba80c01007387 */ /* 0x000fe80000100a00 */
[----:B------:R-:W4:Y:S04]  /*b2710*/  LDL.LU R150, [R1+0x1c0] ;  /* 0x0001c00001967983 */ /* 0x000f280000300800 */
[----:B------:R-:W4:Y:S04]  /*b2720*/  LDL.LU R149, [R1+0x1b8] ;  /* 0x0001b80001957983 */ /* 0x000f280000300800 */
[----:B------:R-:W4:Y:S04]  /*b2730*/  LDL.LU R148, [R1+0x1b4] ;  /* 0x0001b40001947983 */ /* 0x000f280000300800 */
[----:B------:R-:W4:Y:S04]  /*b2740*/  LDL.LU R143, [R1+0x1c4] ;  /* 0x0001c400018f7983 */ /* 0x000f280000300800 */
[----:B------:R-:W4:Y:S04]  /*b2750*/  LDL.LU R135, [R1+0x190] ;  /* 0x0001900001877983 */ /* 0x000f280000300800 */
[----:B------:R-:W4:Y:S04]  /*b2760*/  LDL.LU R127, [R1+0x184] ;  /* 0x00018400017f7983 */ /* 0x000f280000300800 */
[----:B------:R-:W4:Y:S01]  /*b2770*/  LDL.LU R119, [R1+0x17c] ;  /* 0x00017c0001777983 */ /* 0x000f220000300800 */
[----:B------:R-:W0:Y:S01]  /*b2780*/  S2R R99, SR_TID.X ;  /* 0x0000000000637919 */ /* 0x000e220000002100 */
[----:B------:R-:W-:-:S02]  /*b2790*/  SHF.R.U32.HI R21, RZ, 0x8, R19 ;  /* 0x00000008ff157819 */ /* 0x000fc40000011613 */
[----:B------:R-:W4:Y:S02]  /*b27a0*/  LDL.LU R111, [R1+0x148] ;  /* 0x00014800016f7983 */ /* 0x000f240000300800 */
[----:B------:R-:W-:Y:S02]  /*b27b0*/  LOP3.LUT R21, R21, 0xffff, RZ, 0xc0, !PT ;  /* 0x0000ffff15157812 */ /* 0x000fe400078ec0ff */
[----:B------:R-:W-:Y:S01]  /*b27c0*/  LOP3.LUT R19, R18, 0xffff, RZ, 0xc0, !PT ;  /* 0x0000ffff12137812 */ /* 0x000fe200078ec0ff */
[----:B------:R-:W4:Y:S01]  /*b27d0*/  LDL.LU R107, [R1+0x234] ;  /* 0x00023400016b7983 */ /* 0x000f220000300800 */
[----:B------:R-:W-:Y:S02]  /*b27e0*/  LOP3.LUT R20, R20, 0xffff, RZ, 0xc0, !PT ;  /* 0x0000ffff14147812 */ /* 0x000fe400078ec0ff */
[----:B------:R-:W-:Y:S01]  /*b27f0*/  LOP3.LUT R18, R22, 0xffff, RZ, 0xc0, !PT ;  /* 0x0000ffff16127812 */ /* 0x000fe200078ec0ff */
[----:B------:R-:W4:Y:S01]  /*b2800*/  LDL.LU R106, [R1+0x230] ;  /* 0x00023000016a7983 */ /* 0x000f220000300800 */
[----:B------:R-:W-:-:S03]  /*b2810*/  PRMT R6, R21, 0x3340, R20 ;  /* 0x0000334015067816 */ /* 0x000fc60000000014 */
[----:B------:R-:W4:Y:S01]  /*b2820*/  LDL.LU R105, [R1+0x22c] ;  /* 0x00022c0001697983 */ /* 0x000f220000300800 */
[----:B------:R-:W-:Y:S01]  /*b2830*/  PRMT R237, R19, 0x3340, R18 ;  /* 0x0000334013ed7816 */ /* 0x000fe20000000012 */
[C---:B0-----:R-:W-:Y:S01]  /*b2840*/  IMAD.SHL.U32 R248, R99.reuse, 0x8, RZ ;  /* 0x0000000863f87824 */ /* 0x041fe200078e00ff */
[----:B------:R-:W-:-:S04]  /*b2850*/  LOP3.LUT R19, R99, 0x7f, RZ, 0xc0, !PT ;  /* 0x0000007f63137812 */ /* 0x000fc800078ec0ff */
[----:B------:R-:W-:Y:S01]  /*b2860*/  LEA R5, R19, UR4, 0x4 ;  /* 0x0000000413057c11 */ /* 0x000fe2000f8e20ff */
[----:B------:R-:W-:Y:S01]  /*b2870*/  ULDC.64 UR4, c[0x0][0x228] ;  /* 0x00008a0000047ab9 */ /* 0x000fe20000000a00 */
[----:B------:R-:W-:Y:S02]  /*b2880*/  LOP3.LUT R248, R248, 0x300, RZ, 0xc0, !PT ;  /* 0x00000300f8f87812 */ /* 0x000fe400078ec0ff */
[----:B------:R-:W-:Y:S02]  /*b2890*/  PRMT R21, R226, 0x5410, R216 ;  /* 0x00005410e2157816 */ /* 0x000fe400000000d8 */
[----:B------:R-:W-:Y:S01]  /*b28a0*/  PRMT R22, R225, 0x5410, R217 ;  /* 0x00005410e1167816 */ /* 0x000fe200000000d9 */
[----:B------:R-:W-:Y:S01]  /*b28b0*/  IMAD.IADD R248, R212, 0x1, R248 ;  /* 0x00000001d4f87824 */ /* 0x000fe200078e02f8 */
[----:B------:R-:W-:Y:S01]  /*b28c0*/  BAR.SYNC.DEFER_BLOCKING 0x0 ;  /* 0x0000000000007b1d */ /* 0x000fe20000010000 */
[----:B------:R-:W-:Y:S02]  /*b28d0*/  PRMT R23, R224, 0x5410, R218 ;  /* 0x00005410e0177816 */ /* 0x000fe400000000da */
[----:B--2---:R-:W-:-:S03]  /*b28e0*/  PRMT R104, R102, 0x5410, R103 ;  /* 0x0000541066687816 */ /* 0x004fc60000000067 */
[----:B------:R-:W2:Y:S01]  /*b28f0*/  LDL.LU R103, [R1+0x210] ;  /* 0x0002100001677983 */ /* 0x000ea20000300800 */
[----:B---3--:R-:W-:-:S03]  /*b2900*/  PRMT R16, R101, 0x5410, R213 ;  /* 0x0000541065107816 */ /* 0x008fc600000000d5 */
[----:B------:R-:W3:Y:S01]  /*b2910*/  LDL.LU R102, [R1+0x20c] ;  /* 0x00020c0001667983 */ /* 0x000ee20000300800 */
[----:B----4-:R-:W-:-:S03]  /*b2920*/  PRMT R20, R100, 0x5410, R215 ;  /* 0x0000541064147816 */ /* 0x010fc600000000d7 */
[----:B------:R-:W4:Y:S04]  /*b2930*/  LDL.LU R101, [R1+0x200] ;  /* 0x0002000001657983 */ /* 0x000f280000300800 */
[----:B------:R-:W4:Y:S04]  /*b2940*/  LDL.LU R100, [R1] ;  /* 0x0000000001647983 */ /* 0x000f280000300800 */
[----:B------:R-:W4:Y:S01]  /*b2950*/  LDL.LU R99, [R1+0x1fc] ;  /* 0x0001fc0001637983 */ /* 0x000f220000300800 */
[----:B------:R-:W-:Y:S02]  /*b2960*/  PRMT R18, R98, 0x5410, R219 ;  /* 0x0000541062127816 */ /* 0x000fe400000000db */
[----:B------:R-:W-:Y:S01]  /*b2970*/  PRMT R19, R97, 0x5410, R220 ;  /* 0x0000541061137816 */ /* 0x000fe200000000dc */
[----:B------:R-:W4:Y:S04]  /*b2980*/  LDL.LU R98, [R1+0x4] ;  /* 0x0000040001627983 */ /* 0x000f280000300800 */
[----:B------:R-:W4:Y:S04]  /*b2990*/  LDL.LU R97, [R1+0x138] ;  /* 0x0001380001617983 */ /* 0x000f280000300800 */
[----:B------:R-:W-:Y:S01]  /*b29a0*/  STSM.16.M88.4 [R248], R20 ;  /* 0x00000014f8007844 */ /* 0x000fe20000000200 */
[----:B------:R-:W-:Y:S01]  /*b29b0*/  PRMT R17, R227, 0x5410, R214 ;  /* 0x00005410e3117816 */ /* 0x000fe200000000d6 */
[----:B------:R-:W-:Y:S06]  /*b29c0*/  BAR.SYNC.DEFER_BLOCKING 0x0 ;  /* 0x0000000000007b1d */ /* 0x000fec0000010000 */
[----:B------:R-:W0:Y:S02]  /*b29d0*/  LDS.128 R224, [R5] ;  /* 0x0000000005e07984 */ /* 0x000e240000000c00 */
[----:B------:R-:W-:Y:S06]  /*b29e0*/  BAR.SYNC.DEFER_BLOCKING 0x0 ;  /* 0x0000000000007b1d */ /* 0x000fec0000010000 */
[----:B------:R1:W-:Y:S02]  /*b29f0*/  STSM.16.M88.4 [R248], R16 ;  /* 0x00000010f8007844 */ /* 0x0003e40000000200 */
[----:B-1----:R-:W-:-:S02]  /*b2a00*/  PRMT R16, R150, 0x5410, R221 ;  /* 0x0000541096107816 */ /* 0x002fc400000000dd */
[----:B------:R-:W-:Y:S02]  /*b2a10*/  PRMT R17, R149, 0x5410, R222 ;  /* 0x0000541095117816 */ /* 0x000fe400000000de */
[----:B------:R-:W-:Y:S01]  /*b2a20*/  PRMT R18, R148, 0x5410, R223 ;  /* 0x0000541094127816 */ /* 0x000fe200000000df */
[----:B------:R-:W-:Y:S01]  /*b2a30*/  BAR.SYNC.DEFER_BLOCKING 0x0 ;  /* 0x0000000000007b1d */ /* 0x000fe20000010000 */
[----:B------:R-:W-:Y:S02]  /*b2a40*/  PRMT R20, R143, 0x5410, R228 ;  /* 0x000054108f147816 */ /* 0x000fe400000000e4 */
[----:B------:R-:W-:-:S03]  /*b2a50*/  PRMT R21, R135, 0x5410, R229 ;  /* 0x0000541087157816 */ /* 0x000fc600000000e5 */
[----:B------:R-:W1:Y:S01]  /*b2a60*/  LDS.128 R220, [R5] ;  /* 0x0000000005dc7984 */ /* 0x000e620000000c00 */
[----:B------:R-:W-:Y:S02]  /*b2a70*/  PRMT R22, R127, 0x5410, R230 ;  /* 0x000054107f167816 */ /* 0x000fe400000000e6 */
[----:B------:R-:W-:Y:S01]  /*b2a80*/  PRMT R23, R119, 0x5410, R231 ;  /* 0x0000541077177816 */ /* 0x000fe200000000e7 */
[----:B------:R-:W-:Y:S06]  /*b2a90*/  BAR.SYNC.DEFER_BLOCKING 0x0 ;  /* 0x0000000000007b1d */ /* 0x000fec0000010000 */
[----:B------:R1:W-:Y:S02]  /*b2aa0*/  STSM.16.M88.4 [R248], R20 ;  /* 0x00000014f8007844 */ /* 0x0003e40000000200 */
[----:B------:R-:W-:Y:S06]  /*b2ab0*/  BAR.SYNC.DEFER_BLOCKING 0x0 ;  /* 0x0000000000007b1d */ /* 0x000fec0000010000 */
[----:B------:R-:W-:Y:S04]  /*b2ac0*/  STL [R1+0x90], R5 ;  /* 0x0000900501007387 */ /* 0x000fe80000100800 */
[----:B0-----:R-:W-:Y:S04]  /*b2ad0*/  STL.64 [R1+0x2ba0], R226 ;  /* 0x002ba0e201007387 */ /* 0x001fe80000100a00 */
[----:B------:R-:W-:Y:S04]  /*b2ae0*/  STL.64 [R1+0x2b98], R224 ;  /* 0x002b98e001007387 */ /* 0x000fe80000100a00 */
[----:B-1----:R-:W-:Y:S04]  /*b2af0*/  STL.64 [R1+0x2b90], R222 ;  /* 0x002b90de01007387 */ /* 0x002fe80000100a00 */
[----:B------:R-:W-:Y:S04]  /*b2b00*/  LDS.128 R216, [R5] ;  /* 0x0000000005d87984 */ /* 0x000fe80000000c00 */
[----:B------:R-:W-:Y:S04]  /*b2b10*/  STL.64 [R1+0x2b88], R220 ;  /* 0x002b88dc01007387 */ /* 0x000fe80000100a00 */
        /* <DEDUP_REMOVED lines=15> */
[----:B------:R-:W-:Y:S01]  /*b2c10*/  PRMT R19, R111, 0x5410, R232 ;  /* 0x000054106f137816 */ /* 0x000fe200000000e8 */
[----:B------:R-:W-:Y:S01]  /*b2c20*/  BAR.SYNC.DEFER_BLOCKING 0x0 ;  /* 0x0000000000007b1d */ /* 0x000fe20000010000 */
[----:B------:R-:W-:-:S05]  /*b2c30*/  PRMT R20, R107, 0x5410, R233 ;  /* 0x000054106b147816 */ /* 0x000fca00000000e9 */
[----:B------:R-:W4:Y:S04]  /*b2c40*/  LDL.LU R149, [R1+0x14c] ;  /* 0x00014c0001957983 */ /* 0x000f280000300800 */
[----:B------:R-:W4:Y:S04]  /*b2c50*/  LDL.LU R148, [R1+0xb8] ;  /* 0x0000b80001947983 */ /* 0x000f280000300800 */
[----:B------:R-:W4:Y:S04]  /*b2c60*/  LDL.LU R143, [R1+0x2a4] ;  /* 0x0002a400018f7983 */ /* 0x000f280000300800 */
[----:B------:R-:W4:Y:S01]  /*b2c70*/  LDL.LU R135, [R1+0xb0] ;  /* 0x0000b00001877983 */ /* 0x000f220000300800 */
[----:B------:R-:W-:-:S03]  /*b2c80*/  PRMT R21, R106, 0x5410, R235 ;  /* 0x000054106a157816 */ /* 0x000fc600000000eb */
[----:B------:R-:W4:Y:S01]  /*b2c90*/  LDL.LU R127, [R1+0x298] ;  /* 0x00029800017f7983 */ /* 0x000f220000300800 */
[----:B------:R-:W-:-:S03]  /*b2ca0*/  PRMT R22, R105, 0x5410, R247 ;  /* 0x0000541069167816 */ /* 0x000fc600000000f7 */
[----:B------:R-:W4:Y:S04]  /*b2cb0*/  LDL.LU R119, [R1+0xac] ;  /* 0x0000ac0001777983 */ /* 0x000f280000300800 */
[----:B------:R-:W4:Y:S04]  /*b2cc0*/  LDL.LU R111, [R1+0x294] ;  /* 0x00029400016f7983 */ /* 0x000f280000300800 */
[----:B------:R-:W4:Y:S04]  /*b2cd0*/  LDL.LU R107, [R1+0xa8] ;  /* 0x0000a800016b7983 */ /* 0x000f280000300800 */
[----:B------:R2:W-:Y:S04]  /*b2ce0*/  STSM.16.M88.4 [R248], R16 ;  /* 0x00000010f8007844 */ /* 0x0005e80000000200 */
[----:B------:R-:W4:Y:S04]  /*b2cf0*/  LDL.LU R106, [R1+0x2a0] ;  /* 0x0002a000016a7983 */ /* 0x000f280000300800 */
[----:B------:R-:W4:Y:S01]  /*b2d00*/  LDL.LU R105, [R1+0xa4] ;  /* 0x0000a40001697983 */ /* 0x000f220000300800 */
[----:B------:R-:W-:Y:S01]  /*b2d10*/  BAR.SYNC.DEFER_BLOCKING 0x0 ;  /* 0x0000000000007b1d */ /* 0x000fe20000010000 */
[----:B--2---:R-:W-:-:S02]  /*b2d20*/  PRMT R16, R103, 0x5410, R234 ;  /* 0x0000541067107816 */ /* 0x004fc400000000ea */
[----:B---3--:R-:W-:-:S03]  /*b2d30*/  PRMT R17, R102, 0x5410, R246 ;  /* 0x0000541066117816 */ /* 0x008fc600000000f6 */
[----:B------:R-:W2:Y:S01]  /*b2d40*/  LDL.LU R103, [R1+0x29c] ;  /* 0x00029c0001677983 */ /* 0x000ea20000300800 */
[----:B----4-:R-:W-:Y:S02]  /*b2d50*/  PRMT R18, R101, 0x5410, R252 ;  /* 0x0000541065127816 */ /* 0x010fe400000000fc */
[----:B------:R-:W-:Y:S01]  /*b2d60*/  PRMT R19, R99, 0x5410, R100 ;  /* 0x0000541063137816 */ /* 0x000fe20000000064 */
[----:B------:R-:W3:Y:S04]  /*b2d70*/  LDL.LU R102, [R1+0x9c] ;  /* 0x00009c0001667983 */ /* 0x000ee80000300800 */
[----:B------:R-:W3:Y:S04]  /*b2d80*/  LDL.LU R101, [R1+0x290] ;  /* 0x0002900001657983 */ /* 0x000ee80000300800 */
[----:B------:R-:W4:Y:S04]  /*b2d90*/  LDL.LU R100, [R1+0x98] ;  /* 0x0000980001647983 */ /* 0x000f280000300800 */
[----:B------:R-:W4:Y:S01]  /*b2da0*/  LDL.LU R99, [R1+0x28c] ;  /* 0x00028c0001637983 */ /* 0x000f220000300800 */
[----:B------:R-:W-:-:S03]  /*b2db0*/  PRMT R23, R97, 0x5410, R98 ;  /* 0x0000541061177816 */ /* 0x000fc60000000062 */
[----:B------:R-:W4:Y:S04]  /*b2dc0*/  LDL.LU R98, [R1+0xc] ;  /* 0x00000c0001627983 */ /* 0x000f280000300800 */
[----:B------:R-:W4:Y:S04]  /*b2dd0*/  LDL.LU R97, [R1+0x168] ;  /* 0x0001680001617983 */ /* 0x000f280000300800 */
[----:B------:R-:W-:Y:S01]  /*b2de0*/  LDS.128 R212, [R5] ;  /* 0x0000000005d47984 */ /* 0x000fe20000000c00 */
[----:B------:R-:W-:Y:S01]  /*b2df0*/  BAR.SYNC.DEFER_BLOCKING 0x0 ;  /* 0x0000000000007b1d */ /* 0x000fe20000010000 */
[----:B------:R-:W-:-:S05]  /*b2e00*/  PRMT R28, R164, 0x5410, R165 ;  /* 0x00005410a41c7816 */ /* 0x000fca00000000a5 */
[----:B------:R-:W4:Y:S04]  /*b2e10*/  LDL.LU R165, [R1+0xd4] ;  /* 0x0000d40001a57983 */ /* 0x000f280000300800 */
[----:B------:R-:W4:Y:S01]  /*b2e20*/  LDL.LU R164, [R1+0x2bc] ;  /* 0x0002bc0001a47983 */ /* 0x000f220000300800 */
[----:B------:R-:W-:-:S03]  /*b2e30*/  PRMT R29, R162, 0x5410, R163 ;  /* 0x00005410a21d7816 */ /* 0x000fc600000000a3 */
        /* <DEDUP_REMOVED lines=32> */
[----:B--2---:R-:W-:-:S03]  /*b3040*/  PRMT R33, R103, 0x5410, R105 ;  /* 0x0000541067217816 */ /* 0x004fc60000000069 */
[----:B------:R-:W2:Y:S04]  /*b3050*/  LDL.LU R105, [R1+0xe0] ;  /* 0x0000e00001697983 */ /* 0x000ea80000300800 */
[----:B------:R-:W2:Y:S01]  /*b3060*/  LDL.LU R103, [R1+0x2cc] ;  /* 0x0002cc0001677983 */ /* 0x000ea20000300800 */
[----:B---3--:R-:W-:-:S03]  /*b3070*/  PRMT R34, R101, 0x5410, R102 ;  /* 0x0000541065227816 */ /* 0x008fc60000000066 */
[----:B------:R-:W3:Y:S04]  /*b3080*/  LDL.LU R102, [R1+0xdc] ;  /* 0x0000dc0001667983 */ /* 0x000ee80000300800 */
[----:B------:R-:W3:Y:S01]  /*b3090*/  LDL.LU R101, [R1+0x2c8] ;  /* 0x0002c80001657983 */ /* 0x000ee20000300800 */
[----:B----4-:R-:W-:-:S03]  /*b30a0*/  PRMT R35, R99, 0x5410, R100 ;  /* 0x0000541063237816 */ /* 0x010fc60000000064 */
        /* <DEDUP_REMOVED lines=51> */
[----:B------:R-:W2:Y:S04]  /*b33e0*/  LDL.LU R98, [R1+0x1c] ;  /* 0x00001c0001627983 */ /* 0x000ea80000300800 */
[----:B------:R-:W2:Y:S01]  /*b33f0*/  LDL.LU R97, [R1+0x19c] ;  /* 0x00019c0001617983 */ /* 0x000ea20000300800 */
        /* <DEDUP_REMOVED lines=21> */
[----:B--2---:R-:W-:-:S03]  /*b3550*/  PRMT R71, R97, 0x5410, R98 ;  /* 0x0000541061477816 */ /* 0x004fc60000000062 */
[----:B------:R-:W2:Y:S04]  /*b3560*/  LDL.LU R98, [R1+0x20] ;  /* 0x0000200001627983 */ /* 0x000ea80000300800 */
[----:B------:R-:W2:Y:S01]  /*b3570*/  LDL.LU R97, [R1+0x1a4] ;  /* 0x0001a40001617983 */ /* 0x000ea20000300800 */
[----:B------:R-:W-:Y:S02]  /*b3580*/  PRMT R58, R154, 0x5410, R155 ;  /* 0x000054109a3a7816 */ /* 0x000fe4000000009b */
[----:B------:R-:W-:Y:S01]  /*b3590*/  PRMT R59, R151, 0x5410, R153 ;  /* 0x00005410973b7816 */ /* 0x000fe20000000099 */
[----:B------:R-:W2:Y:S01]  /*b35a0*/  LDL.LU R155, [R1+0x1b0] ;  /* 0x0001b000019b7983 */ /* 0x000ea20000300800 */
[----:B------:R-:W-:-:S03]  /*b35b0*/  PRMT R63, R149, 0x5410, R150 ;  /* 0x00005410953f7816 */ /* 0x000fc60000000096 */
        /* <DEDUP_REMOVED lines=15> */
[----:B------:R-:W2:Y:S04]  /*b36b0*/  LDL.LU R111, [R1+0x38c] ;  /* 0x00038c00016f7983 */ /* 0x000ea80000300800 */
[----:B------:R-:W2:Y:S04]  /*b36c0*/  LDL.LU R107, [R1+0x180] ;  /* 0x00018000016b7983 */ /* 0x000ea80000300800 */
[----:B------:R-:W2:Y:S04]  /*b36d0*/  LDL.LU R106, [R1+0x388] ;  /* 0x00038800016a7983 */ /* 0x000ea80000300800 */
        /* <DEDUP_REMOVED lines=10> */
[----:B------:R-:W2:Y:S04]  /*b3780*/  LDL.LU R97, [R1+0x3cc] ;  /* 0x0003cc0001617983 */ /* 0x000ea80000300800 */
[----:B------:R-:W-:Y:S01]  /*b3790*/  STSM.16.M88.4 [R248], R16 ;  /* 0x00000010f8007844 */ /* 0x000fe20000000200 */
[----:B------:R-:W-:Y:S01]  /*b37a0*/  BAR.SYNC.DEFER_BLOCKING 0x0 ;  /* 0x0000000000007b1d */ /* 0x000fe20000010000 */
[----:B------:R-:W-:-:S05]  /*b37b0*/  PRMT R85, R151, 0x5410, R153 ;  /* 0x0000541097557816 */ /* 0x000fca0000000099 */
[----:B------:R-:W2:Y:S04]  /*b37c0*/  LDL.LU R151, [R1+0x1ec] ;  /* 0x0001ec0001977983 */ /* 0x000ea80000300800 */
[----:B------:R-:W-:Y:S01]  /*b37d0*/  LDS.128 R16, [R5] ;  /* 0x0000000005107984 */ /* 0x000fe20000000c00 */
[----:B------:R-:W-:Y:S01]  /*b37e0*/  BAR.SYNC.DEFER_BLOCKING 0x0 ;  /* 0x0000000000007b1d */ /* 0x000fe20000010000 */
[----:B------:R-:W-:Y:S02]  /*b37f0*/  PRMT R86, R149, 0x5410, R150 ;  /* 0x0000541095567816 */ /* 0x000fe40000000096 */
[----:B------:R-:W-:Y:S02]  /*b3800*/  PRMT R80, R143, 0x5410, R148 ;  /* 0x000054108f507816 */ /* 0x000fe40000000094 */
[----:B------:R-:W-:Y:S01]  /*b3810*/  PRMT R81, R127, 0x5410, R135 ;  /* 0x000054107f517816 */ /* 0x000fe20000000087 */
        /* <DEDUP_REMOVED lines=8> */
[----:B------:R-:W-:Y:S01]  /*b38a0*/  STSM.16.M88.4 [R248], R20 ;  /* 0x00000014f8007844 */ /* 0x000fe20000000200 */
[----:B------:R-:W-:-:S03]  /*b38b0*/  PRMT R72, R158, 0x5410, R159 ;  /* 0x000054109e487816 */ /* 0x000fc6000000009f */
[----:B------:R-:W2:Y:S01]  /*b38c0*/  LDL.LU R111, [R1+0x1cc] ;  /* 0x0001cc00016f7983 */ /* 0x000ea20000300800 */
[----:B------:R-:W-:Y:S01]  /*b38d0*/  BAR.SYNC.DEFER_BLOCKING 0x0 ;  /* 0x0000000000007b1d */ /* 0x000fe20000010000 */
[----:B------:R-:W-:-:S05]  /*b38e0*/  PRMT R73, R156, 0x5410, R157 ;  /* 0x000054109c497816 */ /* 0x000fca000000009d */
[----:B------:R-:W2:Y:S04]  /*b38f0*/  LDL.LU R107, [R1+0x3b8] ;  /* 0x0003b800016b7983 */ /* 0x000ea80000300800 */
[----:B------:R-:W2:Y:S04]  /*b3900*/  LDL.LU R106, [R1+0x28] ;  /* 0x00002800016a7983 */ /* 0x000ea80000300800 */
[----:B------:R-:W2:Y:S04]  /*b3910*/  LDL.LU R105, [R1+0x1bc] ;  /* 0x0001bc0001697983 */ /* 0x000ea80000300800 */
[----:B------:R-:W2:Y:S01]  /*b3920*/  LDL.LU R159, [R1+0x254] ;  /* 0x00025400019f7983 */ /* 0x000ea20000300800 */
[----:B------:R-:W-:-:S03]  /*b3930*/  PRMT R84, R154, 0x5410, R155 ;  /* 0x000054109a547816 */ /* 0x000fc6000000009b */
[----:B------:R-:W-:Y:S01]  /*b3940*/  LDS.128 R20, [R5] ;  /* 0x0000000005147984 */ /* 0x000fe20000000c00 */
[----:B------:R-:W-:Y:S06]  /*b3950*/  BAR.SYNC.DEFER_BLOCKING 0x0 ;  /* 0x0000000000007b1d */ /* 0x000fec0000010000 */
[----:B------:R-:W-:Y:S02]  /*b3960*/  STSM.16.M88.4 [R248], R24 ;  /* 0x00000018f8007844 */ /* 0x000fe40000000200 */
[----:B------:R-:W-:Y:S06]  /*b3970*/  BAR.SYNC.DEFER_BLOCKING 0x0 ;  /* 0x0000000000007b1d */ /* 0x000fec0000010000 */
[----:B------:R-:W-:Y:S02]  /*b3980*/  LDS.128 R24, [R5] ;  /* 0x0000000005187984 */ /* 0x000fe40000000c00 */
[----:B------:R-:W-:Y:S06]  /*b3990*/  BAR.SYNC.DEFER_BLOCKING 0x0 ;  /* 0x0000000000007b1d */ /* 0x000fec0000010000 */
[----:B------:R-:W-:Y:S02]  /*b39a0*/  STSM.16.M88.4 [R248], R28 ;  /* 0x0000001cf8007844 */ /* 0x000fe40000000200 */
[----:B------:R-:W-:Y:S06]  /*b39b0*/  BAR.SYNC.DEFER_BLOCKING 0x0 ;  /* 0x0000000000007b1d */ /* 0x000fec0000010000 */
[----:B------:R-:W-:Y:S02]  /*b39c0*/  LDS.128 R28, [R5] ;  /* 0x00000000051c7984 */ /* 0x000fe40000000c00 */
[----:B------:R-:W-:Y:S01]  /*b39d0*/  BAR.SYNC.DEFER_BLOCKING 0x0 ;  /* 0x0000000000007b1d */ /* 0x000fe20000010000 */
[----:B---3--:R-:W-:-:S02]  /*b39e0*/  PRMT R92, R101, 0x5410, R102 ;  /* 0x00005410655c7816 */ /* 0x008fc40000000066 */
[----:B----4-:R-:W-:-:S03]  /*b39f0*/  PRMT R93, R99, 0x5410, R100 ;  /* 0x00005410635d7816 */ /* 0x010fc60000000064 */
[----:B------:R-:W3:Y:S04]  /*b3a00*/  LDL.LU R100, [R1+0x418] ;  /* 0x0004180001647983 */ /* 0x000ee80000300800 */
[----:B------:R-:W4:Y:S04]  /*b3a10*/  LDL.LU R158, [R1+0x244] ;  /* 0x00024400019e7983 */ /* 0x000f280000300800 */
[----:B------:R-:W4:Y:S04]  /*b3a20*/  LDL.LU R101, [R1+0x40c] ;  /* 0x00040c0001657983 */ /* 0x000f280000300800 */
[----:B------:R-:W4:Y:S01]  /*b3a30*/  LDL.LU R157, [R1+0x240] ;  /* 0x00024000019d7983 */ /* 0x000f220000300800 */
[----:B--2---:R-:W-:-:S03]  /*b3a40*/  PRMT R94, R97, 0x5410, R98 ;  /* 0x00005410615e7816 */ /* 0x004fc60000000062 */
[----:B------:R-:W2:Y:S04]  /*b3a50*/  LDL.LU R102, [R1+0x408] ;  /* 0x0004080001667983 */ /* 0x000ea80000300800 */
[----:B------:R-:W2:Y:S04]  /*b3a60*/  LDL.LU R156, [R1+0x23c] ;  /* 0x00023c00019c7983 */ /* 0x000ea80000300800 */
[----:B------:R-:W2:Y:S04]  /*b3a70*/  LDL.LU R155, [R1+0x414] ;  /* 0x00041400019b7983 */ /* 0x000ea80000300800 */
[----:B------:R-:W3:Y:S04]  /*b3a80*/  LDL.LU R154, [R1+0x238] ;  /* 0x00023800019a7983 */ /* 0x000ee80000300800 */
[----:B------:R-:W3:Y:S04]  /*b3a90*/  LDL.LU R97, [R1+0x410] ;  /* 0x0004100001617983 */ /* 0x000ee80000300800 */
[----:B------:R-:W4:Y:S04]  /*b3aa0*/  LDL.LU R153, [R1+0x228] ;  /* 0x0002280001997983 */ /* 0x000f280000300800 */
[----:B------:R-:W4:Y:S04]  /*b3ab0*/  LDL.LU R98, [R1+0x404] ;  /* 0x0004040001627983 */ /* 0x000f280000300800 */
[----:B------:R-:W2:Y:S04]  /*b3ac0*/  LDL.LU R143, [R1+0x224] ;  /* 0x00022400018f7983 */ /* 0x000ea80000300800 */
[----:B------:R-:W2:Y:S04]  /*b3ad0*/  LDL.LU R99, [R1+0x400] ;  /* 0x0004000001637983 */ /* 0x000ea80000300800 */
[----:B------:R-:W3:Y:S04]  /*b3ae0*/  LDL.LU R127, [R1+0x30] ;  /* 0x00003000017f7983 */ /* 0x000ee80000300800 */
[----:B------:R-:W3:Y:S04]  /*b3af0*/  LDL.LU R103, [R1+0x1d0] ;  /* 0x0001d00001677983 */ /* 0x000ee80000300800 */
[----:B------:R-:W-:Y:S01]  /*b3b00*/  STSM.16.M88.4 [R248], R32 ;  /* 0x00000020f8007844 */ /* 0x000fe20000000200 */
[----:B------:R-:W-:Y:S06]  /*b3b10*/  BAR.SYNC.DEFER_BLOCKING 0x0 ;  /* 0x0000000000007b1d */ /* 0x000fec0000010000 */
[----:B------:R-:W-:Y:S02]  /*b3b20*/  LDS.128 R32, [R5] ;  /* 0x0000000005207984 */ /* 0x000fe40000000c00 */
        /* <DEDUP_REMOVED lines=9> */
[----:B------:R-:W-:-:S02]  /*b3bc0*/  PRMT R88, R150, 0x5410, R151 ;  /* 0x0000541096587816 */ /* 0x000fc40000000097 */
[----:B------:R-:W-:Y:S02]  /*b3bd0*/  PRMT R95, R105, 0x5410, R106 ;  /* 0x00005410695f7816 */ /* 0x000fe4000000006a */
[----:B------:R-:W-:Y:S01]  /*b3be0*/  PRMT R89, R148, 0x5410, R149 ;  /* 0x0000541094597816 */ /* 0x000fe20000000095 */
[----:B------:R-:W4:Y:S01]  /*b3bf0*/  LDL.LU R151, [R1+0x274] ;  /* 0x0002740001977983 */ /* 0x000f220000300800 */
[----:B------:R-:W-:-:S03]  /*b3c00*/  PRMT R91, R107, 0x5410, R111 ;  /* 0x000054106b5b7816 */ /* 0x000fc6000000006f */
[----:B------:R-:W4:Y:S04]  /*b3c10*/  LDL.LU R105, [R1+0x424] ;  /* 0x0004240001697983 */ /* 0x000f280000300800 */
[----:B------:R-:W4:Y:S04]  /*b3c20*/  LDL.LU R150, [R1+0x26c] ;  /* 0x00026c0001967983 */ /* 0x000f280000300800 */
[----:B------:R-:W4:Y:S04]  /*b3c30*/  LDL.LU R106, [R1+0x420] ;  /* 0x00042000016a7983 */ /* 0x000f280000300800 */
[----:B------:R-:W-:Y:S01]  /*b3c40*/  STSM.16.M88.4 [R248], R44 ;  /* 0x0000002cf8007844 */ /* 0x000fe20000000200 */
[----:B------:R-:W-:Y:S01]  /*b3c50*/  BAR.SYNC.DEFER_BLOCKING 0x0 ;  /* 0x0000000000007b1d */ /* 0x000fe20000010000 */
[----:B------:R-:W-:-:S05]  /*b3c60*/  PRMT R90, R119, 0x5410, R135 ;  /* 0x00005410775a7816 */ /* 0x000fca0000000087 */
[----:B------:R-:W4:Y:S04]  /*b3c70*/  LDL.LU R149, [R1+0x268] ;  /* 0x0002680001957983 */ /* 0x000f280000300800 */
[----:B------:R-:W4:Y:S04]  /*b3c80*/  LDL.LU R107, [R1+0x41c] ;  /* 0x00041c00016b7983 */ /* 0x000f280000300800 */
[----:B------:R-:W4:Y:S04]  /*b3c90*/  LDL.LU R148, [R1+0x48] ;  /* 0x0000480001947983 */ /* 0x000f280000300800 */
[----:B------:R-:W4:Y:S04]  /*b3ca0*/  LDL.LU R111, [R1+0x1d8] ;  /* 0x0001d800016f7983 */ /* 0x000f280000300800 */
[----:B------:R-:W4:Y:S04]  /*b3cb0*/  LDL.LU R135, [R1+0x44] ;  /* 0x0000440001877983 */ /* 0x000f280000300800 */
[----:B------:R-:W4:Y:S04]  /*b3cc0*/  LDL.LU R119, [R1+0x1c8] ;  /* 0x0001c80001777983 */ /* 0x000f280000300800 */
[----:B------:R-:W-:Y:S01]  /*b3cd0*/  LDS.128 R44, [R5] ;  /* 0x00000000052c7984 */ /* 0x000fe20000000c00 */
[----:B------:R-:W-:Y:S06]  /*b3ce0*/  BAR.SYNC.DEFER_BLOCKING 0x0 ;  /* 0x0000000000007b1d */ /* 0x000fec0000010000 */
[----:B------:R-:W-:Y:S02]  /*b3cf0*/  STSM.16.M88.4 [R248], R48 ;  /* 0x00000030f8007844 */ /* 0x000fe40000000200 */
[----:B------:R-:W-:Y:S06]  /*b3d00*/  BAR.SYNC.DEFER_BLOCKING 0x0 ;  /* 0x0000000000007b1d */ /* 0x000fec0000010000 */
[----:B------:R-:W-:Y:S02]  /*b3d10*/  LDS.128 R48, [R5] ;  /* 0x0000000005307984 */ /* 0x000fe40000000c00 */
[----:B------:R-:W-:Y:S01]  /*b3d20*/  BAR.SYNC.DEFER_BLOCKING 0x0 ;  /* 0x0000000000007b1d */ /* 0x000fe20000010000 */
[----:B--2---:R-:W-:-:S05]  /*b3d30*/  PRMT R99, R99, 0x5410, R143 ;  /* 0x0000541063637816 */ /* 0x004fca000000008f */
[----:B------:R-:W2:Y:S01]  /*b3d40*/  LDL.LU R143, [R1+0x4c] ;  /* 0x00004c00018f7983 */ /* 0x000ea20000300800 */
[----:B---3--:R-:W-:-:S03]  /*b3d50*/  PRMT R103, R103, 0x5410, R127 ;  /* 0x0000541067677816 */ /* 0x008fc6000000007f */
[----:B------:R-:W2:Y:S04]  /*b3d60*/  LDL.LU R127, [R1+0x1d4] ;  /* 0x0001d400017f7983 */ /* 0x000ea80000300800 */
        /* <DEDUP_REMOVED lines=17> */
[----:B----4-:R-:W-:Y:S02]  /*b3e80*/  PRMT R119, R119, 0x5410, R135 ;  /* 0x0000541077777816 */ /* 0x010fe40000000087 */
[----:B------:R-:W-:Y:S01]  /*b3e90*/  PRMT R77, R162, 0x5410, R163 ;  /* 0x00005410a24d7816 */ /* 0x000fe200000000a3 */
[----:B------:R-:W3:Y:S01]  /*b3ea0*/  LDL.LU R164, [R1+0x50] ;  /* 0x0000500001a47983 */ /* 0x000ee20000300800 */
[----:B------:R-:W-:-:S03]  /*b3eb0*/  PRMT R98, R98, 0x5410, R153 ;  /* 0x0000541062627816 */ /* 0x000fc60000000099 */
[----:B------:R-:W3:Y:S01]  /*b3ec0*/  LDL.LU R135, [R1+0x1dc] ;  /* 0x0001dc0001877983 */ /* 0x000ee20000300800 */
[----:B------:R-:W-:-:S03]  /*b3ed0*/  PRMT R78, R160, 0x5410, R161 ;  /* 0x00005410a04e7816 */ /* 0x000fc600000000a1 */
[----:B------:R-:W4:Y:S04]  /*b3ee0*/  LDL.LU R163, [R1+0x54] ;  /* 0x0000540001a37983 */ /* 0x000f280000300800 */
[----:B------:R-:W-:Y:S01]  /*b3ef0*/  STSM.16.M88.4 [R248], R68 ;  /* 0x00000044f8007844 */ /* 0x000fe20000000200 */
[----:B------:R-:W-:Y:S01]  /*b3f00*/  BAR.SYNC.DEFER_BLOCKING 0x0 ;  /* 0x0000000000007b1d */ /* 0x000fe20000010000 */
[----:B------:R-:W-:Y:S02]  /*b3f10*/  PRMT R97, R97, 0x5410, R154 ;  /* 0x0000541061617816 */ /* 0x000fe4000000009a */
[----:B------:R-:W-:Y:S02]  /*b3f20*/  PRMT R111, R111, 0x5410, R148 ;  /* 0x000054106f6f7816 */ /* 0x000fe40000000094 */
[----:B------:R-:W-:-:S02]  /*b3f30*/  PRMT R100, R100, 0x5410, R159 ;  /* 0x0000541064647816 */ /* 0x000fc4000000009f */
[----:B------:R-:W-:Y:S02]  /*b3f40*/  PRMT R107, R107, 0x5410, R149 ;  /* 0x000054106b6b7816 */ /* 0x000fe40000000095 */
[----:B------:R-:W-:Y:S02]  /*b3f50*/  PRMT R101, R101, 0x5410, R158 ;  /* 0x0000541065657816 */ /* 0x000fe4000000009e */
[----:B------:R-:W-:Y:S02]  /*b3f60*/  PRMT R106, R106, 0x5410, R150 ;  /* 0x000054106a6a7816 */ /* 0x000fe40000000096 */
[----:B------:R-:W-:Y:S02]  /*b3f70*/  PRMT R102, R102, 0x5410, R157 ;  /* 0x0000541066667816 */ /* 0x000fe4000000009d */
[----:B------:R-:W-:Y:S01]  /*b3f80*/  PRMT R105, R105, 0x5410, R151 ;  /* 0x0000541069697816 */ /* 0x000fe20000000097 */
[----:B------:R-:W-:Y:S01]  /*b3f90*/  LDS.128 R68, [R5] ;  /* 0x0000000005447984 */ /* 0x000fe20000000c00 */
[----:B------:R-:W-:Y:S01]  /*b3fa0*/  BAR.SYNC.DEFER_BLOCKING 0x0 ;  /* 0x0000000000007b1d */ /* 0x000fe20000010000 */
[----:B------:R-:W-:-:S02]  /*b3fb0*/  PRMT R96, R155, 0x5410, R156 ;  /* 0x000054109b607816 */ /* 0x000fc4000000009c */
[----:B--2---:R-:W-:-:S03]  /*b3fc0*/  PRMT R127, R127, 0x5410, R143 ;  /* 0x000054107f7f7816 */ /* 0x004fc6000000008f */
[----:B------:R-:W4:Y:S04]  /*b3fd0*/  LDL.LU R143, [R1+0x1f4] ;  /* 0x0001f400018f7983 */ /* 0x000f280000300800 */
        /* <DEDUP_REMOVED lines=14> */
[----:B------:R-:W-:Y:S01]  /*b40c0*/  STSM.16.M88.4 [R248], R72 ;  /* 0x00000048f8007844 */ /* 0x000fe20000000200 */
[----:B------:R-:W-:Y:S06]  /*b40d0*/  BAR.SYNC.DEFER_BLOCKING 0x0 ;  /* 0x0000000000007b1d */ /* 0x000fec0000010000 */
[----:B------:R-:W2:Y:S04]  /*b40e0*/  LDL.LU R187, [R1+0x354] ;  /* 0x0003540001bb7983 */ /* 0x000ea80000300800 */
        /* <DEDUP_REMOVED lines=19> */
[----:B------:R-:W-:Y:S01]  /*b4220*/  BAR.SYNC.DEFER_BLOCKING 0x0 ;  /* 0x0000000000007b1d */ /* 0x000fe20000010000 */
[----:B----4-:R-:W-:-:S02]  /*b4230*/  PRMT R148, R148, 0x5410, R160 ;  /* 0x0000541094947816 */ /* 0x010fc400000000a0 */
[----:B---3--:R-:W-:Y:S02]  /*b4240*/  PRMT R154, R154, 0x5410, R161 ;  /* 0x000054109a9a7816 */ /* 0x008fe400000000a1 */
[----:B--2---:R-:W-:Y:S01]  /*b4250*/  PRMT R153, R153, 0x5410, R162 ;  /* 0x0000541099997816 */ /* 0x004fe200000000a2 */
[----:B------:R-:W2:Y:S04]  /*b4260*/  LDL.LU R160, [R1+0x5cc] ;  /* 0x0005cc0001a07983 */ /* 0x000ea80000300800 */
[----:B------:R-:W3:Y:S01]  /*b4270*/  LDL.LU R186, [R1+0x350] ;  /* 0x0003500001ba7983 */ /* 0x000ee20000300800 */
[----:B------:R-:W-:-:S03]  /*b4280*/  PRMT R155, R155, 0x5410, R156 ;  /* 0x000054109b9b7816 */ /* 0x000fc6000000009c */
[----:B------:R-:W3:Y:S04]  /*b4290*/  LDL.LU R161, [R1+0x5c8] ;  /* 0x0005c80001a17983 */ /* 0x000ee80000300800 */
[----:B------:R-:W4:Y:S04]  /*b42a0*/  LDL.LU R185, [R1+0x33c] ;  /* 0x00033c0001b97983 */ /* 0x000f280000300800 */
[----:B------:R-:W-:Y:S01]  /*b42b0*/  LDS.128 R92, [R5] ;  /* 0x00000000055c7984 */ /* 0x000fe20000000c00 */
[----:B------:R-:W-:Y:S01]  /*b42c0*/  BAR.SYNC.DEFER_BLOCKING 0x0 ;  /* 0x0000000000007b1d */ /* 0x000fe20000010000 */
[----:B------:R-:W-:-:S02]  /*b42d0*/  PRMT R151, R151, 0x5410, R157 ;  /* 0x0000541097977816 */ /* 0x000fc4000000009d */
[----:B------:R-:W-:-:S03]  /*b42e0*/  PRMT R150, R150, 0x5410, R158 ;  /* 0x0000541096967816 */ /* 0x000fc6000000009e */
[----:B------:R-:W4:Y:S04]  /*b42f0*/  LDL.LU R162, [R1+0x5b8] ;  /* 0x0005b80001a27983 */ /* 0x000f280000300800 */
[----:B------:R-:W2:Y:S04]  /*b4300*/  LDL.LU R184, [R1+0x334] ;  /* 0x0003340001b87983 */ /* 0x000ea80000300800 */
[----:B------:R-:W2:Y:S04]  /*b4310*/  LDL.LU R156, [R1+0x5c4] ;  /* 0x0005c400019c7983 */ /* 0x000ea80000300800 */
[----:B------:R-:W3:Y:S01]  /*b4320*/  LDL.LU R183, [R1+0x330] ;  /* 0x0003300001b77983 */ /* 0x000ee20000300800 */
[----:B------:R-:W-:-:S03]  /*b4330*/  PRMT R149, R149, 0x5410, R159 ;  /* 0x0000541095957816 */ /* 0x000fc6000000009f */
[----:B------:R-:W3:Y:S04]  /*b4340*/  LDL.LU R157, [R1+0x5c0] ;  /* 0x0005c000019d7983 */ /* 0x000ee80000300800 */
[----:B------:R-:W3:Y:S01]  /*b4350*/  LDL.LU R182, [R1+0x324] ;  /* 0x0003240001b67983 */ /* 0x000ee20000300800 */
[----:B------:R-:W-:-:S03]  /*b4360*/  PRMT R143, R143, 0x5410, R163 ;  /* 0x000054108f8f7816 */ /* 0x000fc600000000a3 */
[----:B------:R-:W3:Y:S04]  /*b4370*/  LDL.LU R158, [R1+0x5b4] ;  /* 0x0005b400019e7983 */ /* 0x000ee80000300800 */
[----:B------:R-:W3:Y:S04]  /*b4380*/  LDL.LU R181, [R1+0x5c] ;  /* 0x00005c0001b57983 */ /* 0x000ee80000300800 */
[----:B------:R-:W3:Y:S04]  /*b4390*/  LDL.LU R159, [R1+0x1f8] ;  /* 0x0001f800019f7983 */ /* 0x000ee80000300800 */
[----:B------:R-:W3:Y:S04]  /*b43a0*/  LDL.LU R180, [R1+0x340] ;  /* 0x0003400001b47983 */ /* 0x000ee80000300800 */
[----:B------:R-:W3:Y:S04]  /*b43b0*/  LDL.LU R163, [R1+0x5bc] ;  /* 0x0005bc0001a37983 */ /* 0x000ee80000300800 */
[----:B------:R-:W4:Y:S04]  /*b43c0*/  LDL.LU R179, [R1+0x398] ;  /* 0x0003980001b37983 */ /* 0x000f280000300800 */
[----:B------:R-:W4:Y:S04]  /*b43d0*/  LDL.LU R168, [R1+0x5e8] ;  /* 0x0005e80001a87983 */ /* 0x000f280000300800 */
[----:B------:R-:W2:Y:S01]  /*b43e0*/  LDL.LU R178, [R1+0x378] ;  /* 0x0003780001b27983 */ /* 0x000ea20000300800 */
[----:B------:R-:W-:-:S03]  /*b43f0*/  PRMT R135, R135, 0x5410, R164 ;  /* 0x0000541087877816 */ /* 0x000fc600000000a4 */
[----:B------:R-:W2:Y:S04]  /*b4400*/  LDL.LU R169, [R1+0x5dc] ;  /* 0x0005dc0001a97983 */ /* 0x000ea80000300800 */
[----:B------:R-:W3:Y:S04]  /*b4410*/  LDL.LU R177, [R1+0x374] ;  /* 0x0003740001b17983 */ /* 0x000ee80000300800 */
[----:B------:R-:W-:Y:S04]  /*b4420*/  STSM.16.M88.4 [R248], R96 ;  /* 0x00000060f8007844 */ /* 0x000fe80000000200 */
[----:B------:R-:W3:Y:S01]  /*b4430*/  LDL.LU R170, [R1+0x5d8] ;  /* 0x0005d80001aa7983 */ /* 0x000ee20000300800 */
[----:B------:R-:W-:Y:S06]  /*b4440*/  BAR.SYNC.DEFER_BLOCKING 0x0 ;  /* 0x0000000000007b1d */ /* 0x000fec0000010000 */
        /* <DEDUP_REMOVED lines=10> */
[----:B------:R-:W-:Y:S01]  /*b44f0*/  LDS.128 R96, [R5] ;  /* 0x0000000005607984 */ /* 0x000fe20000000c00 */
[----:B------:R-:W-:Y:S06]  /*b4500*/  BAR.SYNC.DEFER_BLOCKING 0x0 ;  /* 0x0000000000007b1d */ /* 0x000fec0000010000 */
        /* <DEDUP_REMOVED lines=29> */
[----:B------:R-:W-:Y:S01]  /*b46e0*/  STSM.16.M88.4 [R248], R120 ;  /* 0x00000078f8007844 */ /* 0x000fe20000000200 */
        /* <DEDUP_REMOVED lines=18> */
[----:B------:R-:W4:Y:S01]  /*b4810*/  LDL.LU R195, [R1+0x3fc] ;  /* 0x0003fc0001c37983 */ /* 0x000f220000300800 */
[----:B------:R-:W-:-:S03]  /*b4820*/  PRMT R161, R161, 0x5410, R186 ;  /* 0x00005410a1a17816 */ /* 0x000fc600000000ba */
[----:B------:R-:W4:Y:S04]  /*b4830*/  LDL.LU R184, [R1+0x267c] ;  /* 0x00267c0001b87983 */ /* 0x000f280000300800 */
[----:B------:R-:W2:Y:S01]  /*b4840*/  LDL.LU R194, [R1+0x3f8] ;  /* 0x0003f80001c27983 */ /* 0x000ea20000300800 */
[----:B------:R-:W-:-:S03]  /*b4850*/  PRMT R163, R163, 0x5410, R180 ;  /* 0x00005410a3a37816 */ /* 0x000fc600000000b4 */
[----:B------:R-:W2:Y:S04]  /*b4860*/  LDL.LU R185, [R1+0x8f4] ;  /* 0x0008f40001b97983 */ /* 0x000ea80000300800 */
[----:B------:R-:W3:Y:S01]  /*b4870*/  LDL.LU R193, [R1+0x3f4] ;  /* 0x0003f40001c17983 */ /* 0x000ee20000300800 */
[----:B------:R-:W-:-:S03]  /*b4880*/  PRMT R159, R159, 0x5410, R181 ;  /* 0x000054109f9f7816 */ /* 0x000fc600000000b5 */
[----:B------:R-:W-:Y:S04]  /*b4890*/  LDS.128 R120, [R5] ;  /* 0x0000000005787984 */ /* 0x000fe80000000c00 */
[----:B------:R-:W3:Y:S01]  /*b48a0*/  LDL.LU R186, [R1+0x8f0] ;  /* 0x0008f00001ba7983 */ /* 0x000ee20000300800 */
[----:B------:R-:W-:Y:S01]  /*b48b0*/  BAR.SYNC.DEFER_BLOCKING 0x0 ;  /* 0x0000000000007b1d */ /* 0x000fe20000010000 */
[----:B------:R-:W-:-:S05]  /*b48c0*/  PRMT R158, R158, 0x5410, R182 ;  /* 0x000054109e9e7816 */ /* 0x000fca00000000b6 */
[----:B------:R-:W4:Y:S04]  /*b48d0*/  LDL.LU R192, [R1+0x3e4] ;  /* 0x0003e40001c07983 */ /* 0x000f280000300800 */
[----:B------:R-:W4:Y:S04]  /*b48e0*/  LDL.LU R180, [R1+0x7a8] ;  /* 0x0007a80001b47983 */ /* 0x000f280000300800 */
        /* <DEDUP_REMOVED lines=46> */
[----:B------:R-:W4:Y:S04]  /*b4bd0*/  LDL.LU R243, [R1+0x4bc] ;  /* 0x0004bc0001f37983 */ /* 0x000f280000300800 */
        /* <DEDUP_REMOVED lines=18> */
[----:B------:R-:W3:Y:S04]  /*b4d00*/  LDL.LU R201, [R1+0x26a8] ;  /* 0x0026a80001c97983 */ /* 0x000ee80000300800 */
[----:B------:R-:W4:Y:S01]  /*b4d10*/  LDL.LU R209, [R1+0x4dc] ;  /* 0x0004dc0001d17983 */ /* 0x000f220000300800 */
[----:B------:R-:W-:-:S03]  /*b4d20*/  PRMT R175, R175, 0x5410, R197 ;  /* 0x00005410afaf7816 */ /* 0x000fc600000000c5 */
[----:B------:R-:W-:Y:S04]  /*b4d30*/  STSM.16.M88.4 [R248], R148 ;  /* 0x00000094f8007844 */ /* 0x000fe80000000200 */
[----:B------:R-:W4:Y:S01]  /*b4d40*/  LDL.LU R202, [R1+0x26a4] ;  /* 0x0026a40001ca7983 */ /* 0x000f220000300800 */
[----:B------:R-:W-:Y:S01]  /*b4d50*/  BAR.SYNC.DEFER_BLOCKING 0x0 ;  /* 0x0000000000007b1d */ /* 0x000fe20000010000 */
[----:B------:R-:W-:-:S05]  /*b4d60*/  PRMT R174, R174, 0x5410, R198 ;  /* 0x00005410aeae7816 */ /* 0x000fca00000000c6 */
        /* <DEDUP_REMOVED lines=12> */
[----:B------:R-:W-:Y:S01]  /*b4e30*/  LDS.128 R148, [R5] ;  /* 0x0000000005947984 */ /* 0x000fe20000000c00 */
[----:B------:R-:W-:Y:S06]  /*b4e40*/  BAR.SYNC.DEFER_BLOCKING 0x0 ;  /* 0x0000000000007b1d */ /* 0x000fec0000010000 */
        /* <DEDUP_REMOVED lines=21> */
[----:B--2---:R-:W-:-:S02]  /*b4fa0*/  PRMT R196, R196, 0x5410, R208 ;  /* 0x00005410c4c47816 */ /* 0x004fc400000000d0 */
[----:B----4-:R-:W-:Y:S02]  /*b4fb0*/  PRMT R202, R202, 0x5410, R209 ;  /* 0x00005410caca7816 */ /* 0x010fe400000000d1 */
[----:B---3--:R-:W-:Y:S01]  /*b4fc0*/  PRMT R201, R201, 0x5410, R210 ;  /* 0x00005410c9c97816 */ /* 0x008fe200000000d2 */
        /* <DEDUP_REMOVED lines=26> */
[----:B------:R-:W-:-:S03]  /*b5170*/  PRMT R192, R192, 0x5410, R240 ;  /* 0x00005410c0c07816 */ /* 0x000fc600000000f0 */
[----:B------:R-:W4:Y:S01]  /*b5180*/  LDL.LU R239, [R1+0x518] ;  /* 0x0005180001ef7983 */ /* 0x000f220000300800 */
[----:B------:R-:W-:-:S03]  /*b5190*/  PRMT R193, R193, 0x5410, R241 ;  /* 0x00005410c1c17816 */ /* 0x000fc600000000f1 */
[----:B------:R-:W-:Y:S04]  /*b51a0*/  LDS.128 R172, [R5] ;  /* 0x0000000005ac7984 */ /* 0x000fe80000000c00 */
[----:B------:R-:W4:Y:S01]  /*b51b0*/  LDL.LU R7, [R1+0x2704] ;  /* 0x0027040001077983 */ /* 0x000f220000300800 */
[----:B------:R-:W-:Y:S01]  /*b51c0*/  PRMT R194, R194, 0x5410, R242 ;  /* 0x00005410c2c27816 */ /* 0x000fe200000000f2 */
        /* <DEDUP_REMOVED lines=8> */
[----:B------:R-:W-:Y:S01]  /*b5250*/  STSM.16.M88.4 [R248], R176 ;  /* 0x000000b0f8007844 */ /* 0x000fe20000000200 */
[----:B------:R-:W-:Y:S06]  /*b5260*/  BAR.SYNC.DEFER_BLOCKING 0x0 ;  /* 0x0000000000007b1d */ /* 0x000fec0000010000 */
[----:B------:R-:W-:Y:S02]  /*b5270*/  LDS.128 R176, [R5] ;  /* 0x0000000005b07984 */ /* 0x000fe40000000c00 */
[----:B------:R-:W-:Y:S01]  /*b5280*/  BAR.SYNC.DEFER_BLOCKING 0x0 ;  /* 0x0000000000007b1d */ /* 0x000fe20000010000 */
[----:B------:R-:W-:-:S02]  /*b5290*/  PRMT R189, R189, 0x5410, R244 ;  /* 0x00005410bdbd7816 */ /* 0x000fc400000000f4 */
[----:B------:R-:W-:-:S03]  /*b52a0*/  PRMT R190, R190, 0x5410, R245 ;  /* 0x00005410bebe7816 */ /* 0x000fc600000000f5 */
[----:B------:R-:W4:Y:S04]  /*b52b0*/  LDL.LU R244, [R1+0x84] ;  /* 0x0000840001f47983 */ /* 0x000f280000300800 */
[----:B------:R-:W4:Y:S04]  /*b52c0*/  LDL.LU R245, [R1+0x250] ;  /* 0x0002500001f57983 */ /* 0x000f280000300800 */
[----:B------:R-:W-:Y:S01]  /*b52d0*/  STSM.16.M88.4 [R248], R180 ;  /* 0x000000b4f8007844 */ /* 0x000fe20000000200 */
[----:B------:R-:W-:Y:S06]  /*b52e0*/  BAR.SYNC.DEFER_BLOCKING 0x0 ;  /* 0x0000000000007b1d */ /* 0x000fec0000010000 */
[----:B------:R-:W-:Y:S02]  /*b52f0*/  LDS.128 R180, [R5] ;  /* 0x0000000005b47984 */ /* 0x000fe40000000c00 */
[----:B------:R-:W-:Y:S06]  /*b5300*/  BAR.SYNC.DEFER_BLOCKING 0x0 ;  /* 0x0000000000007b1d */ /* 0x000fec0000010000 */
[----:B------:R-:W-:Y:S02]  /*b5310*/  STSM.16.M88.4 [R248], R184 ;  /* 0x000000b8f8007844 */ /* 0x000fe40000000200 */
[----:B------:R-:W-:Y:S01]  /*b5320*/  BAR.SYNC.DEFER_BLOCKING 0x0 ;  /* 0x0000000000007b1d */ /* 0x000fe20000010000 */
[----:B------:R-:W-:-:S02]  /*b5330*/  PRMT R191, R191, 0x5410, R250 ;  /* 0x00005410bfbf7816 */ /* 0x000fc400000000fa */
[----:B------:R-:W-:-:S03]  /*b5340*/  PRMT R195, R195, 0x5410, R251 ;  /* 0x00005410c3c37816 */ /* 0x000fc600000000fb */
        /* <DEDUP_REMOVED lines=15> */
[----:B---3--:R-:W-:-:S02]  /*b5440*/  PRMT R209, R209, 0x5410, R229 ;  /* 0x00005410d1d17816 */ /* 0x008fc400000000e5 */
[----:B--2---:R-:W-:Y:S02]  /*b5450*/  PRMT R208, R208, 0x5410, R230 ;  /* 0x00005410d0d07816 */ /* 0x004fe400000000e6 */
[----:B----4-:R-:W-:Y:S02]  /*b5460*/  PRMT R229, R241, 0x5410, R240 ;  /* 0x00005410f1e57816 */ /* 0x010fe400000000f0 */
[----:B------:R-:W2:Y:S01]  /*b5470*/  LDL.LU R240, [R1+0x538] ;  /* 0x0005380001f07983 */ /* 0x000ea20000300800 */
[----:B------:R-:W-:-:S03]  /*b5480*/  PRMT R230, R243, 0x5410, R242 ;  /* 0x00005410f3e67816 */ /* 0x000fc600000000f2 */
[----:B------:R-:W2:Y:S04]  /*b5490*/  LDL.LU R241, [R1+0x2ad0] ;  /* 0x002ad00001f17983 */ /* 0x000ea80000300800 */
[----:B------:R-:W3:Y:S04]  /*b54a0*/  LDL.LU R242, [R1+0x530] ;  /* 0x0005300001f27983 */ /* 0x000ee80000300800 */
[----:B------:R-:W3:Y:S04]  /*b54b0*/  LDL.LU R243, [R1+0x2ac0] ;  /* 0x002ac00001f37983 */ /* 0x000ee80000300800 */
[----:B------:R-:W-:Y:S01]  /*b54c0*/  LDS.128 R196, [R5] ;  /* 0x0000000005c47984 */ /* 0x000fe20000000c00 */
[----:B------:R-:W-:Y:S06]  /*b54d0*/  BAR.SYNC.DEFER_BLOCKING 0x0 ;  /* 0x0000000000007b1d */ /* 0x000fec0000010000 */
[----:B------:R-:W-:Y:S02]  /*b54e0*/  STSM.16.M88.4 [R248], R200 ;  /* 0x000000c8f8007844 */ /* 0x000fe40000000200 */
[----:B------:R-:W-:Y:S01]  /*b54f0*/  BAR.SYNC.DEFER_BLOCKING 0x0 ;  /* 0x0000000000007b1d */ /* 0x000fe20000010000 */
[----:B------:R-:W-:-:S02]  /*b5500*/  PRMT R204, R204, 0x5410, R224 ;  /* 0x00005410cccc7816 */ /* 0x000fc400000000e0 */
[----:B------:R-:W-:-:S03]  /*b5510*/  PRMT R205, R205, 0x5410, R225 ;  /* 0x00005410cdcd7816 */ /* 0x000fc600000000e1 */
[----:B------:R-:W-:Y:S01]  /*b5520*/  LDS.128 R200, [R5] ;  /* 0x0000000005c87984 */ /* 0x000fe20000000c00 */
[----:B------:R-:W-:Y:S02]  /*b5530*/  PRMT R206, R206, 0x5410, R226 ;  /* 0x00005410cece7816 */ /* 0x000fe400000000e2 */
[----:B------:R-:W-:Y:S01]  /*b5540*/  PRMT R207, R207, 0x5410, R227 ;  /* 0x00005410cfcf7816 */ /* 0x000fe200000000e3 */
[----:B------:R-:W-:Y:S01]  /*b5550*/  BAR.SYNC.DEFER_BLOCKING 0x0 ;  /* 0x0000000000007b1d */ /* 0x000fe20000010000 */
[----:B------:R-:W-:-:S05]  /*b5560*/  PRMT R231, R245, 0x5410, R244 ;  /* 0x00005410f5e77816 */ /* 0x000fca00000000f4 */
[----:B------:R-:W4:Y:S04]  /*b5570*/  LDL.LU R244, [R1+0x52c] ;  /* 0x00052c0001f47983 */ /* 0x000f280000300800 */
[----:B------:R-:W4:Y:S01]  /*b5580*/  LDL.LU R245, [R1+0x2acc] ;  /* 0x002acc0001f57983 */ /* 0x000f220000300800 */
[----:B------:R-:W-:Y:S02]  /*b5590*/  PRMT R210, R210, 0x5410, R228 ;  /* 0x00005410d2d27816 */ /* 0x000fe400000000e4 */
[----:B------:R-:W-:Y:S01]  /*b55a0*/  PRMT R211, R211, 0x5410, R12 ;  /* 0x00005410d3d37816 */ /* 0x000fe2000000000c */
[----:B------:R-:W4:Y:S04]  /*b55b0*/  LDL.LU R221, [R1+0x528] ;  /* 0x0005280001dd7983 */ /* 0x000f280000300800 */
[----:B------:R-:W-:Y:S01]  /*b55c0*/  STSM.16.M88.4 [R248], R204 ;  /* 0x000000ccf8007844 */ /* 0x000fe20000000200 */
[----:B------:R-:W-:Y:S01]  /*b55d0*/  BAR.SYNC.DEFER_BLOCKING 0x0 ;  /* 0x0000000000007b1d */ /* 0x000fe20000010000 */
[----:B------:R-:W-:-:S02]  /*b55e0*/  PRMT R232, R14, 0x5410, R13 ;  /* 0x000054100ee87816 */ /* 0x000fc4000000000d */
[----:B------:R-:W-:Y:S02]  /*b55f0*/  PRMT R228, R11, 0x5410, R10 ;  /* 0x000054100be47816 */ /* 0x000fe4000000000a */
[----:B------:R-:W-:Y:S01]  /*b5600*/  PRMT R233, R238, 0x5410, R15 ;  /* 0x00005410eee97816 */ /* 0x000fe2000000000f */
[----:B------:R-:W4:Y:S04]  /*b5610*/  LDL.LU R222, [R1+0x2ac8] ;  /* 0x002ac80001de7983 */ /* 0x000f280000300800 */
[----:B------:R-:W4:Y:S04]  /*b5620*/  LDL.LU R12, [R1+0x524] ;  /* 0x00052400010c7983 */ /* 0x000f280000300800 */
[----:B------:R-:W4:Y:S04]  /*b5630*/  LDL.LU R13, [R1+0x2714] ;  /* 0x00271400010d7983 */ /* 0x000f280000300800 */
[----:B------:R-:W4:Y:S04]  /*b5640*/  LDL.LU R14, [R1+0x8c] ;  /* 0x00008c00010e7983 */ /* 0x000f280000300800 */
[----:B------:R-:W-:Y:S01]  /*b5650*/  LDS.128 R204, [R5] ;  /* 0x0000000005cc7984 */ /* 0x000fe20000000c00 */
[----:B------:R-:W-:Y:S01]  /*b5660*/  BAR.SYNC.DEFER_BLOCKING 0x0 ;  /* 0x0000000000007b1d */ /* 0x000fe20000010000 */
[----:B------:R-:W-:-:S05]  /*b5670*/  PRMT R235, R251, 0x5410, R250 ;  /* 0x00005410fbeb7816 */ /* 0x000fca00000000fa */
[----:B------:R-:W4:Y:S04]  /*b5680*/  LDL.LU R15, [R1+0x25c] ;  /* 0x00025c00010f7983 */ /* 0x000f280000300800 */
[----:B------:R-:W4:Y:S04]  /*b5690*/  LDL.LU R250, [R1+0x534] ;  /* 0x0005340001fa7983 */ /* 0x000f280000300800 */
[----:B------:R-:W4:Y:S04]  /*b56a0*/  LDL.LU R251, [R1+0x2ac4] ;  /* 0x002ac40001fb7983 */ /* 0x000f280000300800 */
[----:B------:R-:W-:Y:S01]  /*b56b0*/  STSM.16.M88.4 [R248], R208 ;  /* 0x000000d0f8007844 */ /* 0x000fe20000000200 */
[----:B------:R-:W-:Y:S06]  /*b56c0*/  BAR.SYNC.DEFER_BLOCKING 0x0 ;  /* 0x0000000000007b1d */ /* 0x000fec0000010000 */
[----:B------:R-:W-:Y:S02]  /*b56d0*/  LDS.128 R208, [R5] ;  /* 0x0000000005d07984 */ /* 0x000fe40000000c00 */
[----:B------:R-:W-:Y:S06]  /*b56e0*/  BAR.SYNC.DEFER_BLOCKING 0x0 ;  /* 0x0000000000007b1d */ /* 0x000fec0000010000 */
[----:B------:R0:W-:Y:S02]  /*b56f0*/  STSM.16.M88.4 [R248], R228 ;  /* 0x000000e4f8007844 */ /* 0x0001e40000000200 */
[----:B------:R-:W-:Y:S06]  /*b5700*/  BAR.SYNC.DEFER_BLOCKING 0x0 ;  /* 0x0000000000007b1d */ /* 0x000fec0000010000 */
[----:B0-----:R-:W4:Y:S04]  /*b5710*/  LDL.LU R231, [R1+0x53c] ;  /* 0x00053c0001e77983 */ /* 0x001f280000300800 */
[----:B------:R-:W4:Y:S04]  /*b5720*/  LDL.LU R223, [R1+0x558] ;  /* 0x0005580001df7983 */ /* 0x000f280000300800 */
[----:B------:R-:W0:Y:S01]  /*b5730*/  LDS.128 R224, [R5] ;  /* 0x0000000005e07984 */ /* 0x000e220000000c00 */
[----:B------:R-:W-:Y:S01]  /*b5740*/  PRMT R234, R7, 0x5410, R239 ;  /* 0x0000541007ea7816 */ /* 0x000fe200000000ef */
[----:B------:R-:W-:Y:S06]  /*b5750*/  BAR.SYNC.DEFER_BLOCKING 0x0 ;  /* 0x0000000000007b1d */ /* 0x000fec0000010000 */
[----:B------:R-:W-:Y:S04]  /*b5760*/  STSM.16.M88.4 [R248], R232 ;  /* 0x000000e8f8007844 */ /* 0x000fe80000000200 */
[----:B0-----:R0:W-:Y:S04]  /*b5770*/  STL.64 [R1+0x60], R224 ;  /* 0x000060e001007387 */ /* 0x0011e80000100a00 */
[----:B------:R1:W-:Y:S04]  /*b5780*/  STL.64 [R1+0x68], R226 ;  /* 0x000068e201007387 */ /* 0x0003e80000100a00 */
[----:B0-----:R-:W4:Y:S04]  /*b5790*/  LDL.LU R224, [R1+0x2af0] ;  /* 0x002af00001e07983 */ /* 0x001f280000300800 */
[----:B------:R-:W4:Y:S04]  /*b57a0*/  LDL.LU R225, [R1+0x550] ;  /* 0x0005500001e17983 */ /* 0x000f280000300800 */
[----:B-1----:R-:W4:Y:S04]  /*b57b0*/  LDL.LU R226, [R1+0x2ae4] ;  /* 0x002ae40001e27983 */ /* 0x002f280000300800 */
[----:B------:R-:W4:Y:S04]  /*b57c0*/  LDL.LU R227, [R1+0x54c] ;  /* 0x00054c0001e37983 */ /* 0x000f280000300800 */
[----:B------:R-:W4:Y:S01]  /*b57d0*/  LDL.LU R238, [R1+0x2ae0] ;  /* 0x002ae00001ee7983 */ /* 0x000f220000300800 */
[----:B--2---:R-:W-:-:S03]  /*b57e0*/  PRMT R233, R241, 0x5410, R240 ;  /* 0x00005410f1e97816 */ /* 0x004fc600000000f0 */
[----:B------:R-:W2:Y:S04]  /*b57f0*/  LDL.LU R239, [R1+0x548] ;  /* 0x0005480001ef7983 */ /* 0x000ea80000300800 */
[----:B------:R-:W2:Y:S01]  /*b5800*/  LDL.LU R7, [R1+0x2aec] ;  /* 0x002aec0001077983 */ /* 0x000ea20000300800 */
[----:B---3--:R-:W-:-:S03]  /*b5810*/  PRMT R234, R243, 0x5410, R242 ;  /* 0x00005410f3ea7816 */ /* 0x008fc600000000f2 */
[----:B------:R-:W3:Y:S04]  /*b5820*/  LDL.LU R10, [R1+0x544] ;  /* 0x00054400010a7983 */ /* 0x000ee80000300800 */
[----:B------:R-:W3:Y:S04]  /*b5830*/  LDL.LU R11, [R1+0x2adc] ;  /* 0x002adc00010b7983 */ /* 0x000ee80000300800 */
[----:B------:R-:W3:Y:S04]  /*b5840*/  LDL.LU R240, [R1+0x540] ;  /* 0x0005400001f07983 */ /* 0x000ee80000300800 */
[----:B------:R-:W3:Y:S04]  /*b5850*/  LDL.LU R241, [R1+0x2ad8] ;  /* 0x002ad80001f17983 */ /* 0x000ee80000300800 */
[----:B------:R-:W3:Y:S04]  /*b5860*/  LDL.LU R242, [R1+0xa0] ;  /* 0x0000a00001f27983 */ /* 0x000ee80000300800 */
[----:B------:R-:W3:Y:S01]  /*b5870*/  LDL.LU R243, [R1+0x27c] ;  /* 0x00027c0001f37983 */ /* 0x000ee20000300800 */
[----:B----4-:R-:W-:-:S03]  /*b5880*/  PRMT R228, R245, 0x5410, R244 ;  /* 0x00005410f5e47816 */ /* 0x010fc600000000f4 */
[----:B------:R-:W4:Y:S04]  /*b5890*/  LDL.LU R244, [R1+0x554] ;  /* 0x0005540001f47983 */ /* 0x000f280000300800 */
[----:B------:R-:W4:Y:S01]  /*b58a0*/  LDL.LU R245, [R1+0x2ae8] ;  /* 0x002ae80001f57983 */ /* 0x000f220000300800 */
[----:B------:R-:W-:Y:S02]  /*b58b0*/  PRMT R230, R13, 0x5410, R12 ;  /* 0x000054100de67816 */ /* 0x000fe4000000000c */
[----:B------:R-:W-:Y:S02]  /*b58c0*/  PRMT R229, R222, 0x5410, R221 ;  /* 0x00005410dee57816 */ /* 0x000fe400000000dd */
[----:B------:R-:W-:Y:S02]  /*b58d0*/  PRMT R235, R251, 0x5410, R250 ;  /* 0x00005410fbeb7816 */ /* 0x000fe400000000fa */
[----:B------:R-:W-:Y:S01]  /*b58e0*/  PRMT R232, R220, 0x5410, R231 ;  /* 0x00005410dce87816 */ /* 0x000fe200000000e7 */
[----:B------:R-:W-:Y:S01]  /*b58f0*/  BAR.SYNC.DEFER_BLOCKING 0x0 ;  /* 0x0000000000007b1d */ /* 0x000fe20000010000 */
[----:B------:R-:W-:-:S05]  /*b5900*/  PRMT R231, R15, 0x5410, R14 ;  /* 0x000054100fe77816 */ /* 0x000fca000000000e */
[----:B------:R-:W0:Y:S02]  /*b5910*/  LDS.128 R12, [R5] ;  /* 0x00000000050c7984 */ /* 0x000e240000000c00 */
[----:B------:R-:W-:Y:S06]  /*b5920*/  BAR.SYNC.DEFER_BLOCKING 0x0 ;  /* 0x0000000000007b1d */ /* 0x000fec0000010000 */
[----:B0-----:R-:W-:Y:S04]  /*b5930*/  STL.64 [R1+0x50], R12 ;  /* 0x0000500c01007387 */ /* 0x001fe80000100a00 */
[----:B------:R0:W-:Y:S04]  /*b5940*/  STL.64 [R1+0x58], R14 ;  /* 0x0000580e01007387 */ /* 0x0001e80000100a00 */
[----:B0-----:R-:W4:Y:S04]  /*b5950*/  LDL.LU.64 R14, [R1+0x2bb0] ;  /* 0x002bb000010e7983 */ /* 0x001f280000300a00 */
[----:B------:R-:W4:Y:S04]  /*b5960*/  LDL.LU.64 R12, [R1+0x2ba8] ;  /* 0x002ba800010c7983 */ /* 0x000f280000300a00 */
[----:B------:R-:W4:Y:S04]  /*b5970*/  LDL.LU R250, [R1+0x570] ;  /* 0x0005700001fa7983 */ /* 0x000f280000300800 */
[----:B------:R-:W4:Y:S04]  /*b5980*/  LDL.LU R251, [R1+0x2b08] ;  /* 0x002b080001fb7983 */ /* 0x000f280000300800 */
[----:B------:R-:W-:Y:S01]  /*b5990*/  STSM.16.M88.4 [R248], R228 ;  /* 0x000000e4f8007844 */ /* 0x000fe20000000200 */
[----:B------:R-:W-:Y:S06]  /*b59a0*/  BAR.SYNC.DEFER_BLOCKING 0x0 ;  /* 0x0000000000007b1d */ /* 0x000fec0000010000 */
[----:B------:R-:W0:Y:S02]  /*b59b0*/  LDS.128 R228, [R5] ;  /* 0x0000000005e47984 */ /* 0x000e240000000c00 */
[----:B------:R-:W-:Y:S06]  /*b59c0*/  BAR.SYNC.DEFER_BLOCKING 0x0 ;  /* 0x0000000000007b1d */ /* 0x000fec0000010000 */
[----:B------:R1:W-:Y:S04]  /*b59d0*/  STSM.16.M88.4 [R248], R232 ;  /* 0x000000e8f8007844 */ /* 0x0003e80000000200 */
[----:B0-----:R2:W-:Y:S04]  /*b59e0*/  STL.64 [R1+0x40], R228 ;  /* 0x000040e401007387 */ /* 0x0015e80000100a00 */
[----:B------:R3:W-:Y:S01]  /*b59f0*/  STL.64 [R1+0x48], R230 ;  /* 0x000048e601007387 */ /* 0x0007e20000100a00 */
[----:B-1----:R-:W-:-:S03]  /*b5a00*/  PRMT R232, R224, 0x5410, R223 ;  /* 0x00005410e0e87816 */ /* 0x002fc600000000df */
[----:B------:R-:W4:Y:S01]  /*b5a10*/  LDL.LU R220, [R1+0x2afc] ;  /* 0x002afc0001dc7983 */ /* 0x000f220000300800 */
[----:B--2---:R-:W-:-:S03]  /*b5a20*/  PRMT R228, R7, 0x5410, R239 ;  /* 0x0000541007e47816 */ /* 0x004fc600000000ef */
[----:B------:R-:W2:Y:S01]  /*b5a30*/  LDL.LU R221, [R1+0x560] ;  /* 0x0005600001dd7983 */ /* 0x000ea20000300800 */
[----:B---3--:R-:W-:-:S03]  /*b5a40*/  PRMT R230, R241, 0x5410, R240 ;  /* 0x00005410f1e67816 */ /* 0x008fc600000000f0 */
[----:B------:R-:W2:Y:S01]  /*b5a50*/  LDL.LU R222, [R1+0x2af8] ;  /* 0x002af80001de7983 */ /* 0x000ea20000300800 */
[----:B------:R-:W-:Y:S01]  /*b5a60*/  PRMT R231, R243, 0x5410, R242 ;  /* 0x00005410f3e77816 */ /* 0x000fe200000000f2 */
[----:B------:R-:W-:Y:S01]  /*b5a70*/  BAR.SYNC.DEFER_BLOCKING 0x0 ;  /* 0x0000000000007b1d */ /* 0x000fe20000010000 */
[----:B------:R-:W-:Y:S02]  /*b5a80*/  PRMT R229, R11, 0x5410, R10 ;  /* 0x000054100be57816 */ /* 0x000fe4000000000a */
[----:B------:R-:W-:Y:S02]  /*b5a90*/  PRMT R233, R226, 0x5410, R225 ;  /* 0x00005410e2e97816 */ /* 0x000fe400000000e1 */
[----:B------:R-:W-:Y:S01]  /*b5aa0*/  PRMT R234, R238, 0x5410, R227 ;  /* 0x00005410eeea7816 */ /* 0x000fe200000000e3 */
[----:B------:R-:W3:Y:S04]  /*b5ab0*/  LDL.LU R223, [R1+0x55c] ;  /* 0x00055c0001df7983 */ /* 0x000ee80000300800 */
[----:B------:R-:W3:Y:S04]  /*b5ac0*/  LDL.LU R224, [R1+0x2af4] ;  /* 0x002af40001e07983 */ /* 0x000ee80000300800 */
[----:B------:R-:W3:Y:S04]  /*b5ad0*/  LDL.LU R225, [R1+0xb4] ;  /* 0x0000b40001e17983 */ /* 0x000ee80000300800 */
[----:B------:R-:W3:Y:S04]  /*b5ae0*/  LDL.LU R238, [R1+0x280] ;  /* 0x0002800001ee7983 */ /* 0x000ee80000300800 */
[----:B------:R-:W0:Y:S01]  /*b5af0*/  LDS.128 R240, [R5] ;  /* 0x0000000005f07984 */ /* 0x000e220000000c00 */
[----:B------:R-:W-:Y:S06]  /*b5b00*/  BAR.SYNC.DEFER_BLOCKING 0x0 ;  /* 0x0000000000007b1d */ /* 0x000fec0000010000 */
[----:B------:R-:W3:Y:S04]  /*b5b10*/  LDL.LU R239, [R1+0x574] ;  /* 0x0005740001ef7983 */ /* 0x000ee80000300800 */
[----:B------:R-:W3:Y:S04]  /*b5b20*/  LDL.LU R7, [R1+0x2b0c] ;  /* 0x002b0c0001077983 */ /* 0x000ee80000300800 */
[----:B------:R1:W-:Y:S04]  /*b5b30*/  STSM.16.M88.4 [R248], R228 ;  /* 0x000000e4f8007844 */ /* 0x0003e80000000200 */
[----:B0-----:R-:W-:Y:S04]  /*b5b40*/  STL.64 [R1+0x30], R240 ;  /* 0x000030f001007387 */ /* 0x001fe80000100a00 */
[----:B------:R-:W-:Y:S01]  /*b5b50*/  STL.64 [R1+0x38], R242 ;  /* 0x000038f201007387 */ /* 0x000fe20000100a00 */
[----:B------:R-:W-:Y:S01]  /*b5b60*/  BAR.SYNC.DEFER_BLOCKING 0x0 ;  /* 0x0000000000007b1d */ /* 0x000fe20000010000 */
[----:B----4-:R-:W-:-:S05]  /*b5b70*/  PRMT R235, R245, 0x5410, R244 ;  /* 0x00005410f5eb7816 */ /* 0x010fca00000000f4 */
[----:B-1----:R-:W4:Y:S04]  /*b5b80*/  LDL.LU R228, [R1+0x2b04] ;  /* 0x002b040001e47983 */ /* 0x002f280000300800 */
[----:B------:R-:W2:Y:S04]  /*b5b90*/  LDL.LU R229, [R1+0x568] ;  /* 0x0005680001e57983 */ /* 0x000ea80000300800 */
[----:B------:R-:W2:Y:S04]  /*b5ba0*/  LDL.LU R230, [R1+0x2b00] ;  /* 0x002b000001e67983 */ /* 0x000ea80000300800 */
[----:B------:R-:W4:Y:S04]  /*b5bb0*/  LDL.LU R231, [R1+0x564] ;  /* 0x0005640001e77983 */ /* 0x000f280000300800 */
[----:B------:R-:W0:Y:S01]  /*b5bc0*/  LDS.128 R240, [R5] ;  /* 0x0000000005f07984 */ /* 0x000e220000000c00 */
[----:B------:R-:W-:Y:S06]  /*b5bd0*/  BAR.SYNC.DEFER_BLOCKING 0x0 ;  /* 0x0000000000007b1d */ /* 0x000fec0000010000 */
[----:B------:R1:W-:Y:S04]  /*b5be0*/  STSM.16.M88.4 [R248], R232 ;  /* 0x000000e8f8007844 */ /* 0x0003e80000000200 */
[----:B0-----:R0:W-:Y:S04]  /*b5bf0*/  STL.64 [R1+0x20], R240 ;  /* 0x000020f001007387 */ /* 0x0011e80000100a00 */
[----:B------:R0:W-:Y:S04]  /*b5c00*/  STL.64 [R1+0x28], R242 ;  /* 0x000028f201007387 */ /* 0x0001e80000100a00 */
[----:B-1----:R-:W4:Y:S04]  /*b5c10*/  LDL.LU R235, [R1+0x56c] ;  /* 0x00056c0001eb7983 */ /* 0x002f280000300800 */
        /* <DEDUP_REMOVED lines=9> */
[----:B------:R-:W4:Y:S01]  /*b5cb0*/  LDL.LU R245, [R1+0x2b18] ;  /* 0x002b180001f57983 */ /* 0x000f220000300800 */
[----:B------:R-:W-:-:S03]  /*b5cc0*/  PRMT R232, R251, 0x5410, R250 ;  /* 0x00005410fbe87816 */ /* 0x000fc600000000fa */
[----:B------:R-:W4:Y:S04]  /*b5cd0*/  LDL.LU R250, [R1+0x578] ;  /* 0x0005780001fa7983 */ /* 0x000f280000300800 */
[----:B------:R-:W4:Y:S01]  /*b5ce0*/  LDL.LU R251, [R1+0x2b14] ;  /* 0x002b140001fb7983 */ /* 0x000f220000300800 */
[----:B--2---:R-:W-:Y:S02]  /*b5cf0*/  PRMT R234, R230, 0x5410, R229 ;  /* 0x00005410e6ea7816 */ /* 0x004fe400000000e5 */
[----:B------:R-:W-:Y:S02]  /*b5d00*/  PRMT R229, R222, 0x5410, R221 ;  /* 0x00005410dee57816 */ /* 0x000fe400000000dd */
[----:B---3--:R-:W-:Y:S02]  /*b5d10*/  PRMT R230, R224, 0x5410, R223 ;  /* 0x00005410e0e67816 */ /* 0x008fe400000000df */
[----:B----4-:R-:W-:-:S02]  /*b5d20*/  PRMT R233, R228, 0x5410, R235 ;  /* 0x00005410e4e97816 */ /* 0x010fc400000000eb */
[----:B------:R-:W-:Y:S01]  /*b5d30*/  PRMT R228, R220, 0x5410, R231 ;  /* 0x00005410dce47816 */ /* 0x000fe200000000e7 */
[----:B------:R-:W-:Y:S01]  /*b5d40*/  BAR.SYNC.DEFER_BLOCKING 0x0 ;  /* 0x0000000000007b1d */ /* 0x000fe20000010000 */
[----:B------:R-:W-:-:S05]  /*b5d50*/  PRMT R231, R238, 0x5410, R225 ;  /* 0x00005410eee77816 */ /* 0x000fca00000000e1 */
[----:B------:R-:W0:Y:S02]  /*b5d60*/  LDS.128 R220, [R5] ;  /* 0x0000000005dc7984 */ /* 0x000e240000000c00 */
[----:B------:R-:W-:Y:S06]  /*b5d70*/  BAR.SYNC.DEFER_BLOCKING 0x0 ;  /* 0x0000000000007b1d */ /* 0x000fec0000010000 */
[----:B------:R-:W-:Y:S02]  /*b5d80*/  STSM.16.M88.4 [R248], R228 ;  /* 0x000000e4f8007844 */ /* 0x000fe40000000200 */
[----:B------:R-:W-:Y:S01]  /*b5d90*/  BAR.SYNC.DEFER_BLOCKING 0x0 ;  /* 0x0000000000007b1d */ /* 0x000fe20000010000 */
[----:B------:R-:W-:-:S05]  /*b5da0*/  PRMT R235, R7, 0x5410, R239 ;  /* 0x0000541007eb7816 */ /* 0x000fca00000000ef */
[----:B------:R-:W1:Y:S02]  /*b5db0*/  LDS.128 R228, [R5] ;  /* 0x0000000005e47984 */ /* 0x000e640000000c00 */
[----:B------:R-:W-:Y:S06]  /*b5dc0*/  BAR.SYNC.DEFER_BLOCKING 0x0 ;  /* 0x0000000000007b1d */ /* 0x000fec0000010000 */
[----:B------:R-:W-:Y:S02]  /*b5dd0*/  STSM.16.M88.4 [R248], R232 ;  /* 0x000000e8f8007844 */ /* 0x000fe40000000200 */
[----:B------:R-:W-:Y:S06]  /*b5de0*/  BAR.SYNC.DEFER_BLOCKING 0x0 ;  /* 0x0000000000007b1d */ /* 0x000fec0000010000 */
[----:B0-----:R0:W-:Y:S04]  /*b5df0*/  STL.64 [R1+0x10], R220 ;  /* 0x000010dc01007387 */ /* 0x0011e80000100a00 */
[----:B------:R2:W-:Y:S04]  /*b5e00*/  STL.64 [R1+0x18], R222 ;  /* 0x000018de01007387 */ /* 0x0005e80000100a00 */
[----:B0-----:R-:W3:Y:S04]  /*b5e10*/  LDL.LU R221, [R1+0x5a8] ;  /* 0x0005a80001dd7983 */ /* 0x001ee80000300800 */
[----:B------:R-:W-:Y:S04]  /*b5e20*/  LDS.128 R232, [R5] ;  /* 0x0000000005e87984 */ /* 0x000fe80000000c00 */
[----:B--2---:R-:W3:Y:S04]  /*b5e30*/  LDL.LU R222, [R1+0x2b30] ;  /* 0x002b300001de7983 */ /* 0x004ee80000300800 */
[----:B------:R-:W2:Y:S04]  /*b5e40*/  LDL.LU R223, [R1+0x5a4] ;  /* 0x0005a40001df7983 */ /* 0x000ea80000300800 */
[----:B------:R-:W2:Y:S04]  /*b5e50*/  LDL.LU R238, [R1+0x2b2c] ;  /* 0x002b2c0001ee7983 */ /* 0x000ea80000300800 */
[----:B------:R-:W4:Y:S04]  /*b5e60*/  LDL.LU R239, [R1+0x5a0] ;  /* 0x0005a00001ef7983 */ /* 0x000f280000300800 */
[----:B------:R-:W4:Y:S04]  /*b5e70*/  LDL.LU R7, [R1+0x2b28] ;  /* 0x002b280001077983 */ /* 0x000f280000300800 */
[----:B-1----:R0:W-:Y:S04]  /*b5e80*/  STL.64 [R1], R228 ;  /* 0x000000e401007387 */ /* 0x0021e80000100a00 */
[----:B------:R1:W-:Y:S01]  /*b5e90*/  STL.64 [R1+0x8], R230 ;  /* 0x000008e601007387 */ /* 0x0003e20000100a00 */
[----:B0-----:R-:W-:-:S02]  /*b5ea0*/  PRMT R228, R243, 0x5410, R242 ;  /* 0x00005410f3e47816 */ /* 0x001fc400000000f2 */
[----:B------:R-:W-:Y:S02]  /*b5eb0*/  PRMT R229, R245, 0x5410, R244 ;  /* 0x00005410f5e57816 */ /* 0x000fe400000000f4 */
[----:B-1----:R-:W-:Y:S02]  /*b5ec0*/  PRMT R230, R251, 0x5410, R250 ;  /* 0x00005410fbe67816 */ /* 0x002fe400000000fa */
[----:B------:R-:W-:Y:S01]  /*b5ed0*/  PRMT R231, R14, 0x5410, R15 ;  /* 0x000054100ee77816 */ /* 0x000fe2000000000f */
[----:B------:R-:W-:Y:S01]  /*b5ee0*/  BAR.SYNC.DEFER_BLOCKING 0x0 ;  /* 0x0000000000007b1d */ /* 0x000fe20000010000 */
[----:B------:R-:W-:Y:S02]  /*b5ef0*/  PRMT R226, R227, 0x5410, R226 ;  /* 0x00005410e3e27816 */ /* 0x000fe400000000e2 */
[----:B------:R-:W-:Y:S02]  /*b5f00*/  PRMT R225, R11, 0x5410, R10 ;  /* 0x000054100be17816 */ /* 0x000fe4000000000a */
[----:B------:R-:W-:Y:S01]  /*b5f10*/  PRMT R224, R241, 0x5410, R240 ;  /* 0x00005410f1e07816 */ /* 0x000fe200000000f0 */
[----:B------:R-:W4:Y:S04]  /*b5f20*/  LDL.LU.64 R10, [R1+0x2670] ;  /* 0x00267000010a7983 */ /* 0x000f280000300a00 */
[----:B------:R-:W4:Y:S01]  /*b5f30*/  LDL.LU.64 R240, [R1+0x2660] ;  /* 0x0026600001f07983 */ /* 0x000f220000300a00 */
[----:B------:R-:W-:-:S03]  /*b5f40*/  PRMT R220, R236, 0x5410, R237 ;  /* 0x00005410ecdc7816 */ /* 0x000fc600000000ed */
[----:B------:R-:W4:Y:S04]  /*b5f50*/  LDL.LU.64 R242, [R1+0x2668] ;  /* 0x0026680001f27983 */ /* 0x000f280000300a00 */
[----:B------:R-:W4:Y:S04]  /*b5f60*/  LDL.LU.64 R244, [R1+0x2650] ;  /* 0x0026500001f47983 */ /* 0x000f280000300a00 */
[----:B------:R0:W-:Y:S04]  /*b5f70*/  STSM.16.M88.4 [R248], R228 ;  /* 0x000000e4f8007844 */ /* 0x0001e80000000200 */
[----:B------:R-:W4:Y:S04]  /*b5f80*/  LDL.LU.64 R250, [R1+0x2658] ;  /* 0x0026580001fa7983 */ /* 0x000f280000300a00 */
[----:B------:R-:W4:Y:S04]  /*b5f90*/  LDL.LU.64 R14, [R1+0x2648] ;  /* 0x00264800010e7983 */ /* 0x000f280000300a00 */
[----:B------:R-:W4:Y:S01]  /*b5fa0*/  LDL.LU.64 R236, [R1+0x2640] ;  /* 0x0026400001ec7983 */ /* 0x000f220000300a00 */
[----:B0-----:R-:W-:-:S02]  /*b5fb0*/  IMAD.MOV.U32 R228, RZ, RZ, R226 ;  /* 0x000000ffffe47224 */ /* 0x001fc400078e00e2 */
[----:B------:R-:W-:Y:S02]  /*b5fc0*/  IMAD.MOV.U32 R229, RZ, RZ, R225 ;  /* 0x000000ffffe57224 */ /* 0x000fe400078e00e1 */
[----:B------:R-:W-:Y:S01]  /*b5fd0*/  IMAD.MOV.U32 R230, RZ, RZ, R224 ;  /* 0x000000ffffe67224 */ /* 0x000fe200078e00e0 */
[----:B------:R-:W-:Y:S06]  /*b5fe0*/  BAR.SYNC.DEFER_BLOCKING 0x0 ;  /* 0x0000000000007b1d */ /* 0x000fec0000010000 */
[----:B------:R-:W0:Y:S04]  /*b5ff0*/  LDS.128 R224, [R5] ;  /* 0x0000000005e07984 */ /* 0x000e280000000c00 */
[----:B0-----:R-:W-:Y:S04]  /*b6000*/  STL.64 [R1+0x70], R224 ;  /* 0x000070e001007387 */ /* 0x001fe80000100a00 */
[----:B------:R0:W-:Y:S04]  /*b6010*/  STL.64 [R1+0x78], R226 ;  /* 0x000078e201007387 */ /* 0x0001e80000100a00 */
[----:B0-----:R-:W4:Y:S04]  /*b6020*/  LDL.LU.64 R226, [R1+0x2ba0] ;  /* 0x002ba00001e27983 */ /* 0x001f280000300a00 */
[----:B------:R-:W4:Y:S01]  /*b6030*/  LDL.LU.64 R224, [R1+0x2b98] ;  /* 0x002b980001e07983 */ /* 0x000f220000300a00 */
[----:B------:R-:W-:Y:S01]  /*b6040*/  IMAD.MOV.U32 R231, RZ, RZ, R220 ;  /* 0x000000ffffe77224 */ /* 0x000fe200078e00dc */
[----:B------:R-:W-:Y:S06]  /*b6050*/  BAR.SYNC.DEFER_BLOCKING 0x0 ;  /* 0x0000000000007b1d */ /* 0x000fec0000010000 */
[----:B------:R-:W-:Y:S02]  /*b6060*/  STSM.16.M88.4 [R248], R228 ;  /* 0x000000e4f8007844 */ /* 0x000fe40000000200 */
[----:B------:R-:W-:Y:S06]  /*b6070*/  BAR.SYNC.DEFER_BLOCKING 0x0 ;  /* 0x0000000000007b1d */ /* 0x000fec0000010000 */
[----:B------:R-:W0:Y:S01]  /*b6080*/  LDS.128 R228, [R5] ;  /* 0x0000000005e47984 */ /* 0x000e220000000c00 */
[----:B---3--:R-:W-:-:S02]  /*b6090*/  PRMT R220, R222, 0x5410, R221 ;  /* 0x00005410dedc7816 */ /* 0x008fc400000000dd */
[----:B--2---:R-:W-:Y:S02]  /*b60a0*/  PRMT R221, R238, 0x5410, R223 ;  /* 0x00005410eedd7816 */ /* 0x004fe400000000df */
[----:B------:R-:W-:Y:S02]  /*b60b0*/  PRMT R223, R4, 0x5410, R6 ;  /* 0x0000541004df7816 */ /* 0x000fe40000000006 */
[----:B----4-:R-:W-:Y:S01]  /*b60c0*/  PRMT R222, R7, 0x5410, R239 ;  /* 0x0000541007de7816 */ /* 0x010fe200000000ef */
[----:B------:R-:W-:Y:S06]  /*b60d0*/  BAR.SYNC.DEFER_BLOCKING 0x0 ;  /* 0x0000000000007b1d */ /* 0x000fec0000010000 */
[----:B------:R1:W-:Y:S04]  /*b60e0*/  STSM.16.M88.4 [R248], R220 ;  /* 0x000000dcf8007844 */ /* 0x0003e80000000200 */
[----:B-1----:R-:W2:Y:S04]  /*b60f0*/  LDL.LU.64 R222, [R1+0x2b90] ;  /* 0x002b900001de7983 */ /* 0x002ea80000300a00 */
[----:B------:R-:W3:Y:S01]  /*b6100*/  LDL.LU.64 R220, [R1+0x2b88] ;  /* 0x002b880001dc7983 */ /* 0x000ee20000300a00 */
[C---:B------:R-:W-:Y:S01]  /*b6110*/  PRMT R4, R224.reuse, 0x7770, RZ ;  /* 0x00007770e0047816 */ /* 0x040fe200000000ff */
[----:B------:R-:W-:Y:S01]  /*b6120*/  BAR.SYNC.DEFER_BLOCKING 0x0 ;  /* 0x0000000000007b1d */ /* 0x000fe20000010000 */
[----:B------:R-:W-:-:S05]  /*b6130*/  PRMT R248, R224, 0x7771, RZ ;  /* 0x00007771e0f87816 */ /* 0x000fca00000000ff */
[----:B------:R1:W-:Y:S04]  /*b6140*/  @P6 STG.E.U8 desc[UR10][R10.64], R4 ;  /* 0x000000040a006986 */ /* 0x0003e8000c10110a */
[----:B------:R4:W-:Y:S04]  /*b6150*/  @P5 STG.E.U8 desc[UR10][R240.64], R248 ;  /* 0x000000f8f0005986 */ /* 0x0009e8000c10110a */
[----:B-1----:R-:W2:Y:S01]  /*b6160*/  LDL.LU.64 R10, [R1+0x2638] ;  /* 0x00263800010a7983 */ /* 0x002ea20000300a00 */
[C---:B----4-:R-:W-:Y:S02]  /*b6170*/  PRMT R248, R224.reuse, 0x7772, RZ ;  /* 0x00007772e0f87816 */ /* 0x050fe400000000ff */
[----:B------:R-:W-:-:S03]  /*b6180*/  PRMT R224, R224, 0x7773, RZ ;  /* 0x00007773e0e07816 */ /* 0x000fc600000000ff */
[----:B------:R-:W-:Y:S04]  /*b6190*/  @P4 STG.E.U8 desc[UR10][R242.64], R248 ;  /* 0x000000f8f2004986 */ /* 0x000fe8000c10110a */
[----:B------:R1:W-:Y:S02]  /*b61a0*/  @P3 STG.E.U8 desc[UR10][R244.64], R224 ;  /* 0x000000e0f4003986 */ /* 0x0003e4000c10110a */
[----:B-1----:R-:W-:-:S05]  /*b61b0*/  PRMT R224, R225, 0x7770, RZ ;  /* 0x00007770e1e07816 */ /* 0x002fca00000000ff */
[----:B------:R1:W-:Y:S02]  /*b61c0*/  @P2 STG.E.U8 desc[UR10][R250.64], R224 ;  /* 0x000000e0fa002986 */ /* 0x0003e4000c10110a */
[----:B-1----:R-:W-:-:S05]  /*b61d0*/  PRMT R224, R225, 0x7771, RZ ;  /* 0x00007771e1e07816 */ /* 0x002fca00000000ff */
[----:B------:R1:W-:Y:S02]  /*b61e0*/  @P1 STG.E.U8 desc[UR10][R14.64], R224 ;  /* 0x000000e00e001986 */ /* 0x0003e4000c10110a */
[----:B-1----:R-:W-:-:S05]  /*b61f0*/  PRMT R224, R225, 0x7772, RZ ;  /* 0x00007772e1e07816 */ /* 0x002fca00000000ff */
[----:B------:R1:W-:Y:S04]  /*b6200*/  @P0 STG.E.U8 desc[UR10][R236.64], R224 ;  /* 0x000000e0ec000986 */ /* 0x0003e8000c10110a */
[----:B-1----:R-:W4:Y:S04]  /*b6210*/  LDL.LU.64 R236, [R1+0x2630] ;  /* 0x0026300001ec7983 */ /* 0x002f280000300a00 */
[----:B------:R-:W3:Y:S04]  /*b6220*/  LDL.LU.64 R240, [R1+0x2628] ;  /* 0x0026280001f07983 */ /* 0x000ee80000300a00 */
[----:B------:R-:W3:Y:S04]  /*b6230*/  LDL.LU.64 R242, [R1+0x2620] ;  /* 0x0026200001f27983 */ /* 0x000ee80000300a00 */
[----:B------:R-:W3:Y:S04]  /*b6240*/  LDL.LU.64 R244, [R1+0x2618] ;  /* 0x0026180001f47983 */ /* 0x000ee80000300a00 */
[----:B------:R-:W3:Y:S04]  /*b6250*/  LDL.LU.64 R250, [R1+0x2610] ;  /* 0x0026100001fa7983 */ /* 0x000ee80000300a00 */
[----:B------:R-:W3:Y:S04]  /*b6260*/  LDL.LU.64 R14, [R1+0x2608] ;  /* 0x00260800010e7983 */ /* 0x000ee80000300a00 */
[----:B------:R-:W3:Y:S01]  /*b6270*/  LDL.LU.64 R238, [R1+0x2600] ;  /* 0x0026000001ee7983 */ /* 0x000ee20000300a00 */
[----:B------:R-:W-:-:S02]  /*b6280*/  LOP3.LUT P6, RZ, R2, 0x80000, RZ, 0xc0, !PT ;  /* 0x0008000002ff7812 */ /* 0x000fc400078cc0ff */
[----:B------:R-:W-:-:S11]  /*b6290*/  LOP3.LUT R247, R247, 0xfbffffff, RZ, 0xc0, !PT ;  /* 0xfbfffffff7f77812 */ /* 0x000fd600078ec0ff */
[----:B------:R-:W-:Y:S02]  /*b62a0*/  @P6 LOP3.LUT R247, R247, 0x4000000, RZ, 0xfc, !PT ;  /* 0x04000000f7f76812 */ /* 0x000fe400078efcff */
[----:B------:R-:W-:Y:S02]  /*b62b0*/  LOP3.LUT P6, RZ, R2, 0x20000, RZ, 0xc0, !PT ;  /* 0x0002000002ff7812 */ /* 0x000fe400078cc0ff */
        /* <DEDUP_REMOVED lines=15> */
[----:B------:R-:W-:Y:S02]  /*b63b0*/  LOP3.LUT R252, R252, 0xfffffffe, RZ, 0xc0, !PT ;  /* 0xfffffffefcfc7812 */ /* 0x000fe400078ec0ff */
[C---:B------:R-:W-:Y:S02]  /*b63c0*/  LOP3.LUT P3, RZ, R8.reuse, 0x8000, RZ, 0xc0, !PT ;  /* 0x0000800008ff7812 */ /* 0x040fe4000786c0ff */
[----:B------:R-:W-:-:S07]  /*b63d0*/  LOP3.LUT P2, RZ, R8, 0x40000, RZ, 0xc0, !PT ;  /* 0x0004000008ff7812 */ /* 0x000fce000784c0ff */
[----:B------:R-:W-:Y:S02]  /*b63e0*/  @P6 LOP3.LUT R252, R252, 0x1, RZ, 0xfc, !PT ;  /* 0x00000001fcfc6812 */ /* 0x000fe400078efcff */
[C---:B------:R-:W-:Y:S02]  /*b63f0*/  LOP3.LUT P6, RZ, R8.reuse, 0x80000, RZ, 0xc0, !PT ;  /* 0x0008000008ff7812 */ /* 0x040fe400078cc0ff */
[----:B------:R-:W-:Y:S02]  /*b6400*/  LOP3.LUT P1, RZ, R8, 0x100000, RZ, 0xc0, !PT ;  /* 0x0010000008ff7812 */ /* 0x000fe4000782c0ff */
[----:B------:R-:W-:Y:S02]  /*b6410*/  PRMT R225, R225, 0x7773, RZ ;  /* 0x00007773e1e17816 */ /* 0x000fe400000000ff */
[----:B------:R-:W-:Y:S02]  /*b6420*/  LOP3.LUT R252, R252, 0xfffffffd, RZ, 0xc0, !PT ;  /* 0xfffffffdfcfc7812 */ /* 0x000fe400078ec0ff */
[----:B------:R-:W-:-:S02]  /*b6430*/  PRMT R224, R226, 0x7770, RZ ;  /* 0x00007770e2e07816 */ /* 0x000fc400000000ff */
[----:B------:R-:W-:-:S03]  /*b6440*/  LOP3.LUT P0, RZ, R8, 0x200000, RZ, 0xc0, !PT ;  /* 0x0020000008ff7812 */ /* 0x000fc6000780c0ff */
[----:B------:R-:W-:Y:S02]  /*b6450*/  @P6 LOP3.LUT R252, R252, 0x2, RZ, 0xfc, !PT ;  /* 0x00000002fcfc6812 */ /* 0x000fe400078efcff */
[----:B------:R-:W-:Y:S01]  /*b6460*/  LOP3.LUT P6, RZ, R8, 0x400000, RZ, 0xc0, !PT ;  /* 0x0040000008ff7812 */ /* 0x000fe200078cc0ff */
[----:B--2---:R-:W-:Y:S04]  /*b6470*/  @P3 STG.E.U8 desc[UR10][R10.64], R225 ;  /* 0x000000e10a003986 */ /* 0x004fe8000c10110a */
[----:B----4-:R1:W-:Y:S02]  /*b6480*/  @P2 STG.E.U8 desc[UR10][R236.64], R224 ;  /* 0x000000e0ec002986 */ /* 0x0103e4000c10110a */
[C---:B-1----:R-:W-:Y:S02]  /*b6490*/  PRMT R224, R226.reuse, 0x7771, RZ ;  /* 0x00007771e2e07816 */ /* 0x042fe400000000ff */
[----:B------:R-:W2:Y:S04]  /*b64a0*/  LDL.LU.64 R236, [R1+0x25f0] ;  /* 0x0025f00001ec7983 */ /* 0x000ea80000300a00 */
[----:B---3--:R1:W-:Y:S04]  /*b64b0*/  @P1 STG.E.U8 desc[UR10][R240.64], R224 ;  /* 0x000000e0f0001986 */ /* 0x0083e8000c10110a */
[----:B------:R-:W3:Y:S04]  /*b64c0*/  LDL.LU.64 R6, [R1+0x25e0] ;  /* 0x0025e00001067983 */ /* 0x000ee80000300a00 */
[----:B------:R-:W4:Y:S01]  /*b64d0*/  LDL.LU.64 R4, [R1+0x25d8] ;  /* 0x0025d80001047983 */ /* 0x000f220000300a00 */
[----:B-1----:R-:W-:-:S03]  /*b64e0*/  PRMT R224, R226, 0x7772, RZ ;  /* 0x00007772e2e07816 */ /* 0x002fc600000000ff */
[----:B------:R-:W4:Y:S01]  /*b64f0*/  LDL.LU.64 R10, [R1+0x25d0] ;  /* 0x0025d000010a7983 */ /* 0x000f220000300a00 */
[----:B------:R-:W-:-:S03]  /*b6500*/  PRMT R226, R226, 0x7773, RZ ;  /* 0x00007773e2e27816 */ /* 0x000fc600000000ff */
[----:B------:R1:W-:Y:S04]  /*b6510*/  @P0 STG.E.U8 desc[UR10][R242.64], R224 ;  /* 0x000000e0f2000986 */ /* 0x0003e8000c10110a */
[----:B------:R0:W-:Y:S01]  /*b6520*/  @P6 STG.E.U8 desc[UR10][R244.64], R226 ;  /* 0x000000e2f4006986 */ /* 0x0001e2000c10110a */
[----:B------:R-:W-:-:S03]  /*b6530*/  LOP3.LUT P6, RZ, R252, 0x2, RZ, 0xc0, !PT ;  /* 0x00000002fcff7812 */ /* 0x000fc600078cc0ff */
[----:B------:R-:W4:Y:S01]  /*b6540*/  LDL.LU.64 R240, [R1+0x25c8] ;  /* 0x0025c80001f07983 */ /* 0x000f220000300a00 */
[----:B-1----:R-:W-:-:S03]  /*b6550*/  PRMT R224, R227, 0x7770, RZ ;  /* 0x00007770e3e07816 */ /* 0x002fc600000000ff */
[----:B------:R-:W4:Y:S04]  /*b6560*/  LDL.LU.64 R242, [R1+0x25c0] ;  /* 0x0025c00001f27983 */ /* 0x000f280000300a00 */
[----:B0-----:R-:W4:Y:S04]  /*b6570*/  LDL.LU.64 R244, [R1+0x25b8] ;  /* 0x0025b80001f47983 */ /* 0x001f280000300a00 */
[----:B------:R0:W-:Y:S01]  /*b6580*/  @P6 STG.E.U8 desc[UR10][R250.64], R224 ;  /* 0x000000e0fa006986 */ /* 0x0001e2000c10110a */
[----:B------:R-:W-:Y:S02]  /*b6590*/  LOP3.LUT P6, RZ, R252, 0x1, RZ, 0xc0, !PT ;  /* 0x00000001fcff7812 */ /* 0x000fe400078cc0ff */
[----:B0-----:R-:W-:Y:S01]  /*b65a0*/  PRMT R224, R227, 0x7771, RZ ;  /* 0x00007771e3e07816 */ /* 0x001fe200000000ff */
[----:B------:R-:W4:Y:S10]  /*b65b0*/  LDL.LU.64 R250, [R1+0x25b0] ;  /* 0x0025b00001fa7983 */ /* 0x000f340000300a00 */
[----:B------:R0:W-:Y:S01]  /*b65c0*/  @P6 STG.E.U8 desc[UR10][R14.64], R224 ;  /* 0x000000e00e006986 */ /* 0x0001e2000c10110a */
[----:B------:R-:W-:-:S02]  /*b65d0*/  LOP3.LUT P6, RZ, R247, 0x80000000, RZ, 0xc0, !PT ;  /* 0x80000000f7ff7812 */ /* 0x000fc400078cc0ff */
[----:B0-----:R-:W-:Y:S01]  /*b65e0*/  PRMT R224, R227, 0x7772, RZ ;  /* 0x00007772e3e07816 */ /* 0x001fe200000000ff */
[----:B------:R-:W4:Y:S10]  /*b65f0*/  LDL.LU.64 R14, [R1+0x25a8] ;  /* 0x0025a800010e7983 */ /* 0x000f340000300a00 */
[----:B------:R0:W-:Y:S04]  /*b6600*/  @P6 STG.E.U8 desc[UR10][R238.64], R224 ;  /* 0x000000e0ee006986 */ /* 0x0001e8000c10110a */
[----:B0-----:R-:W4:Y:S04]  /*b6610*/  LDL.LU.64 R238, [R1+0x2b80] ;  /* 0x002b800001ee7983 */ /* 0x001f280000300a00 */
[----:B------:R-:W2:Y:S01]  /*b6620*/  LDL.LU.64 R224, [R1+0x25f8] ;  /* 0x0025f80001e07983 */ /* 0x000ea20000300a00 */
[----:B------:R-:W-:-:S02]  /*b6630*/  LOP3.LUT P6, RZ, R247, 0x40000000, RZ, 0xc0, !PT ;  /* 0x40000000f7ff7812 */ /* 0x000fc400078cc0ff */
[----:B------:R-:W-:-:S11]  /*b6640*/  PRMT R227, R227, 0x7773, RZ ;  /* 0x00007773e3e37816 */ /* 0x000fd600000000ff */
[----:B--2---:R0:W-:Y:S04]  /*b6650*/  @P6 STG.E.U8 desc[UR10][R224.64], R227 ;  /* 0x000000e3e0006986 */ /* 0x0041e8000c10110a */
[----:B0-----:R-:W2:Y:S01]  /*b6660*/  LDL.LU.64 R226, [R1+0x25e8] ;  /* 0x0025e80001e27983 */ /* 0x001ea20000300a00 */
[----:B------:R-:W-:Y:S02]  /*b6670*/  LOP3.LUT P6, RZ, R247, 0x20000000, RZ, 0xc0, !PT ;  /* 0x20000000f7ff7812 */ /* 0x000fe400078cc0ff */
[----:B------:R-:W-:-:S11]  /*b6680*/  PRMT R224, R220, 0x7770, RZ ;  /* 0x00007770dce07816 */ /* 0x000fd600000000ff */
[----:B------:R0:W-:Y:S01]  /*b6690*/  @P6 STG.E.U8 desc[UR10][R236.64], R224 ;  /* 0x000000e0ec006986 */ /* 0x0001e2000c10110a */
[----:B------:R-:W-:Y:S02]  /*b66a0*/  LOP3.LUT P6, RZ, R247, 0x10000000, RZ, 0xc0, !PT ;  /* 0x10000000f7ff7812 */ /* 0x000fe400078cc0ff */
[----:B0-----:R-:W-:Y:S01]  /*b66b0*/  PRMT R224, R220, 0x7771, RZ ;  /* 0x00007771dce07816 */ /* 0x001fe200000000ff */
[----:B------:R-:W4:Y:S01]  /*b66c0*/  LDL.LU.64 R236, [R1+0x2b78] ;  /* 0x002b780001ec7983 */ /* 0x000f220000300a00 */
[C---:B------:R-:W-:Y:S02]  /*b66d0*/  LOP3.LUT P5, RZ, R2.reuse, 0x100000, RZ, 0xc0, !PT ;  /* 0x0010000002ff7812 */ /* 0x040fe400078ac0ff */
[C---:B------:R-:W-:Y:S02]  /*b66e0*/  LOP3.LUT P4, RZ, R2.reuse, 0x400000, RZ, 0xc0, !PT ;  /* 0x0040000002ff7812 */ /* 0x040fe4000788c0ff */
[C---:B------:R-:W-:Y:S02]  /*b66f0*/  LOP3.LUT P3, RZ, R2.reuse, 0x800000, RZ, 0xc0, !PT ;  /* 0x0080000002ff7812 */ /* 0x040fe4000786c0ff */
[----:B------:R-:W-:-:S02]  /*b6700*/  LOP3.LUT P2, RZ, R2, 0x4000000, RZ, 0xc0, !PT ;  /* 0x0400000002ff7812 */ /* 0x000fc4000784c0ff */
[C---:B------:R-:W-:Y:S02]  /*b6710*/  LOP3.LUT P1, RZ, R2.reuse, 0x8000000, RZ, 0xc0, !PT ;  /* 0x0800000002ff7812 */ /* 0x040fe4000782c0ff */
[----:B------:R-:W-:Y:S01]  /*b6720*/  LOP3.LUT P0, RZ, R2, 0x20000000, RZ, 0xc0, !PT ;  /* 0x2000000002ff7812 */ /* 0x000fe2000780c0ff */
[----:B--2---:R0:W-:Y:S01]  /*b6730*/  @P6 STG.E.U8 desc[UR10][R226.64], R224 ;  /* 0x000000e0e2006986 */ /* 0x0041e2000c10110a */
[----:B------:R-:W-:Y:S02]  /*b6740*/  LOP3.LUT P6, RZ, R247, 0x8000000, RZ, 0xc0, !PT ;  /* 0x08000000f7ff7812 */ /* 0x000fe400078cc0ff */
[----:B0-----:R-:W-:-:S11]  /*b6750*/  PRMT R224, R220, 0x7772, RZ ;  /* 0x00007772dce07816 */ /* 0x001fd600000000ff */
[----:B---3--:R-:W-:Y:S01]  /*b6760*/  @P6 STG.E.U8 desc[UR10][R6.64], R224 ;  /* 0x000000e006006986 */ /* 0x008fe2000c10110a */
[----:B------:R-:W-:Y:S02]  /*b6770*/  LOP3.LUT P6, RZ, R247, 0x4000000, RZ, 0xc0, !PT ;  /* 0x04000000f7ff7812 */ /* 0x000fe400078cc0ff */
[----:B------:R-:W-:-:S11]  /*b6780*/  PRMT R220, R220, 0x7773, RZ ;  /* 0x00007773dcdc7816 */ /* 0x000fd600000000ff */
[----:B----4-:R0:W-:Y:S02]  /*b6790*/  @P6 STG.E.U8 desc[UR10][R4.64], R220 ;  /* 0x000000dc04006986 */ /* 0x0101e4000c10110a */
[----:B0-----:R-:W-:-:S05]  /*b67a0*/  PRMT R220, R221, 0x7770, RZ ;  /* 0x00007770dddc7816 */ /* 0x001fca00000000ff */
[----:B------:R0:W-:Y:S02]  /*b67b0*/  @P5 STG.E.U8 desc[UR10][R10.64], R220 ;  /* 0x000000dc0a005986 */ /* 0x0001e4000c10110a */
[----:B0-----:R-:W-:-:S05]  /*b67c0*/  PRMT R220, R221, 0x7771, RZ ;  /* 0x00007771dddc7816 */ /* 0x001fca00000000ff */
[----:B------:R0:W-:Y:S02]  /*b67d0*/  @P4 STG.E.U8 desc[UR10][R240.64], R220 ;  /* 0x000000dcf0004986 */ /* 0x0001e4000c10110a */
[C---:B0-----:R-:W-:Y:S02]  /*b67e0*/  PRMT R220, R221.reuse, 0x7772, RZ ;  /* 0x00007772dddc7816 */ /* 0x041fe400000000ff */
[----:B------:R-:W-:-:S03]  /*b67f0*/  PRMT R221, R221, 0x7773, RZ ;  /* 0x00007773dddd7816 */ /* 0x000fc600000000ff */
[----:B------:R0:W-:Y:S04]  /*b6800*/  @P3 STG.E.U8 desc[UR10][R242.64], R220 ;  /* 0x000000dcf2003986 */ /* 0x0001e8000c10110a */
[----:B------:R-:W-:Y:S01]  /*b6810*/  @P2 STG.E.U8 desc[UR10][R244.64], R221 ;  /* 0x000000ddf4002986 */ /* 0x000fe2000c10110a */
[----:B0-----:R-:W-:-:S05]  /*b6820*/  PRMT R220, R222, 0x7770, RZ ;  /* 0x00007770dedc7816 */ /* 0x001fca00000000ff */
[----:B------:R0:W-:Y:S02]  /*b6830*/  @P1 STG.E.U8 desc[UR10][R250.64], R220 ;  /* 0x000000dcfa001986 */ /* 0x0001e4000c10110a */
[----:B0-----:R-:W-:-:S05]  /*b6840*/  PRMT R220, R222, 0x7771, RZ ;  /* 0x00007771dedc7816 */ /* 0x001fca00000000ff */
[----:B------:R0:W-:Y:S04]  /*b6850*/  @P0 STG.E.U8 desc[UR10][R14.64], R220 ;  /* 0x000000dc0e000986 */ /* 0x0001e8000c10110a */
[----:B0-----:R-:W2:Y:S04]  /*b6860*/  LDL.LU.64 R14, [R1+0x25a0] ;  /* 0x0025a000010e7983 */ /* 0x001ea80000300a00 */
[----:B------:R-:W3:Y:S04]  /*b6870*/  LDL.LU.64 R250, [R1+0x2598] ;  /* 0x0025980001fa7983 */ /* 0x000ee80000300a00 */
[----:B------:R-:W4:Y:S04]  /*b6880*/  LDL.LU.64 R4, [R1+0x2590] ;  /* 0x0025900001047983 */ /* 0x000f280000300a00 */
[----:B------:R-:W4:Y:S04]  /*b6890*/  LDL.LU.64 R10, [R1+0x2588] ;  /* 0x00258800010a7983 */ /* 0x000f280000300a00 */
[----:B------:R-:W4:Y:S04]  /*b68a0*/  LDL.LU.64 R240, [R1+0x2580] ;  /* 0x0025800001f07983 */ /* 0x000f280000300a00 */
[----:B------:R-:W4:Y:S01]  /*b68b0*/  LDL.LU.64 R242, [R1+0x2578] ;  /* 0x0025780001f27983 */ /* 0x000f220000300a00 */
[----:B------:R-:W-:-:S03]  /*b68c0*/  LOP3.LUT P3, RZ, R2, 0x80000000, RZ, 0xc0, !PT ;  /* 0x8000000002ff7812 */ /* 0x000fc6000786c0ff */
[----:B------:R-:W4:Y:S01]  /*b68d0*/  LDL.LU.64 R244, [R1+0x2570] ;  /* 0x0025700001f47983 */ /* 0x000f220000300a00 */
[----:B------:R-:W-:Y:S02]  /*b68e0*/  PRMT R220, R222, 0x7772, RZ ;  /* 0x00007772dedc7816 */ /* 0x000fe400000000ff */
[----:B------:R-:W-:Y:S02]  /*b68f0*/  LOP3.LUT P2, RZ, R238, 0x2, RZ, 0xc0, !PT ;  /* 0x00000002eeff7812 */ /* 0x000fe4000784c0ff */
[----:B------:R-:W-:Y:S02]  /*b6900*/  PRMT R222, R222, 0x7773, RZ ;  /* 0x00007773dede7816 */ /* 0x000fe400000000ff */
        /* <DEDUP_REMOVED lines=13> */
[----:B------:R-:W-:Y:S01]  /*b69e0*/  LOP3.LUT R247, R247, 0xffbfffff, RZ, 0xc0, !PT ;  /* 0xffbffffff7f77812 */ /* 0x000fe200078ec0ff */
[----:B--2---:R0:W-:Y:S04]  /*b69f0*/  @P3 STG.E.U8 desc[UR10][R14.64], R220 ;  /* 0x000000dc0e003986 */ /* 0x0041e8000c10110a */
[----:B0-----:R-:W2:Y:S04]  /*b6a00*/  LDL.LU.64 R14, [R1+0x2568] ;  /* 0x00256800010e7983 */ /* 0x001ea80000300a00 */
[----:B---3--:R0:W-:Y:S04]  /*b6a10*/  @P2 STG.E.U8 desc[UR10][R250.64], R222 ;  /* 0x000000defa002986 */ /* 0x0081e8000c10110a */
[----:B0-----:R-:W3:Y:S01]  /*b6a20*/  LDL.LU.64 R250, [R1+0x2560] ;  /* 0x0025600001fa7983 */ /* 0x001ee20000300a00 */
[----:B------:R-:W-:-:S02]  /*b6a30*/  @P6 LOP3.LUT R247, R247, 0x400000, RZ, 0xfc, !PT ;  /* 0x00400000f7f76812 */ /* 0x000fc400078efcff */
[C---:B------:R-:W-:Y:S01]  /*b6a40*/  LOP3.LUT P6, RZ, R238.reuse, 0x1000, RZ, 0xc0, !PT ;  /* 0x00001000eeff7812 */ /* 0x040fe200078cc0ff */
[----:B------:R-:W3:Y:S01]  /*b6a50*/  LDL.LU.64 R224, [R1+0x2548] ;  /* 0x0025480001e07983 */ /* 0x000ee20000300a00 */
[----:B------:R-:W-:Y:S02]  /*b6a60*/  LOP3.LUT R247, R247, 0xff7fffff, RZ, 0xc0, !PT ;  /* 0xff7ffffff7f77812 */ /* 0x000fe400078ec0ff */
[C---:B------:R-:W-:Y:S01]  /*b6a70*/  LOP3.LUT P1, RZ, R238.reuse, 0x8, RZ, 0xc0, !PT ;  /* 0x00000008eeff7812 */ /* 0x040fe2000782c0ff */
[----:B------:R-:W3:Y:S01]  /*b6a80*/  LDL.LU.64 R226, [R1+0x2540] ;  /* 0x0025400001e27983 */ /* 0x000ee20000300a00 */
[----:B------:R-:W-:Y:S02]  /*b6a90*/  LOP3.LUT P0, RZ, R238, 0x20, RZ, 0xc0, !PT ;  /* 0x00000020eeff7812 */ /* 0x000fe4000780c0ff */
[----:B------:R-:W-:Y:S01]  /*b6aa0*/  PRMT R220, R223, 0x7770, RZ ;  /* 0x00007770dfdc7816 */ /* 0x000fe200000000ff */
[----:B------:R-:W3:Y:S04]  /*b6ab0*/  LDL.LU.64 R6, [R1+0x2538] ;  /* 0x0025380001067983 */ /* 0x000ee80000300a00 */
[----:B------:R-:W-:-:S02]  /*b6ac0*/  @P6 LOP3.LUT R247, R247, 0x800000, RZ, 0xfc, !PT ;  /* 0x00800000f7f76812 */ /* 0x000fc400078efcff */
[----:B------:R-:W-:Y:S02]  /*b6ad0*/  LOP3.LUT P6, RZ, R238, 0x400, RZ, 0xc0, !PT ;  /* 0x00000400eeff7812 */ /* 0x000fe400078cc0ff */
[----:B------:R-:W-:-:S11]  /*b6ae0*/  LOP3.LUT R247, R247, 0xfeffffff, RZ, 0xc0, !PT ;  /* 0xfefffffff7f77812 */ /* 0x000fd600078ec0ff */
[----:B------:R-:W-:Y:S02]  /*b6af0*/  @P6 LOP3.LUT R247, R247, 0x1000000, RZ, 0xfc, !PT ;  /* 0x01000000f7f76812 */ /* 0x000fe400078efcff */
[----:B------:R-:W-:Y:S02]  /*b6b00*/  LOP3.LUT P6, RZ, R238, 0x200, RZ, 0xc0, !PT ;  /* 0x00000200eeff7812 */ /* 0x000fe400078cc0ff */
[----:B------:R-:W-:Y:S01]  /*b6b10*/  LOP3.LUT R247, R247, 0xfdffffff, RZ, 0xc0, !PT ;  /* 0xfdfffffff7f77812 */ /* 0x000fe200078ec0ff */
[----:B----4-:R0:W-:Y:S10]  /*b6b20*/  @P1 STG.E.U8 desc[UR10][R4.64], R220 ;  /* 0x000000dc04001986 */ /* 0x0101f4000c10110a */
[----:B------:R-:W-:-:S02]  /*b6b30*/  @P6 LOP3.LUT R247, R247, 0x2000000, RZ, 0xfc, !PT ;  /* 0x02000000f7f76812 */ /* 0x000fc400078efcff */
[----:B------:R-:W-:Y:S01]  /*b6b40*/  LOP3.LUT P6, RZ, R238, 0x80, RZ, 0xc0, !PT ;  /* 0x00000080eeff7812 */ /* 0x000fe200078cc0ff */
[----:B0-----:R-:W4:Y:S01]  /*b6b50*/  LDL.LU.64 R4, [R1+0x2530] ;  /* 0x0025300001047983 */ /* 0x001f220000300a00 */
[----:B------:R-:W-:-:S05]  /*b6b60*/  PRMT R220, R223, 0x7771, RZ ;  /* 0x00007771dfdc7816 */ /* 0x000fca00000000ff */
[----:B------:R0:W-:Y:S02]  /*b6b70*/  @P0 STG.E.U8 desc[UR10][R10.64], R220 ;  /* 0x000000dc0a000986 */ /* 0x0001e4000c10110a */
[----:B0-----:R-:W-:Y:S02]  /*b6b80*/  PRMT R220, R223, 0x7772, RZ ;  /* 0x00007772dfdc7816 */ /* 0x001fe400000000ff */
[----:B------:R-:W4:Y:S04]  /*b6b90*/  LDL.LU.64 R10, [R1+0x2528] ;  /* 0x00252800010a7983 */ /* 0x000f280000300a00 */
[----:B------:R0:W-:Y:S01]  /*b6ba0*/  @P6 STG.E.U8 desc[UR10][R240.64], R220 ;  /* 0x000000dcf0006986 */ /* 0x0001e2000c10110a */
[----:B------:R-:W-:Y:S02]  /*b6bb0*/  LOP3.LUT P6, RZ, R247, 0x2000000, RZ, 0xc0, !PT ;  /* 0x02000000f7ff7812 */ /* 0x000fe400078cc0ff */
[----:B------:R-:W-:-:S11]  /*b6bc0*/  PRMT R223, R223, 0x7773, RZ ;  /* 0x00007773dfdf7816 */ /* 0x000fd600000000ff */
[----:B------:R1:W-:Y:S01]  /*b6bd0*/  @P6 STG.E.U8 desc[UR10][R242.64], R223 ;  /* 0x000000dff2006986 */ /* 0x0003e2000c10110a */
[C---:B------:R-:W-:Y:S02]  /*b6be0*/  LOP3.LUT P6, RZ, R247.reuse, 0x1000000, RZ, 0xc0, !PT ;  /* 0x01000000f7ff7812 */ /* 0x040fe400078cc0ff */
[----:B0-----:R-:W-:Y:S01]  /*b6bf0*/  PRMT R220, R216, 0x7770, RZ ;  /* 0x00007770d8dc7816 */ /* 0x001fe200000000ff */
[----:B-1----:R-:W4:Y:S10]  /*b6c00*/  LDL.LU.64 R222, [R1+0x2550] ;  /* 0x0025500001de7983 */ /* 0x002f340000300a00 */
[----:B------:R0:W-:Y:S01]  /*b6c10*/  @P6 STG.E.U8 desc[UR10][R244.64], R220 ;  /* 0x000000dcf4006986 */ /* 0x0001e2000c10110a */
[----:B------:R-:W-:-:S03]  /*b6c20*/  LOP3.LUT P6, RZ, R247, 0x800000, RZ, 0xc0, !PT ;  /* 0x00800000f7ff7812 */ /* 0x000fc600078cc0ff */
[----:B------:R-:W4:Y:S04]  /*b6c30*/  LDL.LU.64 R240, [R1+0x2520] ;  /* 0x0025200001f07983 */ /* 0x000f280000300a00 */
[----:B------:R-:W4:Y:S01]  /*b6c40*/  LDL.LU.64 R242, [R1+0x2518] ;  /* 0x0025180001f27983 */ /* 0x000f220000300a00 */
[----:B0-----:R-:W-:-:S03]  /*b6c50*/  PRMT R220, R216, 0x7771, RZ ;  /* 0x00007771d8dc7816 */ /* 0x001fc600000000ff */
[----:B------:R-:W4:Y:S04]  /*b6c60*/  LDL.LU.64 R244, [R1+0x2510] ;  /* 0x0025100001f47983 */ /* 0x000f280000300a00 */
[----:B--2---:R0:W-:Y:S01]  /*b6c70*/  @P6 STG.E.U8 desc[UR10][R14.64], R220 ;  /* 0x000000dc0e006986 */ /* 0x0041e2000c10110a */
[C---:B------:R-:W-:Y:S02]  /*b6c80*/  LOP3.LUT P6, RZ, R247.reuse, 0x400000, RZ, 0xc0, !PT ;  /* 0x00400000f7ff7812 */ /* 0x040fe400078cc0ff */
[----:B0-----:R-:W-:Y:S01]  /*b6c90*/  PRMT R220, R216, 0x7772, RZ ;  /* 0x00007772d8dc7816 */ /* 0x001fe200000000ff */
[----:B------:R-:W2:Y:S10]  /*b6ca0*/  LDL.LU.64 R14, [R1+0x2b70] ;  /* 0x002b7000010e7983 */ /* 0x000eb40000300a00 */
[----:B---3--:R0:W-:Y:S04]  /*b6cb0*/  @P6 STG.E.U8 desc[UR10][R250.64], R220 ;  /* 0x000000dcfa006986 */ /* 0x0081e8000c10110a */
[----:B0-----:R-:W3:Y:S04]  /*b6cc0*/  LDL.LU.64 R250, [R1+0x2b68] ;  /* 0x002b680001fa7983 */ /* 0x001ee80000300a00 */
[----:B------:R-:W4:Y:S01]  /*b6cd0*/  LDL.LU.64 R220, [R1+0x2558] ;  /* 0x0025580001dc7983 */ /* 0x000f220000300a00 */
[----:B------:R-:W-:-:S02]  /*b6ce0*/  LOP3.LUT P6, RZ, R247, 0x200000, RZ, 0xc0, !PT ;  /* 0x00200000f7ff7812 */ /* 0x000fc400078cc0ff */
[----:B------:R-:W-:Y:S02]  /*b6cf0*/  PRMT R216, R216, 0x7773, RZ ;  /* 0x00007773d8d87816 */ /* 0x000fe400000000ff */
[C---:B------:R-:W-:Y:S02]  /*b6d00*/  LOP3.LUT P5, RZ, R238.reuse, 0x800000, RZ, 0xc0, !PT ;  /* 0x00800000eeff7812 */ /* 0x040fe400078ac0ff */
[C---:B------:R-:W-:Y:S02]  /*b6d10*/  LOP3.LUT P4, RZ, R238.reuse, 0x2000000, RZ, 0xc0, !PT ;  /* 0x02000000eeff7812 */ /* 0x040fe4000788c0ff */
[C---:B------:R-:W-:Y:S02]  /*b6d20*/  LOP3.LUT P3, RZ, R238.reuse, 0x8000000, RZ, 0xc0, !PT ;  /* 0x08000000eeff7812 */ /* 0x040fe4000786c0ff */
[C---:B------:R-:W-:Y:S02]  /*b6d30*/  LOP3.LUT P2, RZ, R238.reuse, 0x20000000, RZ, 0xc0, !PT ;  /* 0x20000000eeff7812 */ /* 0x040fe4000784c0ff */
[----:B------:R-:W-:-:S02]  /*b6d40*/  LOP3.LUT P1, RZ, R238, 0x80000000, RZ, 0xc0, !PT ;  /* 0x80000000eeff7812 */ /* 0x000fc4000782c0ff */
[----:B------:R-:W-:Y:S01]  /*b6d50*/  LOP3.LUT P0, RZ, R237, 0x1, RZ, 0xc0, !PT ;  /* 0x00000001edff7812 */ /* 0x000fe2000780c0ff */
[----:B----4-:R0:W-:Y:S01]  /*b6d60*/  @P6 STG.E.U8 desc[UR10][R220.64], R216 ;  /* 0x000000d8dc006986 */ /* 0x0101e2000c10110a */
[----:B------:R-:W-:Y:S02]  /*b6d70*/  LOP3.LUT P6, RZ, R247, 0x100000, RZ, 0xc0, !PT ;  /* 0x00100000f7ff7812 */ /* 0x000fe400078cc0ff */
[----:B0-----:R-:W-:-:S11]  /*b6d80*/  PRMT R216, R217, 0x7770, RZ ;  /* 0x00007770d9d87816 */ /* 0x001fd600000000ff */
[----:B------:R0:W-:Y:S01]  /*b6d90*/  @P6 STG.E.U8 desc[UR10][R222.64], R216 ;  /* 0x000000d8de006986 */ /* 0x0001e2000c10110a */
[----:B------:R-:W-:Y:S02]  /*b6da0*/  LOP3.LUT P6, RZ, R247, 0x80000, RZ, 0xc0, !PT ;  /* 0x00080000f7ff7812 */ /* 0x000fe400078cc0ff */
[----:B0-----:R-:W-:-:S11]  /*b6db0*/  PRMT R216, R217, 0x7771, RZ ;  /* 0x00007771d9d87816 */ /* 0x001fd600000000ff */
[----:B------:R0:W-:Y:S01]  /*b6dc0*/  @P6 STG.E.U8 desc[UR10][R224.64], R216 ;  /* 0x000000d8e0006986 */ /* 0x0001e2000c10110a */
[----:B------:R-:W-:Y:S02]  /*b6dd0*/  LOP3.LUT P6, RZ, R247, 0x40000, RZ, 0xc0, !PT ;  /* 0x00040000f7ff7812 */ /* 0x000fe400078cc0ff */
[C---:B0-----:R-:W-:Y:S02]  /*b6de0*/  PRMT R216, R217.reuse, 0x7772, RZ ;  /* 0x00007772d9d87816 */ /* 0x041fe400000000ff */
[----:B------:R-:W-:-:S09]  /*b6df0*/  PRMT R217, R217, 0x7773, RZ ;  /* 0x00007773d9d97816 */ /* 0x000fd200000000ff */
[----:B------:R0:W-:Y:S04]  /*b6e00*/  @P6 STG.E.U8 desc[UR10][R226.64], R216 ;  /* 0x000000d8e2006986 */ /* 0x0001e8000c10110a */
[----:B------:R-:W-:Y:S01]  /*b6e10*/  @P5 STG.E.U8 desc[UR10][R6.64], R217 ;  /* 0x000000d906005986 */ /* 0x000fe2000c10110a */
        /* <DEDUP_REMOVED lines=9> */
[----:B------:R0:W-:Y:S04]  /*b6eb0*/  @P0 STG.E.U8 desc[UR10][R244.64], R216 ;  /* 0x000000d8f4000986 */ /* 0x0001e8000c10110a */
[----:B0-----:R-:W4:Y:S04]  /*b6ec0*/  LDL.LU.64 R244, [R1+0x2508] ;  /* 0x0025080001f47983 */ /* 0x001f280000300a00 */
[----:B------:R-:W2:Y:S04]  /*b6ed0*/  LDL.LU.64 R242, [R1+0x2500] ;  /* 0x0025000001f27983 */ /* 0x000ea80000300a00 */
        /* <DEDUP_REMOVED lines=26> */
[----:B------:R-:W-:Y:S02]  /*b7080*/  LOP3.LUT P2, RZ, R237, 0x8, RZ, 0xc0, !PT ;  /* 0x00000008edff7812 */ /* 0x000fe4000784c0ff */
[----:B------:R-:W-:-:S05]  /*b7090*/  PRMT R216, R219, 0x7771, RZ ;  /* 0x00007771dbd87816 */ /* 0x000fca00000000ff */
[----:B------:R-:W-:Y:S02]  /*b70a0*/  @P6 LOP3.LUT R247, R247, 0x10000, RZ, 0xfc, !PT ;  /* 0x00010000f7f76812 */ /* 0x000fe400078efcff */
[C---:B------:R-:W-:Y:S02]  /*b70b0*/  LOP3.LUT P6, RZ, R237.reuse, 0x800, RZ, 0xc0, !PT ;  /* 0x00000800edff7812 */ /* 0x040fe400078cc0ff */
[C---:B------:R-:W-:Y:S02]  /*b70c0*/  LOP3.LUT P1, RZ, R237.reuse, 0x40, RZ, 0xc0, !PT ;  /* 0x00000040edff7812 */ /* 0x040fe4000782c0ff */
[----:B------:R-:W-:Y:S02]  /*b70d0*/  LOP3.LUT P0, RZ, R237, 0x80, RZ, 0xc0, !PT ;  /* 0x00000080edff7812 */ /* 0x000fe4000780c0ff */
[----:B------:R-:W-:-:S07]  /*b70e0*/  LOP3.LUT R247, R247, 0xfffdffff, RZ, 0xc0, !PT ;  /* 0xfffdfffff7f77812 */ /* 0x000fce00078ec0ff */
[----:B------:R-:W-:Y:S02]  /*b70f0*/  @P6 LOP3.LUT R247, R247, 0x20000, RZ, 0xfc, !PT ;  /* 0x00020000f7f76812 */ /* 0x000fe400078efcff */
[----:B------:R-:W-:Y:S01]  /*b7100*/  LOP3.LUT P6, RZ, R237, 0x200, RZ, 0xc0, !PT ;  /* 0x00000200edff7812 */ /* 0x000fe200078cc0ff */
[----:B----4-:R0:W-:Y:S02]  /*b7110*/  @P3 STG.E.U8 desc[UR10][R244.64], R216 ;  /* 0x000000d8f4003986 */ /* 0x0101e4000c10110a */
[C---:B0-----:R-:W-:Y:S02]  /*b7120*/  PRMT R216, R219.reuse, 0x7772, RZ ;  /* 0x00007772dbd87816 */ /* 0x041fe400000000ff */
[----:B------:R-:W4:Y:S01]  /*b7130*/  LDL.LU.64 R244, [R1+0x24d0] ;  /* 0x0024d00001f47983 */ /* 0x000f220000300a00 */
[----:B------:R-:W-:-:S03]  /*b7140*/  PRMT R219, R219, 0x7773, RZ ;  /* 0x00007773dbdb7816 */ /* 0x000fc600000000ff */
[----:B--2---:R0:W-:Y:S04]  /*b7150*/  @P2 STG.E.U8 desc[UR10][R242.64], R216 ;  /* 0x000000d8f2002986 */ /* 0x0041e8000c10110a */
[----:B---3--:R1:W-:Y:S01]  /*b7160*/  @P1 STG.E.U8 desc[UR10][R226.64], R219 ;  /* 0x000000dbe2001986 */ /* 0x0083e2000c10110a */
[----:B0-----:R-:W-:-:S03]  /*b7170*/  PRMT R216, R212, 0x7770, RZ ;  /* 0x00007770d4d87816 */ /* 0x001fc600000000ff */
[----:B------:R-:W2:Y:S04]  /*b7180*/  LDL.LU.64 R242, [R1+0x24c8] ;  /* 0x0024c80001f27983 */ /* 0x000ea80000300a00 */
[----:B------:R0:W-:Y:S04]  /*b7190*/  @P0 STG.E.U8 desc[UR10][R6.64], R216 ;  /* 0x000000d806000986 */ /* 0x0001e8000c10110a */
[----:B-1----:R-:W3:Y:S04]  /*b71a0*/  LDL.LU.64 R218, [R1+0x24b8] ;  /* 0x0024b80001da7983 */ /* 0x002ee80000300a00 */
[----:B------:R-:W3:Y:S01]  /*b71b0*/  LDL.LU.64 R220, [R1+0x24b0] ;  /* 0x0024b00001dc7983 */ /* 0x000ee20000300a00 */
[----:B0-----:R-:W-:-:S03]  /*b71c0*/  PRMT R216, R212, 0x7771, RZ ;  /* 0x00007771d4d87816 */ /* 0x001fc600000000ff */
[----:B------:R-:W3:Y:S04]  /*b71d0*/  LDL.LU.64 R222, [R1+0x24a8] ;  /* 0x0024a80001de7983 */ /* 0x000ee80000300a00 */
[----:B------:R0:W-:Y:S01]  /*b71e0*/  @P6 STG.E.U8 desc[UR10][R4.64], R216 ;  /* 0x000000d804006986 */ /* 0x0001e2000c10110a */
[----:B------:R-:W-:-:S03]  /*b71f0*/  LOP3.LUT P6, RZ, R247, 0x20000, RZ, 0xc0, !PT ;  /* 0x00020000f7ff7812 */ /* 0x000fc600078cc0ff */
[----:B------:R-:W3:Y:S04]  /*b7200*/  LDL.LU.64 R224, [R1+0x24a0] ;  /* 0x0024a00001e07983 */ /* 0x000ee80000300a00 */
[----:B------:R-:W3:Y:S01]  /*b7210*/  LDL.LU.64 R226, [R1+0x2498] ;  /* 0x0024980001e27983 */ /* 0x000ee20000300a00 */
[----:B0-----:R-:W-:-:S03]  /*b7220*/  PRMT R216, R212, 0x7772, RZ ;  /* 0x00007772d4d87816 */ /* 0x001fc600000000ff */
[----:B------:R-:W3:Y:S04]  /*b7230*/  LDL.LU.64 R6, [R1+0x2490] ;  /* 0x0024900001067983 */ /* 0x000ee80000300a00 */
[----:B------:R0:W-:Y:S04]  /*b7240*/  @P6 STG.E.U8 desc[UR10][R10.64], R216 ;  /* 0x000000d80a006986 */ /* 0x0001e8000c10110a */
[----:B0-----:R-:W3:Y:S01]  /*b7250*/  LDL.LU.64 R216, [R1+0x24c0] ;  /* 0x0024c00001d87983 */ /* 0x001ee20000300a00 */
[C---:B------:R-:W-:Y:S02]  /*b7260*/  LOP3.LUT P6, RZ, R247.reuse, 0x10000, RZ, 0xc0, !PT ;  /* 0x00010000f7ff7812 */ /* 0x040fe400078cc0ff */
[----:B------:R-:W-:Y:S01]  /*b7270*/  PRMT R212, R212, 0x7773, RZ ;  /* 0x00007773d4d47816 */ /* 0x000fe200000000ff */
[----:B------:R-:W3:Y:S04]  /*b7280*/  LDL.LU.64 R4, [R1+0x2488] ;  /* 0x0024880001047983 */ /* 0x000ee80000300a00 */
[----:B------:R-:W3:Y:S06]  /*b7290*/  LDL.LU.64 R10, [R1+0x2480] ;  /* 0x00248000010a7983 */ /* 0x000eec0000300a00 */
[----:B------:R0:W-:Y:S04]  /*b72a0*/  @P6 STG.E.U8 desc[UR10][R240.64], R212 ;  /* 0x000000d4f0006986 */ /* 0x0001e8000c10110a */
[----:B0-----:R-:W3:Y:S01]  /*b72b0*/  LDL.LU.64 R240, [R1+0x2478] ;  /* 0x0024780001f07983 */ /* 0x001ee20000300a00 */
[----:B------:R-:W-:-:S02]  /*b72c0*/  LOP3.LUT P6, RZ, R247, 0x8000, RZ, 0xc0, !PT ;  /* 0x00008000f7ff7812 */ /* 0x000fc400078cc0ff */
[----:B------:R-:W-:Y:S02]  /*b72d0*/  PRMT R212, R213, 0x7770, RZ ;  /* 0x00007770d5d47816 */ /* 0x000fe400000000ff */
[C---:B------:R-:W-:Y:S02]  /*b72e0*/  LOP3.LUT P5, RZ, R237.reuse, 0x2000000, RZ, 0xc0, !PT ;  /* 0x02000000edff7812 */ /* 0x040fe400078ac0ff */
[C---:B------:R-:W-:Y:S02]  /*b72f0*/  LOP3.LUT P4, RZ, R237.reuse, 0x10000000, RZ, 0xc0, !PT ;  /* 0x10000000edff7812 */ /* 0x040fe4000788c0ff */
[C---:B------:R-:W-:Y:S02]  /*b7300*/  LOP3.LUT P3, RZ, R237.reuse, 0x20000000, RZ, 0xc0, !PT ;  /* 0x20000000edff7812 */ /* 0x040fe4000786c0ff */
[----:B------:R-:W-:Y:S02]  /*b7310*/  LOP3.LUT P2, RZ, R237, 0x80000000, RZ, 0xc0, !PT ;  /* 0x80000000edff7812 */ /* 0x000fe4000784c0ff */
[----:B------:R-:W-:-:S02]  /*b7320*/  LOP3.LUT P1, RZ, R236, 0x2, RZ, 0xc0, !PT ;  /* 0x00000002ecff7812 */ /* 0x000fc4000782c0ff */
[----:B------:R-:W-:Y:S01]  /*b7330*/  LOP3.LUT P0, RZ, R236, 0x8, RZ, 0xc0, !PT ;  /* 0x00000008ecff7812 */ /* 0x000fe2000780c0ff */
[----:B----4-:R0:W-:Y:S01]  /*b7340*/  @P6 STG.E.U8 desc[UR10][R244.64], R212 ;  /* 0x000000d4f4006986 */ /* 0x0101e2000c10110a */
[----:B------:R-:W-:Y:S02]  /*b7350*/  LOP3.LUT P6, RZ, R247, 0x4000, RZ, 0xc0, !PT ;  /* 0x00004000f7ff7812 */ /* 0x000fe400078cc0ff */
[----:B0-----:R-:W-:Y:S01]  /*b7360*/  PRMT R212, R213, 0x7771, RZ ;  /* 0x00007771d5d47816 */ /* 0x001fe200000000ff */
[----:B------:R-:W4:Y:S10]  /*b7370*/  LDL.LU.64 R244, [R1+0x2b60] ;  /* 0x002b600001f47983 */ /* 0x000f340000300a00 */
[----:B--2---:R0:W-:Y:S01]  /*b7380*/  @P6 STG.E.U8 desc[UR10][R242.64], R212 ;  /* 0x000000d4f2006986 */ /* 0x0041e2000c10110a */
[----:B------:R-:W-:-:S02]  /*b7390*/  LOP3.LUT P6, RZ, R247, 0x2000, RZ, 0xc0, !PT ;  /* 0x00002000f7ff7812 */ /* 0x000fc400078cc0ff */
[C---:B0-----:R-:W-:Y:S01]  /*b73a0*/  PRMT R212, R213.reuse, 0x7772, RZ ;  /* 0x00007772d5d47816 */ /* 0x041fe200000000ff */
[----:B------:R-:W2:Y:S01]  /*b73b0*/  LDL.LU.64 R242, [R1+0x2b58] ;  /* 0x002b580001f27983 */ /* 0x000ea20000300a00 */
[----:B------:R-:W-:-:S09]  /*b73c0*/  PRMT R213, R213, 0x7773, RZ ;  /* 0x00007773d5d57816 */ /* 0x000fd200000000ff */
[----:B---3--:R0:W-:Y:S01]  /*b73d0*/  @P6 STG.E.U8 desc[UR10][R216.64], R212 ;  /* 0x000000d4d8006986 */ /* 0x0081e2000c10110a */
[----:B------:R-:W-:-:S13]  /*b73e0*/  LOP3.LUT P6, RZ, R247, 0x1000, RZ, 0xc0, !PT ;  /* 0x00001000f7ff7812 */ /* 0x000fda00078cc0ff */
[----:B------:R-:W-:Y:S01]  /*b73f0*/  @P6 STG.E.U8 desc[UR10][R218.64], R213 ;  /* 0x000000d5da006986 */ /* 0x000fe2000c10110a */
[----:B------:R-:W-:Y:S02]  /*b7400*/  LOP3.LUT P6, RZ, R247, 0x800, RZ, 0xc0, !PT ;  /* 0x00000800f7ff7812 */ /* 0x000fe400078cc0ff */
[----:B0-----:R-:W-:-:S11]  /*b7410*/  PRMT R212, R214, 0x7770, RZ ;  /* 0x00007770d6d47816 */ /* 0x001fd600000000ff */
[----:B------:R0:W-:Y:S01]  /*b7420*/  @P6 STG.E.U8 desc[UR10][R220.64], R212 ;  /* 0x000000d4dc006986 */ /* 0x0001e2000c10110a */
[----:B------:R-:W-:Y:S02]  /*b7430*/  LOP3.LUT P6, RZ, R247, 0x400, RZ, 0xc0, !PT ;  /* 0x00000400f7ff7812 */ /* 0x000fe400078cc0ff */
[----:B0-----:R-:W-:-:S11]  /*b7440*/  PRMT R212, R214, 0x7771, RZ ;  /* 0x00007771d6d47816 */ /* 0x001fd600000000ff */
        /* <DEDUP_REMOVED lines=11> */
[----:B------:R-:W-:Y:S04]  /*b7500*/  @P1 STG.E.U8 desc[UR10][R10.64], R212 ;  /* 0x000000d40a001986 */ /* 0x000fe8000c10110a */
[----:B------:R0:W-:Y:S04]  /*b7510*/  @P0 STG.E.U8 desc[UR10][R240.64], R215 ;  /* 0x000000d7f0000986 */ /* 0x0001e8000c10110a */
[----:B0-----:R-:W3:Y:S04]  /*b7520*/  LDL.LU.64 R240, [R1+0x2470] ;  /* 0x0024700001f07983 */ /* 0x001ee80000300a00 */
[----:B------:R-:W4:Y:S04]  /*b7530*/  LDL.LU.64 R10, [R1+0x2468] ;  /* 0x00246800010a7983 */ /* 0x000f280000300a00 */
[----:B------:R-:W2:Y:S04]  /*b7540*/  LDL.LU.64 R220, [R1+0x2460] ;  /* 0x0024600001dc7983 */ /* 0x000ea80000300a00 */
[----:B------:R-:W2:Y:S04]  /*b7550*/  LDL.LU.64 R222, [R1+0x2458] ;  /* 0x0024580001de7983 */ /* 0x000ea80000300a00 */
[----:B------:R-:W2:Y:S04]  /*b7560*/  LDL.LU.64 R224, [R1+0x2450] ;  /* 0x0024500001e07983 */ /* 0x000ea80000300a00 */
[----:B------:R-:W2:Y:S04]  /*b7570*/  LDL.LU.64 R226, [R1+0x2448] ;  /* 0x0024480001e27983 */ /* 0x000ea80000300a00 */
[----:B------:R-:W2:Y:S01]  /*b7580*/  LDL.LU.64 R6, [R1+0x2440] ;  /* 0x0024400001067983 */ /* 0x000ea20000300a00 */
[----:B------:R-:W-:-:S02]  /*b7590*/  LOP3.LUT P6, RZ, R236, 0x8000000, RZ, 0xc0, !PT ;  /* 0x08000000ecff7812 */ /* 0x000fc400078cc0ff */
[----:B------:R-:W-:-:S11]  /*b75a0*/  LOP3.LUT R247, R247, 0xfffffffb, RZ, 0xc0, !PT ;  /* 0xfffffffbf7f77812 */ /* 0x000fd600078ec0ff */
[----:B------:R-:W-:Y:S02]  /*b75b0*/  @P6 LOP3.LUT R247, R247, 0x4, RZ, 0xfc, !PT ;  /* 0x00000004f7f76812 */ /* 0x000fe400078efcff */
[----:B------:R-:W-:Y:S02]  /*b75c0*/  LOP3.LUT P6, RZ, R236, 0x2000000, RZ, 0xc0, !PT ;  /* 0x02000000ecff7812 */ /* 0x000fe400078cc0ff */
[----:B------:R-:W-:-:S11]  /*b75d0*/  LOP3.LUT R247, R247, 0xfffffff7, RZ, 0xc0, !PT ;  /* 0xfffffff7f7f77812 */ /* 0x000fd600078ec0ff */
[----:B------:R-:W-:Y:S02]  /*b75e0*/  @P6 LOP3.LUT R247, R247, 0x8, RZ, 0xfc, !PT ;  /* 0x00000008f7f76812 */ /* 0x000fe400078efcff */
[C---:B------:R-:W-:Y:S02]  /*b75f0*/  LOP3.LUT P6, RZ, R236.reuse, 0x800000, RZ, 0xc0, !PT ;  /* 0x00800000ecff7812 */ /* 0x040fe400078cc0ff */
[----:B------:R-:W-:Y:S02]  /*b7600*/  LOP3.LUT R247, R247, 0xffffffef, RZ, 0xc0, !PT ;  /* 0xffffffeff7f77812 */ /* 0x000fe400078ec0ff */
[----:B------:R-:W-:Y:S02]  /*b7610*/  LOP3.LUT P3, RZ, R236, 0x20, RZ, 0xc0, !PT ;  /* 0x00000020ecff7812 */ /* 0x000fe4000786c0ff */
[----:B------:R-:W-:-:S07]  /*b7620*/  PRMT R212, R16, 0x7770, RZ ;  /* 0x0000777010d47816 */ /* 0x000fce00000000ff */
[----:B------:R-:W-:Y:S02]  /*b7630*/  @P6 LOP3.LUT R247, R247, 0x10, RZ, 0xfc, !PT ;  /* 0x00000010f7f76812 */ /* 0x000fe400078efcff */
[C---:B------:R-:W-:Y:S02]  /*b7640*/  LOP3.LUT P6, RZ, R236.reuse, 0x200000, RZ, 0xc0, !PT ;  /* 0x00200000ecff7812 */ /* 0x040fe400078cc0ff */
[----:B------:R-:W-:Y:S02]  /*b7650*/  LOP3.LUT R247, R247, 0xffffffdf, RZ, 0xc0, !PT ;  /* 0xffffffdff7f77812 */ /* 0x000fe400078ec0ff */
[----:B------:R-:W-:-:S09]  /*b7660*/  LOP3.LUT P2, RZ, R236, 0x80, RZ, 0xc0, !PT ;  /* 0x00000080ecff7812 */ /* 0x000fd2000784c0ff */
[----:B------:R-:W-:Y:S02]  /*b7670*/  @P6 LOP3.LUT R247, R247, 0x20, RZ, 0xfc, !PT ;  /* 0x00000020f7f76812 */ /* 0x000fe400078efcff */
[----:B------:R-:W-:Y:S02]  /*b7680*/  LOP3.LUT P6, RZ, R236, 0x80000, RZ, 0xc0, !PT ;  /* 0x00080000ecff7812 */ /* 0x000fe400078cc0ff */
[----:B------:R-:W-:-:S11]  /*b7690*/  LOP3.LUT R247, R247, 0xffffffbf, RZ, 0xc0, !PT ;  /* 0xffffffbff7f77812 */ /* 0x000fd600078ec0ff */
[----:B------:R-:W-:Y:S02]  /*b76a0*/  @P6 LOP3.LUT R247, R247, 0x40, RZ, 0xfc, !PT ;  /* 0x00000040f7f76812 */ /* 0x000fe400078efcff */
[C---:B------:R-:W-:Y:S02]  /*b76b0*/  LOP3.LUT P6, RZ, R236.reuse, 0x40000, RZ, 0xc0, !PT ;  /* 0x00040000ecff7812 */ /* 0x040fe400078cc0ff */
[----:B------:R-:W-:Y:S02]  /*b76c0*/  LOP3.LUT R247, R247, 0xffffff7f, RZ, 0xc0, !PT ;  /* 0xffffff7ff7f77812 */ /* 0x000fe400078ec0ff */
[----:B------:R-:W-:-:S09]  /*b76d0*/  LOP3.LUT P1, RZ, R236, 0x200, RZ, 0xc0, !PT ;  /* 0x00000200ecff7812 */ /* 0x000fd2000782c0ff */
        /* <DEDUP_REMOVED lines=8> */
[----:B------:R-:W-:Y:S01]  /*b7760*/  LOP3.LUT P6, RZ, R236, 0x1000, RZ, 0xc0, !PT ;  /* 0x00001000ecff7812 */ /* 0x000fe200078cc0ff */
[----:B---3--:R0:W-:Y:S04]  /*b7770*/  @P3 STG.E.U8 desc[UR10][R240.64], R212 ;  /* 0x000000d4f0003986 */ /* 0x0081e8000c10110a */
[----:B0-----:R-:W3:Y:S01]  /*b7780*/  LDL.LU.64 R240, [R1+0x2438] ;  /* 0x0024380001f07983 */ /* 0x001ee20000300a00 */
[----:B------:R-:W-:-:S05]  /*b7790*/  PRMT R212, R16, 0x7771, RZ ;  /* 0x0000777110d47816 */ /* 0x000fca00000000ff */
[----:B----4-:R0:W-:Y:S04]  /*b77a0*/  @P2 STG.E.U8 desc[UR10][R10.64], R212 ;  /* 0x000000d40a002986 */ /* 0x0101e8000c10110a */
[----:B0-----:R-:W4:Y:S04]  /*b77b0*/  LDL.LU.64 R10, [R1+0x2430] ;  /* 0x00243000010a7983 */ /* 0x001f280000300a00 */
[----:B------:R-:W4:Y:S01]  /*b77c0*/  LDL.LU.64 R4, [R1+0x2428] ;  /* 0x0024280001047983 */ /* 0x000f220000300a00 */
[----:B------:R-:W-:-:S05]  /*b77d0*/  PRMT R212, R16, 0x7772, RZ ;  /* 0x0000777210d47816 */ /* 0x000fca00000000ff */
[----:B--2---:R0:W-:Y:S04]  /*b77e0*/  @P1 STG.E.U8 desc[UR10][R220.64], R212 ;  /* 0x000000d4dc001986 */ /* 0x0041e8000c10110a */
[----:B0-----:R-:W2:Y:S04]  /*b77f0*/  LDL.LU.64 R212, [R1+0x2420] ;  /* 0x0024200001d47983 */ /* 0x001ea80000300a00 */
[----:B------:R-:W2:Y:S01]  /*b7800*/  LDL.LU.64 R214, [R1+0x2418] ;  /* 0x0024180001d67983 */ /* 0x000ea20000300a00 */
[----:B------:R-:W-:-:S03]  /*b7810*/  PRMT R16, R16, 0x7773, RZ ;  /* 0x0000777310107816 */ /* 0x000fc600000000ff */
[----:B------:R-:W2:Y:S04]  /*b7820*/  LDL.LU.64 R216, [R1+0x2410] ;  /* 0x0024100001d87983 */ /* 0x000ea80000300a00 */
[----:B------:R0:W-:Y:S04]  /*b7830*/  @P0 STG.E.U8 desc[UR10][R222.64], R16 ;  /* 0x00000010de000986 */ /* 0x0001e8000c10110a */
[----:B------:R-:W2:Y:S04]  /*b7840*/  LDL.LU.64 R218, [R1+0x2408] ;  /* 0x0024080001da7983 */ /* 0x000ea80000300a00 */
[----:B------:R-:W2:Y:S01]  /*b7850*/  LDL.LU.64 R220, [R1+0x2400] ;  /* 0x0024000001dc7983 */ /* 0x000ea20000300a00 */
[----:B0-----:R-:W-:-:S03]  /*b7860*/  PRMT R16, R17, 0x7770, RZ ;  /* 0x0000777011107816 */ /* 0x001fc600000000ff */
[----:B------:R-:W2:Y:S04]  /*b7870*/  LDL.LU.64 R222, [R1+0x23f8] ;  /* 0x0023f80001de7983 */ /* 0x000ea80000300a00 */
[----:B------:R0:W-:Y:S01]  /*b7880*/  @P6 STG.E.U8 desc[UR10][R224.64], R16 ;  /* 0x00000010e0006986 */ /* 0x0001e2000c10110a */
[----:B------:R-:W-:Y:S02]  /*b7890*/  LOP3.LUT P6, RZ, R247, 0x200, RZ, 0xc0, !PT ;  /* 0x00000200f7ff7812 */ /* 0x000fe400078cc0ff */
[----:B0-----:R-:W-:Y:S01]  /*b78a0*/  PRMT R16, R17, 0x7771, RZ ;  /* 0x0000777111107816 */ /* 0x001fe200000000ff */
[----:B------:R-:W2:Y:S10]  /*b78b0*/  LDL.LU.64 R224, [R1+0x23f0] ;  /* 0x0023f00001e07983 */ /* 0x000eb40000300a00 */
[----:B------:R0:W-:Y:S01]  /*b78c0*/  @P6 STG.E.U8 desc[UR10][R226.64], R16 ;  /* 0x00000010e2006986 */ /* 0x0001e2000c10110a */
[----:B------:R-:W-:-:S03]  /*b78d0*/  LOP3.LUT P6, RZ, R247, 0x100, RZ, 0xc0, !PT ;  /* 0x00000100f7ff7812 */ /* 0x000fc600078cc0ff */
[----:B0-----:R-:W2:Y:S01]  /*b78e0*/  LDL.LU.64 R226, [R1+0x23e8] ;  /* 0x0023e80001e27983 */ /* 0x001ea20000300a00 */
[----:B------:R-:W-:-:S09]  /*b78f0*/  PRMT R16, R17, 0x7772, RZ ;  /* 0x0000777211107816 */ /* 0x000fd200000000ff */
[----:B------:R0:W-:Y:S04]  /*b7900*/  @P6 STG.E.U8 desc[UR10][R6.64], R16 ;  /* 0x0000001006006986 */ /* 0x0001e8000c10110a */
[----:B0-----:R-:W2:Y:S01]  /*b7910*/  LDL.LU.64 R6, [R1+0x23e0] ;  /* 0x0023e00001067983 */ /* 0x001ea20000300a00 */
[----:B------:R-:W-:Y:S02]  /*b7920*/  LOP3.LUT P6, RZ, R247, 0x80, RZ, 0xc0, !PT ;  /* 0x00000080f7ff7812 */ /* 0x000fe400078cc0ff */
[----:B------:R-:W-:Y:S02]  /*b7930*/  PRMT R17, R17, 0x7773, RZ ;  /* 0x0000777311117816 */ /* 0x000fe400000000ff */
[----:B------:R-:W-:Y:S02]  /*b7940*/  PRMT R16, R18, 0x7770, RZ ;  /* 0x0000777012107816 */ /* 0x000fe400000000ff */
[----:B------:R-:W-:-:S02]  /*b7950*/  LOP3.LUT P5, RZ, R236, 0x20000000, RZ, 0xc0, !PT ;  /* 0x20000000ecff7812 */ /* 0x000fc400078ac0ff */
[----:B------:R-:W-:Y:S02]  /*b7960*/  LOP3.LUT P4, RZ, R236, 0x80000000, RZ, 0xc0, !PT ;  /* 0x80000000ecff7812 */ /* 0x000fe4000788c0ff */
[C---:B------:R-:W-:Y:S02]  /*b7970*/  LOP3.LUT P3, RZ, R15.reuse, 0x2, RZ, 0xc0, !PT ;  /* 0x000000020fff7812 */ /* 0x040fe4000786c0ff */
[C---:B------:R-:W-:Y:S02]  /*b7980*/  LOP3.LUT P2, RZ, R15.reuse, 0x4, RZ, 0xc0, !PT ;  /* 0x000000040fff7812 */ /* 0x040fe4000784c0ff */
[C---:B------:R-:W-:Y:S02]  /*b7990*/  LOP3.LUT P1, RZ, R15.reuse, 0x10, RZ, 0xc0, !PT ;  /* 0x000000100fff7812 */ /* 0x040fe4000782c0ff */
[----:B------:R-:W-:Y:S01]  /*b79a0*/  LOP3.LUT P0, RZ, R15, 0x20, RZ, 0xc0, !PT ;  /* 0x000000200fff7812 */ /* 0x000fe2000780c0ff */
[----:B---3--:R0:W-:Y:S01]  /*b79b0*/  @P6 STG.E.U8 desc[UR10][R240.64], R17 ;  /* 0x00000011f0006986 */ /* 0x0081e2000c10110a */
[----:B------:R-:W-:-:S03]  /*b79c0*/  LOP3.LUT P6, RZ, R247, 0x40, RZ, 0xc0, !PT ;  /* 0x00000040f7ff7812 */ /* 0x000fc600078cc0ff */
[----:B0-----:R-:W3:Y:S10]  /*b79d0*/  LDL.LU.64 R240, [R1+0x2b50] ;  /* 0x002b500001f07983 */ /* 0x001ef40000300a00 */
[----:B----4-:R0:W-:Y:S01]  /*b79e0*/  @P6 STG.E.U8 desc[UR10][R10.64], R16 ;  /* 0x000000100a006986 */ /* 0x0101e2000c10110a */
[----:B------:R-:W-:-:S02]  /*b79f0*/  LOP3.LUT P6, RZ, R247, 0x20, RZ, 0xc0, !PT ;  /* 0x00000020f7ff7812 */ /* 0x000fc400078cc0ff */
[----:B0-----:R-:W-:Y:S01]  /*b7a00*/  PRMT R16, R18, 0x7771, RZ ;  /* 0x0000777112107816 */ /* 0x001fe200000000ff */
[----:B------:R-:W4:Y:S10]  /*b7a10*/  LDL.LU.64 R10, [R1+0x2b48] ;  /* 0x002b4800010a7983 */ /* 0x000f340000300a00 */
[----:B------:R0:W-:Y:S01]  /*b7a20*/  @P6 STG.E.U8 desc[UR10][R4.64], R16 ;  /* 0x0000001004006986 */ /* 0x0001e2000c10110a */
[----:B------:R-:W-:-:S02]  /*b7a30*/  LOP3.LUT P6, RZ, R247, 0x10, RZ, 0xc0, !PT ;  /* 0x00000010f7ff7812 */ /* 0x000fc400078cc0ff */
[----:B0-----:R-:W-:Y:S01]  /*b7a40*/  PRMT R16, R18, 0x7772, RZ ;  /* 0x0000777212107816 */ /* 0x001fe200000000ff */
[----:B------:R-:W4:Y:S10]  /*b7a50*/  LDL.LU.64 R4, [R1+0x2b40] ;  /* 0x002b400001047983 */ /* 0x000f340000300a00 */
[----:B--2---:R0:W-:Y:S01]  /*b7a60*/  @P6 STG.E.U8 desc[UR10][R212.64], R16 ;  /* 0x00000010d4006986 */ /* 0x0041e2000c10110a */
[----:B------:R-:W-:-:S02]  /*b7a70*/  LOP3.LUT P6, RZ, R247, 0x8, RZ, 0xc0, !PT ;  /* 0x00000008f7ff7812 */ /* 0x000fc400078cc0ff */
[----:B------:R-:W-:-:S11]  /*b7a80*/  PRMT R18, R18, 0x7773, RZ ;  /* 0x0000777312127816 */ /* 0x000fd600000000ff */
[----:B------:R-:W-:Y:S01]  /*b7a90*/  @P6 STG.E.U8 desc[UR10][R214.64], R18 ;  /* 0x00000012d6006986 */ /* 0x000fe2000c10110a */
[----:B------:R-:W-:Y:S02]  /*b7aa0*/  LOP3.LUT P6, RZ, R247, 0x4, RZ, 0xc0, !PT ;  /* 0x00000004f7ff7812 */ /* 0x000fe400078cc0ff */
[----:B0-----:R-:W-:-:S11]  /*b7ab0*/  PRMT R16, R19, 0x7770, RZ ;  /* 0x0000777013107816 */ /* 0x001fd600000000ff */
        /* <DEDUP_REMOVED lines=37> */
[----:B0-----:R-:W2:Y:S06]  /*b7d10*/  LDL.LU.64 R6, [R1+0x23a0] ;  /* 0x0023a00001067983 */ /* 0x001eac0000300a00 */
[----:B------:R-:W-:-:S02]  /*b7d20*/  @P6 LOP3.LUT R246, R246, 0x40000000, RZ, 0xfc, !PT ;  /* 0x40000000f6f66812 */ /* 0x000fc400078efcff */
[----:B------:R-:W-:Y:S01]  /*b7d30*/  LOP3.LUT P6, RZ, R15, 0x200000, RZ, 0xc0, !PT ;  /* 0x002000000fff7812 */ /* 0x000fe200078cc0ff */
[----:B------:R-:W2:Y:S01]  /*b7d40*/  LDL.LU.64 R18, [R1+0x2388] ;  /* 0x0023880001127983 */ /* 0x000ea20000300a00 */
[----:B------:R-:W-:Y:S02]  /*b7d50*/  LOP3.LUT R246, R246, 0x7fffffff, RZ, 0xc0, !PT ;  /* 0x7ffffffff6f67812 */ /* 0x000fe400078ec0ff */
[----:B------:R-:W-:Y:S01]  /*b7d60*/  LOP3.LUT R247, R247, 0xfffffffe, RZ, 0xc0, !PT ;  /* 0xfffffffef7f77812 */ /* 0x000fe200078ec0ff */
[----:B------:R-:W2:Y:S01]  /*b7d70*/  LDL.LU.64 R212, [R1+0x2380] ;  /* 0x0023800001d47983 */ /* 0x000ea20000300a00 */
[C---:B------:R-:W-:Y:S02]  /*b7d80*/  LOP3.LUT P2, RZ, R15.reuse, 0x200, RZ, 0xc0, !PT ;  /* 0x000002000fff7812 */ /* 0x040fe4000784c0ff */
[----:B------:R-:W-:Y:S01]  /*b7d90*/  LOP3.LUT P1, RZ, R15, 0x800, RZ, 0xc0, !PT ;  /* 0x000008000fff7812 */ /* 0x000fe2000782c0ff */
[----:B------:R-:W2:Y:S04]  /*b7da0*/  LDL.LU.64 R214, [R1+0x2378] ;  /* 0x0023780001d67983 */ /* 0x000ea80000300a00 */
[----:B------:R-:W-:-:S02]  /*b7db0*/  @P6 LOP3.LUT R246, R246, 0x80000000, RZ, 0xfc, !PT ;  /* 0x80000000f6f66812 */ /* 0x000fc400078efcff */
[----:B------:R-:W-:Y:S02]  /*b7dc0*/  LOP3.LUT P6, RZ, R15, 0x80000, RZ, 0xc0, !PT ;  /* 0x000800000fff7812 */ /* 0x000fe400078cc0ff */
[----:B------:R-:W-:-:S11]  /*b7dd0*/  PRMT R16, R21, 0x7770, RZ ;  /* 0x0000777015107816 */ /* 0x000fd600000000ff */
[----:B------:R-:W-:Y:S02]  /*b7de0*/  @P6 LOP3.LUT R247, R247, 0x1, RZ, 0xfc, !PT ;  /* 0x00000001f7f76812 */ /* 0x000fe400078efcff */
[----:B------:R-:W-:Y:S02]  /*b7df0*/  LOP3.LUT P6, RZ, R15, 0x20000, RZ, 0xc0, !PT ;  /* 0x000200000fff7812 */ /* 0x000fe400078cc0ff */
[----:B------:R-:W-:Y:S01]  /*b7e00*/  LOP3.LUT R247, R247, 0xfffffffd, RZ, 0xc0, !PT ;  /* 0xfffffffdf7f77812 */ /* 0x000fe200078ec0ff */
[----:B---3--:R0:W-:Y:S01]  /*b7e10*/  @P2 STG.E.U8 desc[UR10][R216.64], R16 ;  /* 0x00000010d8002986 */ /* 0x0081e2000c10110a */
[----:B------:R-:W-:-:S09]  /*b7e20*/  LOP3.LUT P0, RZ, R15, 0x2000, RZ, 0xc0, !PT ;  /* 0x000020000fff7812 */ /* 0x000fd2000780c0ff */
[----:B------:R-:W-:Y:S02]  /*b7e30*/  @P6 LOP3.LUT R247, R247, 0x2, RZ, 0xfc, !PT ;  /* 0x00000002f7f76812 */ /* 0x000fe400078efcff */
[----:B------:R-:W-:Y:S02]  /*b7e40*/  LOP3.LUT P6, RZ, R15, 0x8000, RZ, 0xc0, !PT ;  /* 0x000080000fff7812 */ /* 0x000fe400078cc0ff */
[----:B0-----:R-:W-:-:S05]  /*b7e50*/  PRMT R16, R21, 0x7771, RZ ;  /* 0x0000777115107816 */ /* 0x001fca00000000ff */
[----:B----4-:R0:W-:Y:S02]  /*b7e60*/  @P1 STG.E.U8 desc[UR10][R218.64], R16 ;  /* 0x00000010da001986 */ /* 0x0101e4000c10110a */
[C---:B0-----:R-:W-:Y:S02]  /*b7e70*/  PRMT R16, R21.reuse, 0x7772, RZ ;  /* 0x0000777215107816 */ /* 0x041fe400000000ff */
[----:B------:R-:W-:-:S03]  /*b7e80*/  PRMT R21, R21, 0x7773, RZ ;  /* 0x0000777315157816 */ /* 0x000fc600000000ff */
[----:B------:R0:W-:Y:S04]  /*b7e90*/  @P0 STG.E.U8 desc[UR10][R220.64], R16 ;  /* 0x00000010dc000986 */ /* 0x0001e8000c10110a */
[----:B------:R1:W-:Y:S01]  /*b7ea0*/  @P6 STG.E.U8 desc[UR10][R222.64], R21 ;  /* 0x00000015de006986 */ /* 0x0003e2000c10110a */
[C---:B------:R-:W-:Y:S02]  /*b7eb0*/  LOP3.LUT P6, RZ, R247.reuse, 0x2, RZ, 0xc0, !PT ;  /* 0x00000002f7ff7812 */ /* 0x040fe400078cc0ff */
[----:B0-----:R-:W-:Y:S01]  /*b7ec0*/  PRMT R16, R22, 0x7770, RZ ;  /* 0x0000777016107816 */ /* 0x001fe200000000ff */
[----:B-1----:R-:W3:Y:S10]  /*b7ed0*/  LDL.LU.64 R20, [R1+0x2390] ;  /* 0x0023900001147983 */ /* 0x002ef40000300a00 */
[----:B------:R0:W-:Y:S01]  /*b7ee0*/  @P6 STG.E.U8 desc[UR10][R224.64], R16 ;  /* 0x00000010e0006986 */ /* 0x0001e2000c10110a */
[----:B------:R-:W-:-:S03]  /*b7ef0*/  LOP3.LUT P6, RZ, R247, 0x1, RZ, 0xc0, !PT ;  /* 0x00000001f7ff7812 */ /* 0x000fc600078cc0ff */
[----:B------:R-:W4:Y:S04]  /*b7f00*/  LDL.LU.64 R216, [R1+0x2370] ;  /* 0x0023700001d87983 */ /* 0x000f280000300a00 */
[----:B------:R-:W4:Y:S01]  /*b7f10*/  LDL.LU.64 R218, [R1+0x2368] ;  /* 0x0023680001da7983 */ /* 0x000f220000300a00 */
[----:B0-----:R-:W-:-:S03]  /*b7f20*/  PRMT R16, R22, 0x7771, RZ ;  /* 0x0000777116107816 */ /* 0x001fc600000000ff */
[----:B------:R-:W4:Y:S04]  /*b7f30*/  LDL.LU.64 R220, [R1+0x2360] ;  /* 0x0023600001dc7983 */ /* 0x000f280000300a00 */
[----:B------:R0:W-:Y:S01]  /*b7f40*/  @P6 STG.E.U8 desc[UR10][R226.64], R16 ;  /* 0x00000010e2006986 */ /* 0x0001e2000c10110a */
[----:B------:R-:W-:-:S03]  /*b7f50*/  LOP3.LUT P6, RZ, R246, 0x80000000, RZ, 0xc0, !PT ;  /* 0x80000000f6ff7812 */ /* 0x000fc600078cc0ff */
[----:B------:R-:W4:Y:S04]  /*b7f60*/  LDL.LU.64 R222, [R1+0x2358] ;  /* 0x0023580001de7983 */ /* 0x000f280000300a00 */
[----:B------:R-:W4:Y:S01]  /*b7f70*/  LDL.LU.64 R224, [R1+0x2350] ;  /* 0x0023500001e07983 */ /* 0x000f220000300a00 */
[----:B0-----:R-:W-:-:S03]  /*b7f80*/  PRMT R16, R22, 0x7772, RZ ;  /* 0x0000777216107816 */ /* 0x001fc600000000ff */
[----:B------:R-:W4:Y:S04]  /*b7f90*/  LDL.LU.64 R226, [R1+0x2348] ;  /* 0x0023480001e27983 */ /* 0x000f280000300a00 */
[----:B--2---:R0:W-:Y:S04]  /*b7fa0*/  @P6 STG.E.U8 desc[UR10][R6.64], R16 ;  /* 0x0000001006006986 */ /* 0x0041e8000c10110a */
[----:B0-----:R-:W2:Y:S04]  /*b7fb0*/  LDL.LU.64 R6, [R1+0x2b38] ;  /* 0x002b380001067983 */ /* 0x001ea80000300a00 */
[----:B------:R-:W3:Y:S01]  /*b7fc0*/  LDL.LU.64 R16, [R1+0x2398] ;  /* 0x0023980001107983 */ /* 0x000ee20000300a00 */
[----:B------:R-:W-:-:S02]  /*b7fd0*/  LOP3.LUT P6, RZ, R246, 0x40000000, RZ, 0xc0, !PT ;  /* 0x40000000f6ff7812 */ /* 0x000fc400078cc0ff */
[----:B------:R-:W-:Y:S02]  /*b7fe0*/  PRMT R22, R22, 0x7773, RZ ;  /* 0x0000777316167816 */ /* 0x000fe400000000ff */
[----:B------:R-:W-:Y:S02]  /*b7ff0*/  LOP3.LUT P5, RZ, R15, 0x80000000, RZ, 0xc0, !PT ;  /* 0x800000000fff7812 */ /* 0x000fe400078ac0ff */
[C---:B------:R-:W-:Y:S02]  /*b8000*/  LOP3.LUT P4, RZ, R14.reuse, 0x2, RZ, 0xc0, !PT ;  /* 0x000000020eff7812 */ /* 0x040fe4000788c0ff */
[C---:B------:R-:W-:Y:S02]  /*b8010*/  LOP3.LUT P3, RZ, R14.reuse, 0x8, RZ, 0xc0, !PT ;  /* 0x000000080eff7812 */ /* 0x040fe4000786c0ff */
[C---:B------:R-:W-:Y:S02]  /*b8020*/  LOP3.LUT P2, RZ, R14.reuse, 0x20, RZ, 0xc0, !PT ;  /* 0x000000200eff7812 */ /* 0x040fe4000784c0ff */
[----:B------:R-:W-:-:S02]  /*b8030*/  LOP3.LUT P1, RZ, R14, 0x40, RZ, 0xc0, !PT ;  /* 0x000000400eff7812 */ /* 0x000fc4000782c0ff */
[----:B------:R-:W-:Y:S01]  /*b8040*/  LOP3.LUT P0, RZ, R14, 0x80, RZ, 0xc0, !PT ;  /* 0x000000800eff7812 */ /* 0x000fe2000780c0ff */
[----:B---3--:R0:W-:Y:S01]  /*b8050*/  @P6 STG.E.U8 desc[UR10][R16.64], R22 ;  /* 0x0000001610006986 */ /* 0x0081e2000c10110a */
[----:B------:R-:W-:Y:S02]  /*b8060*/  LOP3.LUT P6, RZ, R246, 0x20000000, RZ, 0xc0, !PT ;  /* 0x20000000f6ff7812 */ /* 0x000fe400078cc0ff */
[----:B0-----:R-:W-:-:S11]  /*b8070*/  PRMT R16, R23, 0x7770, RZ ;  /* 0x0000777017107816 */ /* 0x001fd600000000ff */
[----:B------:R0:W-:Y:S01]  /*b8080*/  @P6 STG.E.U8 desc[UR10][R20.64], R16 ;  /* 0x0000001014006986 */ /* 0x0001e2000c10110a */
[----:B------:R-:W-:Y:S02]  /*b8090*/  LOP3.LUT P6, RZ, R246, 0x10000000, RZ, 0xc0, !PT ;  /* 0x10000000f6ff7812 */ /* 0x000fe400078cc0ff */
[----:B0-----:R-:W-:-:S11]  /*b80a0*/  PRMT R16, R23, 0x7771, RZ ;  /* 0x0000777117107816 */ /* 0x001fd600000000ff */
[----:B------:R0:W-:Y:S01]  /*b80b0*/  @P6 STG.E.U8 desc[UR10][R18.64], R16 ;  /* 0x0000001012006986 */ /* 0x0001e2000c10110a */
[----:B------:R-:W-:Y:S02]  /*b80c0*/  LOP3.LUT P6, RZ, R246, 0x8000000, RZ, 0xc0, !PT ;  /* 0x08000000f6ff7812 */ /* 0x000fe400078cc0ff */
[----:B0-----:R-:W-:-:S11]  /*b80d0*/  PRMT R16, R23, 0x7772, RZ ;  /* 0x0000777217107816 */ /* 0x001fd600000000ff */
[----:B------:R0:W-:Y:S01]  /*b80e0*/  @P6 STG.E.U8 desc[UR10][R212.64], R16 ;  /* 0x00000010d4006986 */ /* 0x0001e2000c10110a */
[----:B------:R-:W-:Y:S02]  /*b80f0*/  LOP3.LUT P6, RZ, R246, 0x4000000, RZ, 0xc0, !PT ;  /* 0x04000000f6ff7812 */ /* 0x000fe400078cc0ff */
[----:B------:R-:W-:Y:S02]  /*b8100*/  PRMT R23, R23, 0x7773, RZ ;  /* 0x0000777317177816 */ /* 0x000fe400000000ff */
[----:B0-----:R-:W-:-:S09]  /*b8110*/  PRMT R16, R24, 0x7770, RZ ;  /* 0x0000777018107816 */ /* 0x001fd200000000ff */
[----:B------:R-:W-:Y:S04]  /*b8120*/  @P6 STG.E.U8 desc[UR10][R214.64], R23 ;  /* 0x00000017d6006986 */ /* 0x000fe8000c10110a */
[----:B----4-:R0:W-:Y:S02]  /*b8130*/  @P5 STG.E.U8 desc[UR10][R216.64], R16 ;  /* 0x00000010d8005986 */ /* 0x0101e4000c10110a */
        /* <DEDUP_REMOVED lines=10> */
[----:B0-----:R-:W3:Y:S04]  /*b81e0*/  LDL.LU.64 R226, [R1+0x2340] ;  /* 0x0023400001e27983 */ /* 0x001ee80000300a00 */
[----:B------:R-:W4:Y:S04]  /*b81f0*/  LDL.LU.64 R216, [R1+0x2338] ;  /* 0x0023380001d87983 */ /* 0x000f280000300a00 */
[----:B------:R-:W2:Y:S04]  /*b8200*/  LDL.LU.64 R218, [R1+0x2330] ;  /* 0x0023300001da7983 */ /* 0x000ea80000300a00 */
[----:B------:R-:W2:Y:S04]  /*b8210*/  LDL.LU.64 R220, [R1+0x2328] ;  /* 0x0023280001dc7983 */ /* 0x000ea80000300a00 */
[----:B------:R-:W2:Y:S01]  /*b8220*/  LDL.LU.64 R222, [R1+0x2320] ;  /* 0x0023200001de7983 */ /* 0x000ea20000300a00 */
[----:B------:R-:W-:-:S03]  /*b8230*/  LOP3.LUT P3, RZ, R14, 0x100, RZ, 0xc0, !PT ;  /* 0x000001000eff7812 */ /* 0x000fc6000786c0ff */
[----:B------:R-:W2:Y:S01]  /*b8240*/  LDL.LU.64 R224, [R1+0x2318] ;  /* 0x0023180001e07983 */ /* 0x000ea20000300a00 */
        /* <DEDUP_REMOVED lines=9> */
[----:B------:R-:W-:-:S09]  /*b82e0*/  LOP3.LUT P2, RZ, R14, 0x200, RZ, 0xc0, !PT ;  /* 0x000002000eff7812 */ /* 0x000fd2000784c0ff */
[----:B------:R-:W-:Y:S02]  /*b82f0*/  @P6 LOP3.LUT R246, R246, 0x100000, RZ, 0xfc, !PT ;  /* 0x00100000f6f66812 */ /* 0x000fe400078efcff */
[----:B------:R-:W-:Y:S02]  /*b8300*/  LOP3.LUT P6, RZ, R14, 0x20000, RZ, 0xc0, !PT ;  /* 0x000200000eff7812 */ /* 0x000fe400078cc0ff */
[----:B------:R-:W-:Y:S02]  /*b8310*/  LOP3.LUT R246, R246, 0xffdfffff, RZ, 0xc0, !PT ;  /* 0xffdffffff6f67812 */ /* 0x000fe400078ec0ff */
[----:B------:R-:W-:-:S09]  /*b8320*/  PRMT R25, R25, 0x7773, RZ ;  /* 0x0000777319197816 */ /* 0x000fd200000000ff */
[----:B------:R-:W-:Y:S02]  /*b8330*/  @P6 LOP3.LUT R246, R246, 0x200000, RZ, 0xfc, !PT ;  /* 0x00200000f6f66812 */ /* 0x000fe400078efcff */
[----:B------:R-:W-:Y:S02]  /*b8340*/  LOP3.LUT P6, RZ, R14, 0x10000, RZ, 0xc0, !PT ;  /* 0x000100000eff7812 */ /* 0x000fe400078cc0ff */
[----:B------:R-:W-:Y:S01]  /*b8350*/  LOP3.LUT R246, R246, 0xffbfffff, RZ, 0xc0, !PT ;  /* 0xffbffffff6f67812 */ /* 0x000fe200078ec0ff */
[----:B---3--:R0:W-:Y:S04]  /*b8360*/  @P3 STG.E.U8 desc[UR10][R226.64], R16 ;  /* 0x00000010e2003986 */ /* 0x0081e8000c10110a */
[----:B0-----:R-:W3:Y:S04]  /*b8370*/  LDL.LU.64 R226, [R1+0x2310] ;  /* 0x0023100001e27983 */ /* 0x001ee80000300a00 */
[----:B----4-:R0:W-:Y:S02]  /*b8380*/  @P2 STG.E.U8 desc[UR10][R216.64], R25 ;  /* 0x00000019d8002986 */ /* 0x0101e4000c10110a */
[----:B------:R-:W-:-:S02]  /*b8390*/  @P6 LOP3.LUT R246, R246, 0x400000, RZ, 0xfc, !PT ;  /* 0x00400000f6f66812 */ /* 0x000fc400078efcff */
[----:B0-----:R-:W4:Y:S01]  /*b83a0*/  LDL.LU.64 R24, [R1+0x2308] ;  /* 0x0023080001187983 */ /* 0x001f220000300a00 */
[----:B------:R-:W-:-:S03]  /*b83b0*/  LOP3.LUT P6, RZ, R14, 0x8000, RZ, 0xc0, !PT ;  /* 0x000080000eff7812 */ /* 0x000fc600078cc0ff */
[----:B------:R-:W4:Y:S01]  /*b83c0*/  LDL.LU.64 R22, [R1+0x2300] ;  /* 0x0023000001167983 */ /* 0x000f220000300a00 */
[----:B------:R-:W-:-:S03]  /*b83d0*/  LOP3.LUT R246, R246, 0xff7fffff, RZ, 0xc0, !PT ;  /* 0xff7ffffff6f67812 */ /* 0x000fc600078ec0ff */
[----:B------:R-:W4:Y:S01]  /*b83e0*/  LDL.LU.64 R20, [R1+0x22f8] ;  /* 0x0022f80001147983 */ /* 0x000f220000300a00 */
[----:B------:R-:W-:-:S03]  /*b83f0*/  LOP3.LUT P1, RZ, R14, 0x400, RZ, 0xc0, !PT ;  /* 0x000004000eff7812 */ /* 0x000fc6000782c0ff */
[----:B------:R-:W4:Y:S02]  /*b8400*/  LDL.LU.64 R18, [R1+0x22f0] ;  /* 0x0022f00001127983 */ /* 0x000f240000300a00 */
[----:B------:R-:W-:Y:S02]  /*b8410*/  @P6 LOP3.LUT R246, R246, 0x800000, RZ, 0xfc, !PT ;  /* 0x00800000f6f66812 */ /* 0x000fe400078efcff */
[----:B------:R-:W-:Y:S01]  /*b8420*/  LOP3.LUT P6, RZ, R14, 0x4000, RZ, 0xc0, !PT ;  /* 0x000040000eff7812 */ /* 0x000fe200078cc0ff */
[----:B------:R-:W4:Y:S01]  /*b8430*/  LDL.LU.64 R212, [R1+0x22e8] ;  /* 0x0022e80001d47983 */ /* 0x000f220000300a00 */
[----:B------:R-:W-:Y:S02]  /*b8440*/  LOP3.LUT R246, R246, 0xfeffffff, RZ, 0xc0, !PT ;  /* 0xfefffffff6f67812 */ /* 0x000fe400078ec0ff */
[----:B------:R-:W-:Y:S01]  /*b8450*/  LOP3.LUT P0, RZ, R14, 0x800, RZ, 0xc0, !PT ;  /* 0x000008000eff7812 */ /* 0x000fe2000780c0ff */
[----:B------:R-:W4:Y:S01]  /*b8460*/  LDL.LU.64 R214, [R1+0x22e0] ;  /* 0x0022e00001d67983 */ /* 0x000f220000300a00 */
[----:B------:R-:W-:-:S03]  /*b8470*/  PRMT R16, R26, 0x7770, RZ ;  /* 0x000077701a107816 */ /* 0x000fc600000000ff */
[----:B------:R-:W4:Y:S04]  /*b8480*/  LDL.LU.64 R216, [R1+0x22d8] ;  /* 0x0022d80001d87983 */ /* 0x000f280000300a00 */
[----:B------:R-:W-:Y:S02]  /*b8490*/  @P6 LOP3.LUT R246, R246, 0x1000000, RZ, 0xfc, !PT ;  /* 0x01000000f6f66812 */ /* 0x000fe400078efcff */
[----:B------:R-:W-:Y:S02]  /*b84a0*/  LOP3.LUT P6, RZ, R14, 0x2000, RZ, 0xc0, !PT ;  /* 0x000020000eff7812 */ /* 0x000fe400078cc0ff */
[----:B------:R-:W-:Y:S01]  /*b84b0*/  LOP3.LUT R246, R246, 0xfdffffff, RZ, 0xc0, !PT ;  /* 0xfdfffffff6f67812 */ /* 0x000fe200078ec0ff */
[----:B--2---:R0:W-:Y:S10]  /*b84c0*/  @P1 STG.E.U8 desc[UR10][R218.64], R16 ;  /* 0x00000010da001986 */ /* 0x0041f4000c10110a */
[----:B------:R-:W-:-:S02]  /*b84d0*/  @P6 LOP3.LUT R246, R246, 0x2000000, RZ, 0xfc, !PT ;  /* 0x02000000f6f66812 */ /* 0x000fc400078efcff */
[----:B------:R-:W-:Y:S01]  /*b84e0*/  LOP3.LUT P6, RZ, R14, 0x1000, RZ, 0xc0, !PT ;  /* 0x000010000eff7812 */ /* 0x000fe200078cc0ff */
[----:B0-----:R-:W2:Y:S01]  /*b84f0*/  LDL.LU.64 R218, [R1+0x22d0] ;  /* 0x0022d00001da7983 */ /* 0x001ea20000300a00 */
[----:B------:R-:W-:-:S05]  /*b8500*/  PRMT R16, R26, 0x7771, RZ ;  /* 0x000077711a107816 */ /* 0x000fca00000000ff */
[----:B------:R0:W-:Y:S02]  /*b8510*/  @P0 STG.E.U8 desc[UR10][R220.64], R16 ;  /* 0x00000010dc000986 */ /* 0x0001e4000c10110a */
[----:B0-----:R-:W-:Y:S02]  /*b8520*/  PRMT R16, R26, 0x7772, RZ ;  /* 0x000077721a107816 */ /* 0x001fe400000000ff */
[----:B------:R-:W2:Y:S04]  /*b8530*/  LDL.LU.64 R220, [R1+0x22c8] ;  /* 0x0022c80001dc7983 */ /* 0x000ea80000300a00 */
[----:B------:R0:W-:Y:S01]  /*b8540*/  @P6 STG.E.U8 desc[UR10][R222.64], R16 ;  /* 0x00000010de006986 */ /* 0x0001e2000c10110a */
[----:B------:R-:W-:Y:S02]  /*b8550*/  LOP3.LUT P6, RZ, R246, 0x2000000, RZ, 0xc0, !PT ;  /* 0x02000000f6ff7812 */ /* 0x000fe400078cc0ff */
[----:B------:R-:W-:Y:S01]  /*b8560*/  PRMT R26, R26, 0x7773, RZ ;  /* 0x000077731a1a7816 */ /* 0x000fe200000000ff */
[----:B0-----:R-:W2:Y:S10]  /*b8570*/  LDL.LU.64 R222, [R1+0x22c0] ;  /* 0x0022c00001de7983 */ /* 0x001eb40000300a00 */
[----:B------:R0:W-:Y:S01]  /*b8580*/  @P6 STG.E.U8 desc[UR10][R224.64], R26 ;  /* 0x0000001ae0006986 */ /* 0x0001e2000c10110a */
[----:B------:R-:W-:-:S02]  /*b8590*/  LOP3.LUT P6, RZ, R246, 0x1000000, RZ, 0xc0, !PT ;  /* 0x01000000f6ff7812 */ /* 0x000fc400078cc0ff */
[----:B------:R-:W-:Y:S01]  /*b85a0*/  PRMT R16, R27, 0x7770, RZ ;  /* 0x000077701b107816 */ /* 0x000fe200000000ff */
[----:B0-----:R-:W2:Y:S10]  /*b85b0*/  LDL.LU.64 R224, [R1+0x22b8] ;  /* 0x0022b80001e07983 */ /* 0x001eb40000300a00 */
[----:B---3--:R0:W-:Y:S04]  /*b85c0*/  @P6 STG.E.U8 desc[UR10][R226.64], R16 ;  /* 0x00000010e2006986 */ /* 0x0081e8000c10110a */
[----:B0-----:R-:W3:Y:S01]  /*b85d0*/  LDL.LU.64 R226, [R1+0x22b0] ;  /* 0x0022b00001e27983 */ /* 0x001ee20000300a00 */
[----:B------:R-:W-:-:S02]  /*b85e0*/  LOP3.LUT P6, RZ, R246, 0x800000, RZ, 0xc0, !PT ;  /* 0x00800000f6ff7812 */ /* 0x000fc400078cc0ff */
[----:B------:R-:W-:-:S11]  /*b85f0*/  PRMT R16, R27, 0x7771, RZ ;  /* 0x000077711b107816 */ /* 0x000fd600000000ff */
[----:B----4-:R0:W-:Y:S01]  /*b8600*/  @P6 STG.E.U8 desc[UR10][R24.64], R16 ;  /* 0x0000001018006986 */ /* 0x0101e2000c10110a */
[----:B------:R-:W-:Y:S02]  /*b8610*/  LOP3.LUT P6, RZ, R246, 0x400000, RZ, 0xc0, !PT ;  /* 0x00400000f6ff7812 */ /* 0x000fe400078cc0ff */
[----:B0-----:R-:W-:-:S11]  /*b8620*/  PRMT R16, R27, 0x7772, RZ ;  /* 0x000077721b107816 */ /* 0x001fd600000000ff */
[----:B------:R0:W-:Y:S01]  /*b8630*/  @P6 STG.E.U8 desc[UR10][R22.64], R16 ;  /* 0x0000001016006986 */ /* 0x0001e2000c10110a */
[----:B------:R-:W-:Y:S02]  /*b8640*/  LOP3.LUT P6, RZ, R246, 0x200000, RZ, 0xc0, !PT ;  /* 0x00200000f6ff7812 */ /* 0x000fe400078cc0ff */
[----:B------:R-:W-:-:S11]  /*b8650*/  PRMT R27, R27, 0x7773, RZ ;  /* 0x000077731b1b7816 */ /* 0x000fd600000000ff */
[----:B------:R-:W-:Y:S01]  /*b8660*/  @P6 STG.E.U8 desc[UR10][R20.64], R27 ;  /* 0x0000001b14006986 */ /* 0x000fe2000c10110a */
[----:B------:R-:W-:Y:S02]  /*b8670*/  LOP3.LUT P6, RZ, R246, 0x100000, RZ, 0xc0, !PT ;  /* 0x00100000f6ff7812 */ /* 0x000fe400078cc0ff */
[----:B0-----:R-:W-:-:S11]  /*b8680*/  PRMT R16, R28, 0x7770, RZ ;  /* 0x000077701c107816 */ /* 0x001fd600000000ff */
[----:B------:R0:W-:Y:S01]  /*b8690*/  @P6 STG.E.U8 desc[UR10][R18.64], R16 ;  /* 0x0000001012006986 */ /* 0x0001e2000c10110a */
[----:B------:R-:W-:Y:S02]  /*b86a0*/  LOP3.LUT P6, RZ, R246, 0x80000, RZ, 0xc0, !PT ;  /* 0x00080000f6ff7812 */ /* 0x000fe400078cc0ff */
[----:B0-----:R-:W-:-:S11]  /*b86b0*/  PRMT R16, R28, 0x7771, RZ ;  /* 0x000077711c107816 */ /* 0x001fd600000000ff */
[----:B------:R0:W-:Y:S01]  /*b86c0*/  @P6 STG.E.U8 desc[UR10][R212.64], R16 ;  /* 0x00000010d4006986 */ /* 0x0001e2000c10110a */
[----:B------:R-:W-:Y:S02]  /*b86d0*/  LOP3.LUT P6, RZ, R246, 0x40000, RZ, 0xc0, !PT ;  /* 0x00040000f6ff7812 */ /* 0x000fe400078cc0ff */
[C---:B------:R-:W-:Y:S02]  /*b86e0*/  LOP3.LUT P5, RZ, R14.reuse, 0x200000, RZ, 0xc0, !PT ;  /* 0x002000000eff7812 */ /* 0x040fe400078ac0ff */
[C---:B------:R-:W-:Y:S02]  /*b86f0*/  LOP3.LUT P4, RZ, R14.reuse, 0x400000, RZ, 0xc0, !PT ;  /* 0x004000000eff7812 */ /* 0x040fe4000788c0ff */
[----:B------:R-:W-:Y:S02]  /*b8700*/  LOP3.LUT P3, RZ, R14, 0x800000, RZ, 0xc0, !PT ;  /* 0x008000000eff7812 */ /* 0x000fe4000786c0ff */
[C---:B0-----:R-:W-:Y:S02]  /*b8710*/  PRMT R16, R28.reuse, 0x7772, RZ ;  /* 0x000077721c107816 */ /* 0x041fe400000000ff */
[----:B------:R-:W-:-:S03]  /*b8720*/  PRMT R28, R28, 0x7773, RZ ;  /* 0x000077731c1c7816 */ /* 0x000fc600000000ff */
[----:B------:R0:W-:Y:S01]  /*b8730*/  @P6 STG.E.U8 desc[UR10][R214.64], R16 ;  /* 0x00000010d6006986 */ /* 0x0001e2000c10110a */
[----:B------:R-:W-:-:S03]  /*b8740*/  LOP3.LUT P2, RZ, R14, 0x1000000, RZ, 0xc0, !PT ;  /* 0x010000000eff7812 */ /* 0x000fc6000784c0ff */
[----:B------:R-:W-:Y:S01]  /*b8750*/  @P5 STG.E.U8 desc[UR10][R216.64], R28 ;  /* 0x0000001cd8005986 */ /* 0x000fe2000c10110a */
[----:B0-----:R-:W-:-:S05]  /*b8760*/  PRMT R16, R29, 0x7770, RZ ;  /* 0x000077701d107816 */ /* 0x001fca00000000ff */
[----:B--2---:R0:W-:Y:S01]  /*b8770*/  @P4 STG.E.U8 desc[UR10][R218.64], R16 ;  /* 0x00000010da004986 */ /* 0x0041e2000c10110a */
[C---:B------:R-:W-:Y:S02]  /*b8780*/  LOP3.LUT P1, RZ, R14.reuse, 0x2000000, RZ, 0xc0, !PT ;  /* 0x020000000eff7812 */ /* 0x040fe4000782c0ff */
[----:B------:R-:W-:Y:S02]  /*b8790*/  LOP3.LUT P0, RZ, R14, 0x4000000, RZ, 0xc0, !PT ;  /* 0x040000000eff7812 */ /* 0x000fe4000780c0ff */
[----:B0-----:R-:W-:-:S05]  /*b87a0*/  PRMT R16, R29, 0x7771, RZ ;  /* 0x000077711d107816 */ /* 0x001fca00000000ff */
[----:B------:R0:W-:Y:S02]  /*b87b0*/  @P3 STG.E.U8 desc[UR10][R220.64], R16 ;  /* 0x00000010dc003986 */ /* 0x0001e4000c10110a */
[C---:B0-----:R-:W-:Y:S02]  /*b87c0*/  PRMT R16, R29.reuse, 0x7772, RZ ;  /* 0x000077721d107816 */ /* 0x041fe400000000ff */
[----:B------:R-:W-:-:S03]  /*b87d0*/  PRMT R29, R29, 0x7773, RZ ;  /* 0x000077731d1d7816 */ /* 0x000fc600000000ff */
[----:B------:R0:W-:Y:S04]  /*b87e0*/  @P2 STG.E.U8 desc[UR10][R222.64], R16 ;  /* 0x00000010de002986 */ /* 0x0001e8000c10110a */
[----:B------:R-:W-:Y:S01]  /*b87f0*/  @P1 STG.E.U8 desc[UR10][R224.64], R29 ;  /* 0x0000001de0001986 */ /* 0x000fe2000c10110a */
[----:B0-----:R-:W-:-:S05]  /*b8800*/  PRMT R16, R30, 0x7770, RZ ;  /* 0x000077701e107816 */ /* 0x001fca00000000ff */
[----:B---3--:R0:W-:Y:S04]  /*b8810*/  @P0 STG.E.U8 desc[UR10][R226.64], R16 ;  /* 0x00000010e2000986 */ /* 0x0081e8000c10110a */
[----:B0-----:R-:W2:Y:S04]  /*b8820*/  LDL.LU.64 R226, [R1+0x22a8] ;  /* 0x0022a80001e27983 */ /* 0x001ea80000300a00 */
[----:B------:R-:W3:Y:S04]  /*b8830*/  LDL.LU.64 R216, [R1+0x22a0] ;  /* 0x0022a00001d87983 */ /* 0x000ee80000300a00 */
        /* <DEDUP_REMOVED lines=22> */
[----:B------:R-:W2:Y:S02]  /*b89a0*/  LDL.LU.64 R24, [R1+0x2270] ;  /* 0x0022700001187983 */ /* 0x000ea40000300a00 */
[----:B------:R-:W-:-:S02]  /*b89b0*/  @P6 LOP3.LUT R246, R246, 0x4000, RZ, 0xfc, !PT ;  /* 0x00004000f6f66812 */ /* 0x000fc400078efcff */
[----:B------:R-:W-:Y:S01]  /*b89c0*/  LOP3.LUT P6, RZ, R249, 0x4, RZ, 0xc0, !PT ;  /* 0x00000004f9ff7812 */ /* 0x000fe200078cc0ff */
[----:B------:R-:W2:Y:S01]  /*b89d0*/  LDL.LU.64 R22, [R1+0x2268] ;  /* 0x0022680001167983 */ /* 0x000ea20000300a00 */
[----:B------:R-:W-:-:S03]  /*b89e0*/  LOP3.LUT R246, R246, 0xffff7fff, RZ, 0xc0, !PT ;  /* 0xffff7ffff6f67812 */ /* 0x000fc600078ec0ff */
[----:B------:R-:W2:Y:S01]  /*b89f0*/  LDL.LU.64 R20, [R1+0x2260] ;  /* 0x0022600001147983 */ /* 0x000ea20000300a00 */
[----:B------:R-:W-:-:S03]  /*b8a00*/  LOP3.LUT P2, RZ, R14, 0x10000000, RZ, 0xc0, !PT ;  /* 0x100000000eff7812 */ /* 0x000fc6000784c0ff */
[----:B------:R-:W2:Y:S04]  /*b8a10*/  LDL.LU.64 R18, [R1+0x2258] ;  /* 0x0022580001127983 */ /* 0x000ea80000300a00 */
[----:B------:R-:W-:Y:S01]  /*b8a20*/  @P6 LOP3.LUT R246, R246, 0x8000, RZ, 0xfc, !PT ;  /* 0x00008000f6f66812 */ /* 0x000fe200078efcff */
[----:B------:R-:W2:Y:S01]  /*b8a30*/  LDL.LU.64 R212, [R1+0x2250] ;  /* 0x0022500001d47983 */ /* 0x000ea20000300a00 */
[----:B------:R-:W-:Y:S02]  /*b8a40*/  LOP3.LUT P6, RZ, R249, 0x2, RZ, 0xc0, !PT ;  /* 0x00000002f9ff7812 */ /* 0x000fe400078cc0ff */
[----:B------:R-:W-:Y:S01]  /*b8a50*/  LOP3.LUT R246, R246, 0xfffeffff, RZ, 0xc0, !PT ;  /* 0xfffefffff6f67812 */ /* 0x000fe200078ec0ff */
[----:B------:R-:W2:Y:S01]  /*b8a60*/  LDL.LU.64 R214, [R1+0x2248] ;  /* 0x0022480001d67983 */ /* 0x000ea20000300a00 */
[----:B------:R-:W-:-:S09]  /*b8a70*/  LOP3.LUT P1, RZ, R14, 0x20000000, RZ, 0xc0, !PT ;  /* 0x200000000eff7812 */ /* 0x000fd2000782c0ff */
[----:B------:R-:W-:Y:S02]  /*b8a80*/  @P6 LOP3.LUT R246, R246, 0x10000, RZ, 0xfc, !PT ;  /* 0x00010000f6f66812 */ /* 0x000fe400078efcff */
[----:B------:R-:W-:Y:S02]  /*b8a90*/  LOP3.LUT P6, RZ, R249, 0x1, RZ, 0xc0, !PT ;  /* 0x00000001f9ff7812 */ /* 0x000fe400078cc0ff */
[----:B------:R-:W-:Y:S02]  /*b8aa0*/  LOP3.LUT P0, RZ, R14, 0x40000000, RZ, 0xc0, !PT ;  /* 0x400000000eff7812 */ /* 0x000fe4000780c0ff */
[----:B------:R-:W-:Y:S02]  /*b8ab0*/  LOP3.LUT R246, R246, 0xfffdffff, RZ, 0xc0, !PT ;  /* 0xfffdfffff6f67812 */ /* 0x000fe400078ec0ff */
[C---:B------:R-:W-:Y:S02]  /*b8ac0*/  PRMT R16, R30.reuse, 0x7772, RZ ;  /* 0x000077721e107816 */ /* 0x040fe400000000ff */
[----:B------:R-:W-:-:S03]  /*b8ad0*/  PRMT R30, R30, 0x7773, RZ ;  /* 0x000077731e1e7816 */ /* 0x000fc600000000ff */
[----:B---3--:R0:W-:Y:S02]  /*b8ae0*/  @P2 STG.E.U8 desc[UR10][R216.64], R16 ;  /* 0x00000010d8002986 */ /* 0x0081e4000c10110a */
[----:B------:R-:W-:Y:S02]  /*b8af0*/  @P6 LOP3.LUT R246, R246, 0x20000, RZ, 0xfc, !PT ;  /* 0x00020000f6f66812 */ /* 0x000fe400078efcff */
[----:B------:R-:W-:Y:S01]  /*b8b00*/  LOP3.LUT P6, RZ, R14, 0x80000000, RZ, 0xc0, !PT ;  /* 0x800000000eff7812 */ /* 0x000fe200078cc0ff */
[----:B----4-:R1:W-:Y:S01]  /*b8b10*/  @P1 STG.E.U8 desc[UR10][R218.64], R30 ;  /* 0x0000001eda001986 */ /* 0x0103e2000c10110a */
[----:B0-----:R-:W-:-:S03]  /*b8b20*/  PRMT R16, R31, 0x7770, RZ ;  /* 0x000077701f107816 */ /* 0x001fc600000000ff */
[----:B------:R-:W3:Y:S04]  /*b8b30*/  LDL.LU.64 R216, [R1+0x2240] ;  /* 0x0022400001d87983 */ /* 0x000ee80000300a00 */
[----:B------:R0:W-:Y:S04]  /*b8b40*/  @P0 STG.E.U8 desc[UR10][R220.64], R16 ;  /* 0x00000010dc000986 */ /* 0x0001e8000c10110a */
[----:B-1----:R-:W4:Y:S01]  /*b8b50*/  LDL.LU.64 R218, [R1+0x2238] ;  /* 0x0022380001da7983 */ /* 0x002f220000300a00 */
[----:B0-----:R-:W-:-:S03]  /*b8b60*/  PRMT R16, R31, 0x7771, RZ ;  /* 0x000077711f107816 */ /* 0x001fc600000000ff */
[----:B------:R-:W4:Y:S04]  /*b8b70*/  LDL.LU.64 R220, [R1+0x2230] ;  /* 0x0022300001dc7983 */ /* 0x000f280000300a00 */
[----:B------:R0:W-:Y:S01]  /*b8b80*/  @P6 STG.E.U8 desc[UR10][R222.64], R16 ;  /* 0x00000010de006986 */ /* 0x0001e2000c10110a */
[C---:B------:R-:W-:Y:S02]  /*b8b90*/  LOP3.LUT P6, RZ, R246.reuse, 0x20000, RZ, 0xc0, !PT ;  /* 0x00020000f6ff7812 */ /* 0x040fe400078cc0ff */
[----:B0-----:R-:W-:Y:S01]  /*b8ba0*/  PRMT R16, R31, 0x7772, RZ ;  /* 0x000077721f107816 */ /* 0x001fe200000000ff */
[----:B------:R-:W4:Y:S10]  /*b8bb0*/  LDL.LU.64 R222, [R1+0x2228] ;  /* 0x0022280001de7983 */ /* 0x000f340000300a00 */
[----:B------:R0:W-:Y:S01]  /*b8bc0*/  @P6 STG.E.U8 desc[UR10][R224.64], R16 ;  /* 0x00000010e0006986 */ /* 0x0001e2000c10110a */
[----:B------:R-:W-:-:S02]  /*b8bd0*/  LOP3.LUT P6, RZ, R246, 0x10000, RZ, 0xc0, !PT ;  /* 0x00010000f6ff7812 */ /* 0x000fc400078cc0ff */
[----:B------:R-:W-:Y:S01]  /*b8be0*/  PRMT R31, R31, 0x7773, RZ ;  /* 0x000077731f1f7816 */ /* 0x000fe200000000ff */
[----:B0-----:R-:W4:Y:S10]  /*b8bf0*/  LDL.LU.64 R224, [R1+0x2220] ;  /* 0x0022200001e07983 */ /* 0x001f340000300a00 */
[----:B--2---:R0:W-:Y:S04]  /*b8c00*/  @P6 STG.E.U8 desc[UR10][R226.64], R31 ;  /* 0x0000001fe2006986 */ /* 0x0041e8000c10110a */
[----:B0-----:R-:W2:Y:S01]  /*b8c10*/  LDL.LU.64 R226, [R1+0x2218] ;  /* 0x0022180001e27983 */ /* 0x001ea20000300a00 */
[----:B------:R-:W-:-:S02]  /*b8c20*/  LOP3.LUT P6, RZ, R246, 0x8000, RZ, 0xc0, !PT ;  /* 0x00008000f6ff7812 */ /* 0x000fc400078cc0ff */
[----:B------:R-:W-:-:S11]  /*b8c30*/  PRMT R16, R32, 0x7770, RZ ;  /* 0x0000777020107816 */ /* 0x000fd600000000ff */
        /* <DEDUP_REMOVED lines=8> */
[----:B------:R-:W-:-:S11]  /*b8cc0*/  PRMT R32, R32, 0x7773, RZ ;  /* 0x0000777320207816 */ /* 0x000fd600000000ff */
[----:B------:R-:W-:Y:S01]  /*b8cd0*/  @P6 STG.E.U8 desc[UR10][R18.64], R32 ;  /* 0x0000002012006986 */ /* 0x000fe2000c10110a */
[----:B------:R-:W-:Y:S02]  /*b8ce0*/  LOP3.LUT P6, RZ, R246, 0x800, RZ, 0xc0, !PT ;  /* 0x00000800f6ff7812 */ /* 0x000fe400078cc0ff */
[----:B0-----:R-:W-:Y:S02]  /*b8cf0*/  PRMT R16, R33, 0x7770, RZ ;  /* 0x0000777021107816 */ /* 0x001fe400000000ff */
[----:B------:R-:W-:-:S09]  /*b8d00*/  LOP3.LUT P5, RZ, R249, 0x100, RZ, 0xc0, !PT ;  /* 0x00000100f9ff7812 */ /* 0x000fd200078ac0ff */
[----:B------:R0:W-:Y:S01]  /*b8d10*/  @P6 STG.E.U8 desc[UR10][R212.64], R16 ;  /* 0x00000010d4006986 */ /* 0x0001e2000c10110a */
[----:B------:R-:W-:Y:S02]  /*b8d20*/  LOP3.LUT P6, RZ, R246, 0x400, RZ, 0xc0, !PT ;  /* 0x00000400f6ff7812 */ /* 0x000fe400078cc0ff */
[C---:B------:R-:W-:Y:S02]  /*b8d30*/  LOP3.LUT P4, RZ, R249.reuse, 0x200, RZ, 0xc0, !PT ;  /* 0x00000200f9ff7812 */ /* 0x040fe4000788c0ff */
[----:B------:R-:W-:Y:S02]  /*b8d40*/  LOP3.LUT P3, RZ, R249, 0x400, RZ, 0xc0, !PT ;  /* 0x00000400f9ff7812 */ /* 0x000fe4000786c0ff */
[----:B0-----:R-:W-:-:S07]  /*b8d50*/  PRMT R16, R33, 0x7771, RZ ;  /* 0x0000777121107816 */ /* 0x001fce00000000ff */
[----:B------:R0:W-:Y:S01]  /*b8d60*/  @P6 STG.E.U8 desc[UR10][R214.64], R16 ;  /* 0x00000010d6006986 */ /* 0x0001e2000c10110a */
[----:B------:R-:W-:Y:S02]  /*b8d70*/  LOP3.LUT P2, RZ, R249, 0x800, RZ, 0xc0, !PT ;  /* 0x00000800f9ff7812 */ /* 0x000fe4000784c0ff */
[C---:B0-----:R-:W-:Y:S02]  /*b8d80*/  PRMT R16, R33.reuse, 0x7772, RZ ;  /* 0x0000777221107816 */ /* 0x041fe400000000ff */
[----:B------:R-:W-:-:S03]  /*b8d90*/  PRMT R33, R33, 0x7773, RZ ;  /* 0x0000777321217816 */ /* 0x000fc600000000ff */
[----:B---3--:R0:W-:Y:S01]  /*b8da0*/  @P5 STG.E.U8 desc[UR10][R216.64], R16 ;  /* 0x00000010d8005986 */ /* 0x0081e2000c10110a */
[C---:B------:R-:W-:Y:S02]  /*b8db0*/  LOP3.LUT P1, RZ, R249.reuse, 0x1000, RZ, 0xc0, !PT ;  /* 0x00001000f9ff7812 */ /* 0x040fe4000782c0ff */
[----:B------:R-:W-:Y:S01]  /*b8dc0*/  LOP3.LUT P0, RZ, R249, 0x2000, RZ, 0xc0, !PT ;  /* 0x00002000f9ff7812 */ /* 0x000fe2000780c0ff */
[----:B----4-:R-:W-:Y:S01]  /*b8dd0*/  @P4 STG.E.U8 desc[UR10][R218.64], R33 ;  /* 0x00000021da004986 */ /* 0x010fe2000c10110a */
[----:B0-----:R-:W-:-:S05]  /*b8de0*/  PRMT R16, R34, 0x7770, RZ ;  /* 0x0000777022107816 */ /* 0x001fca00000000ff */
[----:B------:R0:W-:Y:S02]  /*b8df0*/  @P3 STG.E.U8 desc[UR10][R220.64], R16 ;  /* 0x00000010dc003986 */ /* 0x0001e4000c10110a */
[----:B0-----:R-:W-:-:S05]  /*b8e00*/  PRMT R16, R34, 0x7771, RZ ;  /* 0x0000777122107816 */ /* 0x001fca00000000ff */
[----:B------:R0:W-:Y:S02]  /*b8e10*/  @P2 STG.E.U8 desc[UR10][R222.64], R16 ;  /* 0x00000010de002986 */ /* 0x0001e4000c10110a */
[C---:B0-----:R-:W-:Y:S02]  /*b8e20*/  PRMT R16, R34.reuse, 0x7772, RZ ;  /* 0x0000777222107816 */ /* 0x041fe400000000ff */
[----:B------:R-:W-:-:S03]  /*b8e30*/  PRMT R34, R34, 0x7773, RZ ;  /* 0x0000777322227816 */ /* 0x000fc600000000ff */
[----:B------:R-:W-:Y:S04]  /*b8e40*/  @P1 STG.E.U8 desc[UR10][R224.64], R16 ;  /* 0x00000010e0001986 */ /* 0x000fe8000c10110a */
[----:B--2---:R0:W-:Y:S04]  /*b8e50*/  @P0 STG.E.U8 desc[UR10][R226.64], R34 ;  /* 0x00000022e2000986 */ /* 0x0041e8000c10110a */
        /* <DEDUP_REMOVED lines=26> */
[----:B------:R-:W2:Y:S01]  /*b9000*/  LDL.LU.64 R22, [R1+0x21d0] ;  /* 0x0021d00001167983 */ /* 0x000ea20000300a00 */
[C---:B------:R-:W-:Y:S02]  /*b9010*/  LOP3.LUT P6, RZ, R249.reuse, 0x200000, RZ, 0xc0, !PT ;  /* 0x00200000f9ff7812 */ /* 0x040fe400078cc0ff */
[----:B------:R-:W-:Y:S01]  /*b9020*/  LOP3.LUT R246, R246, 0xffffff7f, RZ, 0xc0, !PT ;  /* 0xffffff7ff6f67812 */ /* 0x000fe200078ec0ff */
[----:B------:R-:W2:Y:S04]  /*b9030*/  LDL.LU.64 R20, [R1+0x21c8] ;  /* 0x0021c80001147983 */ /* 0x000ea80000300a00 */
[----:B------:R-:W2:Y:S01]  /*b9040*/  LDL.LU.64 R18, [R1+0x21c0] ;  /* 0x0021c00001127983 */ /* 0x000ea20000300a00 */
[C---:B------:R-:W-:Y:S02]  /*b9050*/  LOP3.LUT P2, RZ, R249.reuse, 0x8000, RZ, 0xc0, !PT ;  /* 0x00008000f9ff7812 */ /* 0x040fe4000784c0ff */
[----:B------:R-:W-:Y:S01]  /*b9060*/  LOP3.LUT P1, RZ, R249, 0x10000, RZ, 0xc0, !PT ;  /* 0x00010000f9ff7812 */ /* 0x000fe2000782c0ff */
[----:B------:R-:W2:Y:S02]  /*b9070*/  LDL.LU.64 R212, [R1+0x21b8] ;  /* 0x0021b80001d47983 */ /* 0x000ea40000300a00 */
[----:B------:R-:W-:-:S02]  /*b9080*/  @P6 LOP3.LUT R246, R246, 0x80, RZ, 0xfc, !PT ;  /* 0x00000080f6f66812 */ /* 0x000fc400078efcff */
[----:B------:R-:W-:Y:S01]  /*b9090*/  LOP3.LUT P6, RZ, R249, 0x100000, RZ, 0xc0, !PT ;  /* 0x00100000f9ff7812 */ /* 0x000fe200078cc0ff */
[----:B------:R-:W2:Y:S01]  /*b90a0*/  LDL.LU.64 R214, [R1+0x21b0] ;  /* 0x0021b00001d67983 */ /* 0x000ea20000300a00 */
[----:B------:R-:W-:-:S11]  /*b90b0*/  LOP3.LUT R246, R246, 0xfffffeff, RZ, 0xc0, !PT ;  /* 0xfffffefff6f67812 */ /* 0x000fd600078ec0ff */
[----:B------:R-:W-:Y:S02]  /*b90c0*/  @P6 LOP3.LUT R246, R246, 0x100, RZ, 0xfc, !PT ;  /* 0x00000100f6f66812 */ /* 0x000fe400078efcff */
[----:B------:R-:W-:Y:S02]  /*b90d0*/  LOP3.LUT P6, RZ, R249, 0x80000, RZ, 0xc0, !PT ;  /* 0x00080000f9ff7812 */ /* 0x000fe400078cc0ff */
[----:B------:R-:W-:Y:S02]  /*b90e0*/  LOP3.LUT R246, R246, 0xfffffdff, RZ, 0xc0, !PT ;  /* 0xfffffdfff6f67812 */ /* 0x000fe400078ec0ff */
[----:B------:R-:W-:Y:S02]  /*b90f0*/  PRMT R16, R35, 0x7771, RZ ;  /* 0x0000777123107816 */ /* 0x000fe400000000ff */
[----:B------:R-:W-:-:S03]  /*b9100*/  LOP3.LUT P0, RZ, R249, 0x20000, RZ, 0xc0, !PT ;  /* 0x00020000f9ff7812 */ /* 0x000fc6000780c0ff */
[----:B---3--:R0:W-:Y:S04]  /*b9110*/  @P2 STG.E.U8 desc[UR10][R216.64], R16 ;  /* 0x00000010d8002986 */ /* 0x0081e8000c10110a */
[----:B------:R-:W-:Y:S02]  /*b9120*/  @P6 LOP3.LUT R246, R246, 0x200, RZ, 0xfc, !PT ;  /* 0x00000200f6f66812 */ /* 0x000fe400078efcff */
[----:B------:R-:W-:Y:S02]  /*b9130*/  LOP3.LUT P6, RZ, R249, 0x40000, RZ, 0xc0, !PT ;  /* 0x00040000f9ff7812 */ /* 0x000fe400078cc0ff */
[C---:B0-----:R-:W-:Y:S01]  /*b9140*/  PRMT R16, R35.reuse, 0x7772, RZ ;  /* 0x0000777223107816 */ /* 0x041fe200000000ff */
[----:B------:R-:W3:Y:S01]  /*b9150*/  LDL.LU.64 R216, [R1+0x21a8] ;  /* 0x0021a80001d87983 */ /* 0x000ee20000300a00 */
[----:B------:R-:W-:-:S03]  /*b9160*/  PRMT R35, R35, 0x7773, RZ ;  /* 0x0000777323237816 */ /* 0x000fc600000000ff */
[----:B----4-:R0:W-:Y:S04]  /*b9170*/  @P1 STG.E.U8 desc[UR10][R218.64], R16 ;  /* 0x00000010da001986 */ /* 0x0101e8000c10110a */
[----:B------:R1:W-:Y:S01]  /*b9180*/  @P0 STG.E.U8 desc[UR10][R220.64], R35 ;  /* 0x00000023dc000986 */ /* 0x0003e2000c10110a */
[----:B0-----:R-:W-:-:S03]  /*b9190*/  PRMT R16, R36, 0x7770, RZ ;  /* 0x0000777024107816 */ /* 0x001fc600000000ff */
[----:B------:R-:W4:Y:S04]  /*b91a0*/  LDL.LU.64 R218, [R1+0x21a0] ;  /* 0x0021a00001da7983 */ /* 0x000f280000300a00 */
[----:B------:R0:W-:Y:S01]  /*b91b0*/  @P6 STG.E.U8 desc[UR10][R222.64], R16 ;  /* 0x00000010de006986 */ /* 0x0001e2000c10110a */
[----:B------:R-:W-:-:S03]  /*b91c0*/  LOP3.LUT P6, RZ, R246, 0x200, RZ, 0xc0, !PT ;  /* 0x00000200f6ff7812 */ /* 0x000fc600078cc0ff */
[----:B-1----:R-:W4:Y:S01]  /*b91d0*/  LDL.LU.64 R220, [R1+0x2198] ;  /* 0x0021980001dc7983 */ /* 0x002f220000300a00 */
[----:B0-----:R-:W-:-:S03]  /*b91e0*/  PRMT R16, R36, 0x7771, RZ ;  /* 0x0000777124107816 */ /* 0x001fc600000000ff */
[----:B------:R-:W4:Y:S06]  /*b91f0*/  LDL.LU.64 R222, [R1+0x2190] ;  /* 0x0021900001de7983 */ /* 0x000f2c0000300a00 */
[----:B------:R0:W-:Y:S01]  /*b9200*/  @P6 STG.E.U8 desc[UR10][R224.64], R16 ;  /* 0x00000010e0006986 */ /* 0x0001e2000c10110a */
[----:B------:R-:W-:-:S03]  /*b9210*/  LOP3.LUT P6, RZ, R246, 0x100, RZ, 0xc0, !PT ;  /* 0x00000100f6ff7812 */ /* 0x000fc600078cc0ff */
[----:B0-----:R-:W4:Y:S01]  /*b9220*/  LDL.LU.64 R224, [R1+0x2188] ;  /* 0x0021880001e07983 */ /* 0x001f220000300a00 */
[----:B------:R-:W-:-:S09]  /*b9230*/  PRMT R16, R36, 0x7772, RZ ;  /* 0x0000777224107816 */ /* 0x000fd200000000ff */
[----:B--2---:R0:W-:Y:S04]  /*b9240*/  @P6 STG.E.U8 desc[UR10][R226.64], R16 ;  /* 0x00000010e2006986 */ /* 0x0041e8000c10110a */
[----:B0-----:R-:W2:Y:S01]  /*b9250*/  LDL.LU.64 R226, [R1+0x2180] ;  /* 0x0021800001e27983 */ /* 0x001ea20000300a00 */
[----:B------:R-:W-:Y:S02]  /*b9260*/  LOP3.LUT P6, RZ, R246, 0x80, RZ, 0xc0, !PT ;  /* 0x00000080f6ff7812 */ /* 0x000fe400078cc0ff */
[----:B------:R-:W-:Y:S02]  /*b9270*/  PRMT R36, R36, 0x7773, RZ ;  /* 0x0000777324247816 */ /* 0x000fe400000000ff */
[----:B------:R-:W-:-:S09]  /*b9280*/  PRMT R16, R37, 0x7770, RZ ;  /* 0x0000777025107816 */ /* 0x000fd200000000ff */
[----:B------:R-:W-:Y:S01]  /*b9290*/  @P6 STG.E.U8 desc[UR10][R24.64], R36 ;  /* 0x0000002418006986 */ /* 0x000fe2000c10110a */
[----:B------:R-:W-:-:S13]  /*b92a0*/  LOP3.LUT P6, RZ, R246, 0x40, RZ, 0xc0, !PT ;  /* 0x00000040f6ff7812 */ /* 0x000fda00078cc0ff */
        /* <DEDUP_REMOVED lines=9> */
[----:B------:R-:W-:-:S09]  /*b9340*/  LOP3.LUT P5, RZ, R249, 0x8000000, RZ, 0xc0, !PT ;  /* 0x08000000f9ff7812 */ /* 0x000fd200078ac0ff */
[----:B------:R-:W-:Y:S01]  /*b9350*/  @P6 STG.E.U8 desc[UR10][R212.64], R37 ;  /* 0x00000025d4006986 */ /* 0x000fe2000c10110a */
[----:B------:R-:W-:Y:S02]  /*b9360*/  LOP3.LUT P6, RZ, R246, 0x4, RZ, 0xc0, !PT ;  /* 0x00000004f6ff7812 */ /* 0x000fe400078cc0ff */
[----:B0-----:R-:W-:Y:S02]  /*b9370*/  PRMT R16, R38, 0x7770, RZ ;  /* 0x0000777026107816 */ /* 0x001fe400000000ff */
[C---:B------:R-:W-:Y:S02]  /*b9380*/  LOP3.LUT P4, RZ, R249.reuse, 0x10000000, RZ, 0xc0, !PT ;  /* 0x10000000f9ff7812 */ /* 0x040fe4000788c0ff */
[C---:B------:R-:W-:Y:S02]  /*b9390*/  LOP3.LUT P3, RZ, R249.reuse, 0x20000000, RZ, 0xc0, !PT ;  /* 0x20000000f9ff7812 */ /* 0x040fe4000786c0ff */
[----:B------:R-:W-:-:S05]  /*b93a0*/  LOP3.LUT P2, RZ, R249, 0x40000000, RZ, 0xc0, !PT ;  /* 0x40000000f9ff7812 */ /* 0x000fca000784c0ff */
[----:B------:R0:W-:Y:S01]  /*b93b0*/  @P6 STG.E.U8 desc[UR10][R214.64], R16 ;  /* 0x00000010d6006986 */ /* 0x0001e2000c10110a */
[----:B------:R-:W-:Y:S02]  /*b93c0*/  LOP3.LUT P1, RZ, R249, 0x80000000, RZ, 0xc0, !PT ;  /* 0x80000000f9ff7812 */ /* 0x000fe4000782c0ff */
[----:B0-----:R-:W-:-:S05]  /*b93d0*/  PRMT R16, R38, 0x7771, RZ ;  /* 0x0000777126107816 */ /* 0x001fca00000000ff */
[----:B---3--:R0:W-:Y:S01]  /*b93e0*/  @P5 STG.E.U8 desc[UR10][R216.64], R16 ;  /* 0x00000010d8005986 */ /* 0x0081e2000c10110a */
[----:B------:R-:W-:Y:S02]  /*b93f0*/  LOP3.LUT P0, RZ, R251, 0x1, RZ, 0xc0, !PT ;  /* 0x00000001fbff7812 */ /* 0x000fe4000780c0ff */
[C---:B0-----:R-:W-:Y:S02]  /*b9400*/  PRMT R16, R38.reuse, 0x7772, RZ ;  /* 0x0000777226107816 */ /* 0x041fe400000000ff */
[----:B------:R-:W-:-:S03]  /*b9410*/  PRMT R38, R38, 0x7773, RZ ;  /* 0x0000777326267816 */ /* 0x000fc600000000ff */
[----:B----4-:R0:W-:Y:S04]  /*b9420*/  @P4 STG.E.U8 desc[UR10][R218.64], R16 ;  /* 0x00000010da004986 */ /* 0x0101e8000c10110a */
[----:B------:R-:W-:Y:S01]  /*b9430*/  @P3 STG.E.U8 desc[UR10][R220.64], R38 ;  /* 0x00000026dc003986 */ /* 0x000fe2000c10110a */
[----:B0-----:R-:W-:-:S05]  /*b9440*/  PRMT R16, R39, 0x7770, RZ ;  /* 0x0000777027107816 */ /* 0x001fca00000000ff */
[----:B------:R0:W-:Y:S02]  /*b9450*/  @P2 STG.E.U8 desc[UR10][R222.64], R16 ;  /* 0x00000010de002986 */ /* 0x0001e4000c10110a */
[----:B0-----:R-:W-:-:S05]  /*b9460*/  PRMT R16, R39, 0x7771, RZ ;  /* 0x0000777127107816 */ /* 0x001fca00000000ff */
[----:B------:R0:W-:Y:S02]  /*b9470*/  @P1 STG.E.U8 desc[UR10][R224.64], R16 ;  /* 0x00000010e0001986 */ /* 0x0001e4000c10110a */
[----:B0-----:R-:W-:-:S05]  /*b9480*/  PRMT R16, R39, 0x7772, RZ ;  /* 0x0000777227107816 */ /* 0x001fca00000000ff */
        /* <DEDUP_REMOVED lines=31> */
[----:B------:R-:W-:Y:S02]  /*b9680*/  LOP3.LUT R246, R246, 0xfffffffe, RZ, 0xc0, !PT ;  /* 0xfffffffef6f67812 */ /* 0x000fe400078ec0ff */
[----:B------:R-:W-:Y:S01]  /*b9690*/  LOP3.LUT P2, RZ, R251, 0x4, RZ, 0xc0, !PT ;  /* 0x00000004fbff7812 */ /* 0x000fe2000784c0ff */
[----:B------:R-:W2:Y:S04]  /*b96a0*/  LDL.LU.64 R18, [R1+0x2128] ;  /* 0x0021280001127983 */ /* 0x000ea80000300a00 */
[----:B------:R-:W-:Y:S01]  /*b96b0*/  @P6 LOP3.LUT R249, R249, 0x80000000, RZ, 0xfc, !PT ;  /* 0x80000000f9f96812 */ /* 0x000fe200078efcff */
[----:B------:R-:W2:Y:S01]  /*b96c0*/  LDL.LU.64 R212, [R1+0x2120] ;  /* 0x0021200001d47983 */ /* 0x000ea20000300a00 */
[----:B------:R-:W-:-:S02]  /*b96d0*/  LOP3.LUT P6, RZ, R251, 0x80, RZ, 0xc0, !PT ;  /* 0x00000080fbff7812 */ /* 0x000fc400078cc0ff */
[----:B------:R-:W-:Y:S01]  /*b96e0*/  LOP3.LUT P1, RZ, R251, 0x8, RZ, 0xc0, !PT ;  /* 0x00000008fbff7812 */ /* 0x000fe2000782c0ff */
[----:B------:R-:W2:Y:S10]  /*b96f0*/  LDL.LU.64 R214, [R1+0x2118] ;  /* 0x0021180001d67983 */ /* 0x000eb40000300a00 */
[----:B------:R-:W-:-:S02]  /*b9700*/  @P6 LOP3.LUT R246, R246, 0x1, RZ, 0xfc, !PT ;  /* 0x00000001f6f66812 */ /* 0x000fc400078efcff */
[C---:B------:R-:W-:Y:S02]  /*b9710*/  LOP3.LUT P6, RZ, R251.reuse, 0x40, RZ, 0xc0, !PT ;  /* 0x00000040fbff7812 */ /* 0x040fe400078cc0ff */
[----:B------:R-:W-:Y:S02]  /*b9720*/  LOP3.LUT R246, R246, 0xfffffffd, RZ, 0xc0, !PT ;  /* 0xfffffffdf6f67812 */ /* 0x000fe400078ec0ff */
[----:B------:R-:W-:Y:S02]  /*b9730*/  PRMT R16, R40, 0x7770, RZ ;  /* 0x0000777028107816 */ /* 0x000fe400000000ff */
[----:B------:R-:W-:-:S03]  /*b9740*/  LOP3.LUT P0, RZ, R251, 0x10, RZ, 0xc0, !PT ;  /* 0x00000010fbff7812 */ /* 0x000fc6000780c0ff */
[----:B---3--:R0:W-:Y:S04]  /*b9750*/  @P2 STG.E.U8 desc[UR10][R216.64], R16 ;  /* 0x00000010d8002986 */ /* 0x0081e8000c10110a */
[----:B------:R-:W-:Y:S02]  /*b9760*/  @P6 LOP3.LUT R246, R246, 0x2, RZ, 0xfc, !PT ;  /* 0x00000002f6f66812 */ /* 0x000fe400078efcff */
[----:B------:R-:W-:Y:S02]  /*b9770*/  LOP3.LUT P6, RZ, R251, 0x20, RZ, 0xc0, !PT ;  /* 0x00000020fbff7812 */ /* 0x000fe400078cc0ff */
[C---:B0-----:R-:W-:Y:S01]  /*b9780*/  PRMT R16, R40.reuse, 0x7771, RZ ;  /* 0x0000777128107816 */ /* 0x041fe200000000ff */
[----:B------:R-:W3:Y:S04]  /*b9790*/  LDL.LU.64 R216, [R1+0x2110] ;  /* 0x0021100001d87983 */ /* 0x000ee80000300a00 */
[----:B----4-:R0:W-:Y:S02]  /*b97a0*/  @P1 STG.E.U8 desc[UR10][R218.64], R16 ;  /* 0x00000010da001986 */ /* 0x0101e4000c10110a */
[----:B0-----:R-:W-:-:S02]  /*b97b0*/  PRMT R16, R40, 0x7772, RZ ;  /* 0x0000777228107816 */ /* 0x001fc400000000ff */
[----:B------:R-:W4:Y:S01]  /*b97c0*/  LDL.LU.64 R218, [R1+0x2108] ;  /* 0x0021080001da7983 */ /* 0x000f220000300a00 */
[----:B------:R-:W-:-:S03]  /*b97d0*/  PRMT R40, R40, 0x7773, RZ ;  /* 0x0000777328287816 */ /* 0x000fc600000000ff */
[----:B------:R0:W-:Y:S04]  /*b97e0*/  @P0 STG.E.U8 desc[UR10][R220.64], R16 ;  /* 0x00000010dc000986 */ /* 0x0001e8000c10110a */
[----:B------:R1:W-:Y:S01]  /*b97f0*/  @P6 STG.E.U8 desc[UR10][R222.64], R40 ;  /* 0x00000028de006986 */ /* 0x0003e2000c10110a */
[C---:B------:R-:W-:Y:S02]  /*b9800*/  LOP3.LUT P6, RZ, R246.reuse, 0x2, RZ, 0xc0, !PT ;  /* 0x00000002f6ff7812 */ /* 0x040fe400078cc0ff */
[----:B0-----:R-:W-:Y:S01]  /*b9810*/  PRMT R16, R41, 0x7770, RZ ;  /* 0x0000777029107816 */ /* 0x001fe200000000ff */
[----:B------:R-:W4:Y:S04]  /*b9820*/  LDL.LU.64 R220, [R1+0x2100] ;  /* 0x0021000001dc7983 */ /* 0x000f280000300a00 */
[----:B-1----:R-:W4:Y:S06]  /*b9830*/  LDL.LU.64 R222, [R1+0x20f8] ;  /* 0x0020f80001de7983 */ /* 0x002f2c0000300a00 */
[----:B------:R0:W-:Y:S01]  /*b9840*/  @P6 STG.E.U8 desc[UR10][R224.64], R16 ;  /* 0x00000010e0006986 */ /* 0x0001e2000c10110a */
[----:B------:R-:W-:-:S03]  /*b9850*/  LOP3.LUT P6, RZ, R246, 0x1, RZ, 0xc0, !PT ;  /* 0x00000001f6ff7812 */ /* 0x000fc600078cc0ff */
[----:B0-----:R-:W4:Y:S01]  /*b9860*/  LDL.LU.64 R224, [R1+0x20f0] ;  /* 0x0020f00001e07983 */ /* 0x001f220000300a00 */
[----:B------:R-:W-:-:S09]  /*b9870*/  PRMT R16, R41, 0x7771, RZ ;  /* 0x0000777129107816 */ /* 0x000fd200000000ff */
[----:B--2---:R0:W-:Y:S04]  /*b9880*/  @P6 STG.E.U8 desc[UR10][R226.64], R16 ;  /* 0x00000010e2006986 */ /* 0x0041e8000c10110a */
[----:B0-----:R-:W2:Y:S01]  /*b9890*/  LDL.LU.64 R226, [R1+0x20e8] ;  /* 0x0020e80001e27983 */ /* 0x001ea20000300a00 */
[----:B------:R-:W-:Y:S02]  /*b98a0*/  LOP3.LUT P6, RZ, R249, 0x80000000, RZ, 0xc0, !PT ;  /* 0x80000000f9ff7812 */ /* 0x000fe400078cc0ff */
[C---:B------:R-:W-:Y:S02]  /*b98b0*/  PRMT R16, R41.reuse, 0x7772, RZ ;  /* 0x0000777229107816 */ /* 0x040fe400000000ff */
[----:B------:R-:W-:-:S09]  /*b98c0*/  PRMT R41, R41, 0x7773, RZ ;  /* 0x0000777329297816 */ /* 0x000fd200000000ff */
[----:B------:R0:W-:Y:S01]  /*b98d0*/  @P6 STG.E.U8 desc[UR10][R24.64], R16 ;  /* 0x0000001018006986 */ /* 0x0001e2000c10110a */
[----:B------:R-:W-:-:S13]  /*b98e0*/  LOP3.LUT P6, RZ, R249, 0x40000000, RZ, 0xc0, !PT ;  /* 0x40000000f9ff7812 */ /* 0x000fda00078cc0ff */
        /* <DEDUP_REMOVED lines=8> */
[----:B------:R-:W-:Y:S02]  /*b9970*/  LOP3.LUT P5, RZ, R251, 0x4000, RZ, 0xc0, !PT ;  /* 0x00004000fbff7812 */ /* 0x000fe400078ac0ff */
[----:B0-----:R-:W-:-:S09]  /*b9980*/  PRMT R16, R42, 0x7772, RZ ;  /* 0x000077722a107816 */ /* 0x001fd200000000ff */
[----:B------:R0:W-:Y:S01]  /*b9990*/  @P6 STG.E.U8 desc[UR10][R212.64], R16 ;  /* 0x00000010d4006986 */ /* 0x0001e2000c10110a */
[----:B------:R-:W-:Y:S02]  /*b99a0*/  LOP3.LUT P6, RZ, R249, 0x4000000, RZ, 0xc0, !PT ;  /* 0x04000000f9ff7812 */ /* 0x000fe400078cc0ff */
[C---:B------:R-:W-:Y:S02]  /*b99b0*/  LOP3.LUT P4, RZ, R251.reuse, 0x8000, RZ, 0xc0, !PT ;  /* 0x00008000fbff7812 */ /* 0x040fe4000788c0ff */
[----:B------:R-:W-:Y:S02]  /*b99c0*/  PRMT R42, R42, 0x7773, RZ ;  /* 0x000077732a2a7816 */ /* 0x000fe400000000ff */
[----:B------:R-:W-:Y:S02]  /*b99d0*/  LOP3.LUT P3, RZ, R251, 0x10000, RZ, 0xc0, !PT ;  /* 0x00010000fbff7812 */ /* 0x000fe4000786c0ff */
[----:B0-----:R-:W-:-:S05]  /*b99e0*/  PRMT R16, R43, 0x7770, RZ ;  /* 0x000077702b107816 */ /* 0x001fca00000000ff */
[----:B------:R-:W-:Y:S04]  /*b99f0*/  @P6 STG.E.U8 desc[UR10][R214.64], R42 ;  /* 0x0000002ad6006986 */ /* 0x000fe8000c10110a */
[----:B---3--:R0:W-:Y:S01]  /*b9a00*/  @P5 STG.E.U8 desc[UR10][R216.64], R16 ;  /* 0x00000010d8005986 */ /* 0x0081e2000c10110a */
[C---:B------:R-:W-:Y:S02]  /*b9a10*/  LOP3.LUT P2, RZ, R251.reuse, 0x20000, RZ, 0xc0, !PT ;  /* 0x00020000fbff7812 */ /* 0x040fe4000784c0ff */
[----:B------:R-:W-:Y:S02]  /*b9a20*/  LOP3.LUT P1, RZ, R251, 0x40000, RZ, 0xc0, !PT ;  /* 0x00040000fbff7812 */ /* 0x000fe4000782c0ff */
[----:B0-----:R-:W-:-:S05]  /*b9a30*/  PRMT R16, R43, 0x7771, RZ ;  /* 0x000077712b107816 */ /* 0x001fca00000000ff */
[----:B----4-:R0:W-:Y:S01]  /*b9a40*/  @P4 STG.E.U8 desc[UR10][R218.64], R16 ;  /* 0x00000010da004986 */ /* 0x0101e2000c10110a */
[----:B------:R-:W-:Y:S02]  /*b9a50*/  LOP3.LUT P0, RZ, R251, 0x80000, RZ, 0xc0, !PT ;  /* 0x00080000fbff7812 */ /* 0x000fe4000780c0ff */
[C---:B0-----:R-:W-:Y:S02]  /*b9a60*/  PRMT R16, R43.reuse, 0x7772, RZ ;  /* 0x000077722b107816 */ /* 0x041fe400000000ff */
[----:B------:R-:W-:-:S03]  /*b9a70*/  PRMT R43, R43, 0x7773, RZ ;  /* 0x000077732b2b7816 */ /* 0x000fc600000000ff */
[----:B------:R0:W-:Y:S04]  /*b9a80*/  @P3 STG.E.U8 desc[UR10][R220.64], R16 ;  /* 0x00000010dc003986 */ /* 0x0001e8000c10110a */
[----:B------:R-:W-:Y:S01]  /*b9a90*/  @P2 STG.E.U8 desc[UR10][R222.64], R43 ;  /* 0x0000002bde002986 */ /* 0x000fe2000c10110a */
        /* <DEDUP_REMOVED lines=34> */
[C---:B------:R-:W-:Y:S02]  /*b9cc0*/  LOP3.LUT P2, RZ, R251.reuse, 0x200000, RZ, 0xc0, !PT ;  /* 0x00200000fbff7812 */ /* 0x040fe4000784c0ff */
[----:B------:R-:W-:Y:S01]  /*b9cd0*/  LOP3.LUT P1, RZ, R251, 0x400000, RZ, 0xc0, !PT ;  /* 0x00400000fbff7812 */ /* 0x000fe2000782c0ff */
[----:B------:R-:W2:Y:S04]  /*b9ce0*/  LDL.LU.64 R18, [R1+0x2090] ;  /* 0x0020900001127983 */ /* 0x000ea80000300a00 */
[----:B------:R-:W-:Y:S01]  /*b9cf0*/  @P6 LOP3.LUT R249, R249, 0x800000, RZ, 0xfc, !PT ;  /* 0x00800000f9f96812 */ /* 0x000fe200078efcff */
[----:B------:R-:W2:Y:S01]  /*b9d00*/  LDL.LU.64 R212, [R1+0x2088] ;  /* 0x0020880001d47983 */ /* 0x000ea20000300a00 */
[----:B------:R-:W-:-:S02]  /*b9d10*/  LOP3.LUT P6, RZ, R251, 0x4000000, RZ, 0xc0, !PT ;  /* 0x04000000fbff7812 */ /* 0x000fc400078cc0ff */
[----:B------:R-:W-:Y:S01]  /*b9d20*/  LOP3.LUT R249, R249, 0xfeffffff, RZ, 0xc0, !PT ;  /* 0xfefffffff9f97812 */ /* 0x000fe200078ec0ff */
[----:B------:R-:W2:Y:S01]  /*b9d30*/  LDL.LU.64 R214, [R1+0x2080] ;  /* 0x0020800001d67983 */ /* 0x000ea20000300a00 */
[----:B------:R-:W-:-:S09]  /*b9d40*/  LOP3.LUT P0, RZ, R251, 0x800000, RZ, 0xc0, !PT ;  /* 0x00800000fbff7812 */ /* 0x000fd2000780c0ff */
[----:B------:R-:W-:Y:S02]  /*b9d50*/  @P6 LOP3.LUT R249, R249, 0x1000000, RZ, 0xfc, !PT ;  /* 0x01000000f9f96812 */ /* 0x000fe400078efcff */
[----:B------:R-:W-:Y:S02]  /*b9d60*/  LOP3.LUT P6, RZ, R251, 0x2000000, RZ, 0xc0, !PT ;  /* 0x02000000fbff7812 */ /* 0x000fe400078cc0ff */
[----:B------:R-:W-:Y:S02]  /*b9d70*/  LOP3.LUT R249, R249, 0xfdffffff, RZ, 0xc0, !PT ;  /* 0xfdfffffff9f97812 */ /* 0x000fe400078ec0ff */
[----:B------:R-:W-:Y:S02]  /*b9d80*/  PRMT R44, R44, 0x7773, RZ ;  /* 0x000077732c2c7816 */ /* 0x000fe400000000ff */
[----:B------:R-:W-:-:S03]  /*b9d90*/  PRMT R16, R45, 0x7770, RZ ;  /* 0x000077702d107816 */ /* 0x000fc600000000ff */
[----:B---3--:R0:W-:Y:S04]  /*b9da0*/  @P2 STG.E.U8 desc[UR10][R216.64], R44 ;  /* 0x0000002cd8002986 */ /* 0x0081e8000c10110a */
[----:B------:R-:W-:Y:S01]  /*b9db0*/  @P6 LOP3.LUT R249, R249, 0x2000000, RZ, 0xfc, !PT ;  /* 0x02000000f9f96812 */ /* 0x000fe200078efcff */
[----:B----4-:R1:W-:Y:S01]  /*b9dc0*/  @P1 STG.E.U8 desc[UR10][R218.64], R16 ;  /* 0x00000010da001986 */ /* 0x0103e2000c10110a */
[----:B------:R-:W-:-:S03]  /*b9dd0*/  LOP3.LUT P6, RZ, R251, 0x1000000, RZ, 0xc0, !PT ;  /* 0x01000000fbff7812 */ /* 0x000fc600078cc0ff */
[----:B0-----:R-:W3:Y:S01]  /*b9de0*/  LDL.LU.64 R216, [R1+0x2078] ;  /* 0x0020780001d87983 */ /* 0x001ee20000300a00 */
[----:B-1----:R-:W-:-:S03]  /*b9df0*/  PRMT R16, R45, 0x7771, RZ ;  /* 0x000077712d107816 */ /* 0x002fc600000000ff */
[----:B------:R-:W4:Y:S04]  /*b9e00*/  LDL.LU.64 R218, [R1+0x2070] ;  /* 0x0020700001da7983 */ /* 0x000f280000300a00 */
[----:B------:R0:W-:Y:S02]  /*b9e10*/  @P0 STG.E.U8 desc[UR10][R220.64], R16 ;  /* 0x00000010dc000986 */ /* 0x0001e4000c10110a */
[----:B0-----:R-:W-:Y:S02]  /*b9e20*/  PRMT R16, R45, 0x7772, RZ ;  /* 0x000077722d107816 */ /* 0x001fe400000000ff */
[----:B------:R-:W4:Y:S04]  /*b9e30*/  LDL.LU.64 R220, [R1+0x2068] ;  /* 0x0020680001dc7983 */ /* 0x000f280000300a00 */
[----:B------:R0:W-:Y:S01]  /*b9e40*/  @P6 STG.E.U8 desc[UR10][R222.64], R16 ;  /* 0x00000010de006986 */ /* 0x0001e2000c10110a */
[----:B------:R-:W-:-:S02]  /*b9e50*/  LOP3.LUT P6, RZ, R249, 0x2000000, RZ, 0xc0, !PT ;  /* 0x02000000f9ff7812 */ /* 0x000fc400078cc0ff */
[----:B------:R-:W-:Y:S01]  /*b9e60*/  PRMT R45, R45, 0x7773, RZ ;  /* 0x000077732d2d7816 */ /* 0x000fe200000000ff */
[----:B0-----:R-:W4:Y:S10]  /*b9e70*/  LDL.LU.64 R222, [R1+0x2060] ;  /* 0x0020600001de7983 */ /* 0x001f340000300a00 */
        /* <DEDUP_REMOVED lines=29> */
[----:B---3--:R-:W-:Y:S01]  /*ba050*/  @P5 STG.E.U8 desc[UR10][R216.64], R47 ;  /* 0x0000002fd8005986 */ /* 0x008fe2000c10110a */
[----:B0-----:R-:W-:-:S05]  /*ba060*/  PRMT R16, R48, 0x7770, RZ ;  /* 0x0000777030107816 */ /* 0x001fca00000000ff */
[----:B----4-:R0:W-:Y:S01]  /*ba070*/  @P4 STG.E.U8 desc[UR10][R218.64], R16 ;  /* 0x00000010da004986 */ /* 0x0101e2000c10110a */
        /* <DEDUP_REMOVED lines=44> */
[C---:B------:R-:W-:Y:S02]  /*ba340*/  LOP3.LUT P6, RZ, R250.reuse, 0x2000, RZ, 0xc0, !PT ;  /* 0x00002000faff7812 */ /* 0x040fe400078cc0ff */
[----:B------:R-:W-:Y:S01]  /*ba350*/  LOP3.LUT R249, R249, 0xfffeffff, RZ, 0xc0, !PT ;  /* 0xfffefffff9f97812 */ /* 0x000fe200078ec0ff */
[----:B------:R-:W2:Y:S01]  /*ba360*/  LDL.LU.64 R214, [R1+0x1fe8] ;  /* 0x001fe80001d67983 */ /* 0x000ea20000300a00 */
[----:B------:R-:W-:-:S09]  /*ba370*/  LOP3.LUT P1, RZ, R250, 0x200, RZ, 0xc0, !PT ;  /* 0x00000200faff7812 */ /* 0x000fd2000782c0ff */
[----:B------:R-:W-:Y:S02]  /*ba380*/  @P6 LOP3.LUT R249, R249, 0x10000, RZ, 0xfc, !PT ;  /* 0x00010000f9f96812 */ /* 0x000fe400078efcff */
[C---:B------:R-:W-:Y:S02]  /*ba390*/  LOP3.LUT P6, RZ, R250.reuse, 0x1000, RZ, 0xc0, !PT ;  /* 0x00001000faff7812 */ /* 0x040fe400078cc0ff */
        /* <DEDUP_REMOVED lines=87> */
[----:B------:R-:W-:Y:S02]  /*ba910*/  LOP3.LUT P6, RZ, R245, 0x2, RZ, 0xc0, !PT ;  /* 0x00000002f5ff7812 */ /* 0x000fe400078cc0ff */
        /* <DEDUP_REMOVED lines=103> */
[C---:B------:R-:W-:Y:S01]  /*baf90*/  LOP3.LUT P2, RZ, R245.reuse, 0x4000, RZ, 0xc0, !PT ;  /* 0x00004000f5ff7812 */ /* 0x040fe2000784c0ff */
[----:B------:R-:W2:Y:S04]  /*bafa0*/  LDL.LU.64 R18, [R1+0x1ec8] ;  /* 0x001ec80001127983 */ /* 0x000ea80000300a00 */
[----:B------:R-:W-:Y:S01]  /*bafb0*/  @P6 LOP3.LUT R250, R250, 0x80000000, RZ, 0xfc, !PT ;  /* 0x80000000fafa6812 */ /* 0x000fe200078efcff */
[----:B------:R-:W2:Y:S01]  /*bafc0*/  LDL.LU.64 R212, [R1+0x1ec0] ;  /* 0x001ec00001d47983 */ /* 0x000ea20000300a00 */
[----:B------:R-:W-:-:S02]  /*bafd0*/  LOP3.LUT P6, RZ, R245, 0x80000, RZ, 0xc0, !PT ;  /* 0x00080000f5ff7812 */ /* 0x000fc400078cc0ff */
[----:B------:R-:W-:Y:S01]  /*bafe0*/  LOP3.LUT P1, RZ, R245, 0x8000, RZ, 0xc0, !PT ;  /* 0x00008000f5ff7812 */ /* 0x000fe2000782c0ff */
[----:B------:R-:W2:Y:S10]  /*baff0*/  LDL.LU.64 R214, [R1+0x1eb8] ;  /* 0x001eb80001d67983 */ /* 0x000eb40000300a00 */
[----:B------:R-:W-:-:S02]  /*bb000*/  @P6 LOP3.LUT R249, R249, 0x1, RZ, 0xfc, !PT ;  /* 0x00000001f9f96812 */ /* 0x000fc400078efcff */
        /* <DEDUP_REMOVED lines=42> */
[----:B------:R-:W-:Y:S02]  /*bb2b0*/  LOP3.LUT P4, RZ, R245, 0x8000000, RZ, 0xc0, !PT ;  /* 0x08000000f5ff7812 */ /* 0x000fe4000788c0ff */
        /* <DEDUP_REMOVED lines=573> */
[----:B------:R-:W-:Y:S02]  /*bd690*/  LOP3.LUT P6, RZ, R244, 0x20000, RZ, 0xc0, !PT ;  /* 0x00020000f4ff7812 */ /* 0x000fe400078cc0ff */
        /* <DEDUP_REMOVED lines=127> */
[----:B------:R-:W-:Y:S02]  /*bde90*/  LOP3.LUT P3, RZ, R241, 0x8000000, RZ, 0xc0, !PT ;  /* 0x08000000f1ff7812 */ /* 0x000fe4000786c0ff */
        /* <DEDUP_REMOVED lines=70> */
[----:B------:R-:W-:Y:S02]  /*be300*/  LOP3.LUT P6, RZ, R244, 0x2, RZ, 0xc0, !PT ;  /* 0x00000002f4ff7812 */ /* 0x000fe400078cc0ff */
        /* <DEDUP_REMOVED lines=32> */
[----:B------:R-:W-:Y:S02]  /*be510*/  LOP3.LUT P2, RZ, R240, 0x20, RZ, 0xc0, !PT ;  /* 0x00000020f0ff7812 */ /* 0x000fe4000784c0ff */
        /* <DEDUP_REMOVED lines=42> */
[----:B------:R-:W-:Y:S02]  /*be7c0*/  LOP3.LUT P2, RZ, R240, 0x80, RZ, 0xc0, !PT ;  /* 0x00000080f0ff7812 */ /* 0x000fe4000784c0ff */
[C---:B------:R-:W-:Y:S01]  /*be7d0*/  LOP3.LUT P1, RZ, R9.reuse, 0x400, RZ, 0xc0, !PT ;  /* 0x0000040009ff7812 */ /* 0x040fe2000782c0ff */
        /* <DEDUP_REMOVED lines=58> */
[----:B------:R-:W-:Y:S02]  /*beb80*/  LOP3.LUT P1, RZ, R240, 0x8000, RZ, 0xc0, !PT ;  /* 0x00008000f0ff7812 */ /* 0x000fe4000782c0ff */
        /* <DEDUP_REMOVED lines=90> */
[----:B------:R-:W-:Y:S02]  /*bf130*/  LOP3.LUT P4, RZ, R240, 0x800000, RZ, 0xc0, !PT ;  /* 0x00800000f0ff7812 */ /* 0x000fe4000788c0ff */
        /* <DEDUP_REMOVED lines=49> */
[----:B------:R-:W-:Y:S02]  /*bf450*/  LOP3.LUT P2, RZ, R9, 0x20000000, RZ, 0xc0, !PT ;  /* 0x2000000009ff7812 */ /* 0x000fe4000784c0ff */
        /* <DEDUP_REMOVED lines=268> */
[----:B0-----:R-:W2:Y:S01]  /*c0520*/  LDL.LU.64 R226, [R1+0x16c8] ;  /* 0x0016c80001e27983 */ /* 0x001ea20000300a00 */
[----:B------:R-:W-:Y:S02]  /*c0530*/  LOP3.LUT P6, RZ, R10, 0x80000000, RZ, 0xc0, !PT ;  /* 0x800000000aff7812 */ /* 0x000fe400078cc0ff */
[----:B------:R-:W-:Y:S01]  /*c0540*/  LOP3.LUT R9, R9, 0xfffffbff, RZ, 0xc0, !PT ;  /* 0xfffffbff09097812 */ /* 0x000fe200078ec0ff */
[----:B------:R-:W3:Y:S04]  /*c0550*/  LDL.LU.64 R216, [R1+0x16c0] ;  /* 0x0016c00001d87983 */ /* 0x000ee80000300a00 */
[----:B------:R-:W4:Y:S04]  /*c0560*/  LDL.LU.64 R218, [R1+0x16b8] ;  /* 0x0016b80001da7983 */ /* 0x000f280000300a00 */
[----:B------:R-:W4:Y:S02]  /*c0570*/  LDL.LU.64 R220, [R1+0x16b0] ;  /* 0x0016b00001dc7983 */ /* 0x000f240000300a00 */
[----:B------:R-:W-:-:S02]  /*c0580*/  @P6 LOP3.LUT R9, R9, 0x400, RZ, 0xfc, !PT ;  /* 0x0000040009096812 */ /* 0x000fc400078efcff */
[C---:B------:R-:W-:Y:S01]  /*c0590*/  LOP3.LUT P6, RZ, R10.reuse, 0x40000000, RZ, 0xc0, !PT ;  /* 0x400000000aff7812 */ /* 0x040fe200078cc0ff */
[----:B------:R-:W4:Y:S01]  /*c05a0*/  LDL.LU.64 R222, [R1+0x16a8] ;  /* 0x0016a80001de7983 */ /* 0x000f220000300a00 */
[----:B------:R-:W-:Y:S02]  /*c05b0*/  LOP3.LUT R9, R9, 0xfffff7ff, RZ, 0xc0, !PT ;  /* 0xfffff7ff09097812 */ /* 0x000fe400078ec0ff */
[----:B------:R-:W-:Y:S01]  /*c05c0*/  LOP3.LUT P3, RZ, R10, 0x2000000, RZ, 0xc0, !PT ;  /* 0x020000000aff7812 */ /* 0x000fe2000786c0ff */
[----:B------:R-:W4:Y:S08]  /*c05d0*/  LDL.LU.64 R224, [R1+0x16a0] ;  /* 0x0016a00001e07983 */ /* 0x000f300000300a00 */
[----:B------:R-:W-:-:S02]  /*c05e0*/  @P6 LOP3.LUT R9, R9, 0x800, RZ, 0xfc, !PT ;  /* 0x0000080009096812 */ /* 0x000fc400078efcff */
        /* <DEDUP_REMOVED lines=20> */
[----:B------:R-:W-:-:S05]  /*c0730*/  PRMT R10, R125, 0x7771, RZ ;  /* 0x000077717d0a7816 */ /* 0x000fca00000000ff */
[----:B--2---:R0:W-:Y:S04]  /*c0740*/  @P3 STG.E.U8 desc[UR10][R226.64], R10 ;  /* 0x0000000ae2003986 */ /* 0x0041e8000c10110a */
[----:B0-----:R-:W2:Y:S04]  /*c0750*/  LDL.LU.64 R226, [R1+0x1698] ;  /* 0x0016980001e27983 */ /* 0x001ea80000300a00 */
[----:B------:R-:W2:Y:S04]  /*c0760*/  LDL.LU.64 R24, [R1+0x1690] ;  /* 0x0016900001187983 */ /* 0x000ea80000300a00 */
[----:B------:R-:W2:Y:S04]  /*c0770*/  LDL.LU.64 R22, [R1+0x1688] ;  /* 0x0016880001167983 */ /* 0x000ea80000300a00 */
[----:B------:R-:W2:Y:S01]  /*c0780*/  LDL.LU.64 R20, [R1+0x1680] ;  /* 0x0016800001147983 */ /* 0x000ea20000300a00 */
[----:B------:R-:W-:-:S03]  /*c0790*/  LOP3.LUT P2, RZ, R3, 0x400000, RZ, 0xc0, !PT ;  /* 0x0040000003ff7812 */ /* 0x000fc6000784c0ff */
[----:B------:R-:W2:Y:S01]  /*c07a0*/  LDL.LU.64 R18, [R1+0x1678] ;  /* 0x0016780001127983 */ /* 0x000ea20000300a00 */
[----:B------:R-:W-:Y:S02]  /*c07b0*/  LOP3.LUT P1, RZ, R3, 0x800000, RZ, 0xc0, !PT ;  /* 0x0080000003ff7812 */ /* 0x000fe4000782c0ff */
[C---:B------:R-:W-:Y:S01]  /*c07c0*/  PRMT R10, R125.reuse, 0x7772, RZ ;  /* 0x000077727d0a7816 */ /* 0x040fe200000000ff */
[----:B------:R-:W2:Y:S01]  /*c07d0*/  LDL.LU.64 R212, [R1+0x1670] ;  /* 0x0016700001d47983 */ /* 0x000ea20000300a00 */
[----:B------:R-:W-:-:S03]  /*c07e0*/  PRMT R125, R125, 0x7773, RZ ;  /* 0x000077737d7d7816 */ /* 0x000fc600000000ff */
[----:B------:R-:W2:Y:S04]  /*c07f0*/  LDL.LU.64 R214, [R1+0x1668] ;  /* 0x0016680001d67983 */ /* 0x000ea80000300a00 */
[----:B---3--:R0:W-:Y:S04]  /*c0800*/  @P2 STG.E.U8 desc[UR10][R216.64], R10 ;  /* 0x0000000ad8002986 */ /* 0x0081e8000c10110a */
        /* <DEDUP_REMOVED lines=14> */
[----:B0-----:R-:W4:Y:S01]  /*c08f0*/  LDL.LU.64 R224, [R1+0x1640] ;  /* 0x0016400001e07983 */ /* 0x001f220000300a00 */
[----:B------:R-:W-:-:S09]  /*c0900*/  PRMT R10, R127, 0x7770, RZ ;  /* 0x000077707f0a7816 */ /* 0x000fd200000000ff */
[----:B--2---:R0:W-:Y:S04]  /*c0910*/  @P6 STG.E.U8 desc[UR10][R226.64], R126 ;  /* 0x0000007ee2006986 */ /* 0x0041e8000c10110a */
[----:B0-----:R-:W2:Y:S01]  /*c0920*/  LDL.LU.64 R226, [R1+0x1638] ;  /* 0x0016380001e27983 */ /* 0x001ea20000300a00 */
        /* <DEDUP_REMOVED lines=194> */
[----:B------:R-:W-:-:S02]  /*c1550*/  LOP3.LUT P6, RZ, R9, 0x1, RZ, 0xc0, !PT ;  /* 0x0000000109ff7812 */ /* 0x000fc400078cc0ff */
[----:B------:R-:W-:Y:S01]  /*c1560*/  PRMT R9, R136, 0x7771, RZ ;  /* 0x0000777188097816 */ /* 0x000fe200000000ff */
[----:B0-----:R-:W4:Y:S10]  /*c1570*/  LDL.LU.64 R224, [R1+0x1458] ;  /* 0x0014580001e07983 */ /* 0x001f340000300a00 */
[----:B--2---:R0:W-:Y:S04]  /*c1580*/  @P6 STG.E.U8 desc[UR10][R226.64], R9 ;  /* 0x00000009e2006986 */ /* 0x0041e8000c10110a */
[----:B0-----:R-:W2:Y:S01]  /*c1590*/  LDL.LU.64 R226, [R1+0x1428] ;  /* 0x0014280001e27983 */ /* 0x001ea20000300a00 */
[----:B------:R-:W-:-:S02]  /*c15a0*/  LOP3.LUT P6, RZ, R3, 0x80000000, RZ, 0xc0, !PT ;  /* 0x8000000003ff7812 */ /* 0x000fc400078cc0ff */
        /* <DEDUP_REMOVED lines=142> */
[----:B------:R-:W-:Y:S01]  /*c1e90*/  LOP3.LUT P6, RZ, R12, 0x10, RZ, 0xc0, !PT ;  /* 0x000000100cff7812 */ /* 0x000fe200078cc0ff */
        /* <DEDUP_REMOVED lines=17> */
[C---:B------:R-:W-:Y:S02]  /*c1fb0*/  LOP3.LUT P6, RZ, R4.reuse, 0x80000000, RZ, 0xc0, !PT ;  /* 0x8000000004ff7812 */ /* 0x040fe400078cc0ff */
[----:B------:R-:W-:Y:S02]  /*c1fc0*/  LOP3.LUT R3, R3, 0xfffeffff, RZ, 0xc0, !PT ;  /* 0xfffeffff03037812 */ /* 0x000fe400078ec0ff */
[C---:B------:R-:W-:Y:S02]  /*c1fd0*/  LOP3.LUT P2, RZ, R4.reuse, 0x10000000, RZ, 0xc0, !PT ;  /* 0x1000000004ff7812 */ /* 0x040fe4000784c0ff */
[----:B------:R-:W-:-:S07]  /*c1fe0*/  LOP3.LUT P1, RZ, R4, 0x20000000, RZ, 0xc0, !PT ;  /* 0x2000000004ff7812 */ /* 0x000fce000782c0ff */
[----:B------:R-:W-:Y:S02]  /*c1ff0*/  @P6 LOP3.LUT R3, R3, 0x10000, RZ, 0xfc, !PT ;  /* 0x0001000003036812 */ /* 0x000fe400078efcff */
[----:B------:R-:W-:Y:S02]  /*c2000*/  LOP3.LUT P6, RZ, R4, 0x40000000, RZ, 0xc0, !PT ;  /* 0x4000000004ff7812 */ /* 0x000fe400078cc0ff */
[----:B------:R-:W-:-:S05]  /*c2010*/  PRMT R4, R144, 0x7771, RZ ;  /* 0x0000777190047816 */ /* 0x000fca00000000ff */
[----:B--2---:R0:W-:Y:S04]  /*c2020*/  @P3 STG.E.U8 desc[UR10][R226.64], R4 ;  /* 0x00000004e2003986 */ /* 0x0041e8000c10110a */
[----:B0-----:R-:W2:Y:S04]  /*c2030*/  LDL.LU.64 R226, [R1+0x970] ;  /* 0x0009700001e27983 */ /* 0x001ea80000300a00 */
[----:B------:R-:W2:Y:S04]  /*c2040*/  LDL.LU.64 R24, [R1+0x998] ;  /* 0x0009980001187983 */ /* 0x000ea80000300a00 */
[----:B------:R-:W2:Y:S04]  /*c2050*/  LDL.LU.64 R22, [R1+0x990] ;  /* 0x0009900001167983 */ /* 0x000ea80000300a00 */
[----:B------:R-:W2:Y:S04]  /*c2060*/  LDL.LU.64 R20, [R1+0x9b8] ;  /* 0x0009b80001147983 */ /* 0x000ea80000300a00 */
[----:B------:R-:W2:Y:S01]  /*c2070*/  LDL.LU.64 R18, [R1+0x9b0] ;  /* 0x0009b00001127983 */ /* 0x000ea20000300a00 */
[----:B------:R-:W-:-:S02]  /*c2080*/  LOP3.LUT P0, RZ, R12, 0x1, RZ, 0xc0, !PT ;  /* 0x000000010cff7812 */ /* 0x000fc4000780c0ff */
[----:B------:R-:W-:Y:S01]  /*c2090*/  LOP3.LUT R3, R3, 0xfffdffff, RZ, 0xc0, !PT ;  /* 0xfffdffff03037812 */ /* 0x000fe200078ec0ff */
[----:B------:R-:W2:Y:S01]  /*c20a0*/  LDL.LU.64 R212, [R1+0x9d8] ;  /* 0x0009d80001d47983 */ /* 0x000ea20000300a00 */
[----:B------:R-:W-:Y:S02]  /*c20b0*/  PRMT R4, R144, 0x7772, RZ ;  /* 0x0000777290047816 */ /* 0x000fe400000000ff */
[----:B------:R-:W-:Y:S01]  /*c20c0*/  @P6 LOP3.LUT R3, R3, 0x20000, RZ, 0xfc, !PT ;  /* 0x0002000003036812 */ /* 0x000fe200078efcff */
[----:B------:R-:W2:Y:S01]  /*c20d0*/  LDL.LU.64 R214, [R1+0x9d0] ;  /* 0x0009d00001d67983 */ /* 0x000ea20000300a00 */
[----:B------:R-:W-:Y:S02]  /*c20e0*/  LOP3.LUT P6, RZ, R12, 0x2, RZ, 0xc0, !PT ;  /* 0x000000020cff7812 */ /* 0x000fe400078cc0ff */
[----:B------:R-:W-:Y:S01]  /*c20f0*/  PRMT R144, R144, 0x7773, RZ ;  /* 0x0000777390907816 */ /* 0x000fe200000000ff */
        /* <DEDUP_REMOVED lines=358> */
[----:B------:R-:W4:Y:S04]  /*c3760*/  LDL.LU.64 R222, [R1+0xc60] ;  /* 0x000c600001de7983 */ /* 0x000f280000300a00 */
[----:B------:R-:W4:Y:S01]  /*c3770*/  LDL.LU.64 R224, [R1+0xc78] ;  /* 0x000c780001e07983 */ /* 0x000f220000300a00 */
[----:B------:R-:W-:-:S02]  /*c3780*/  LOP3.LUT P3, RZ, R13, 0x20, RZ, 0xc0, !PT ;  /* 0x000000200dff7812 */ /* 0x000fc4000786c0ff */
        /* <DEDUP_REMOVED lines=20> */
[----:B------:R-:W2:Y:S04]  /*c38d0*/  LDL.LU.64 R24, [R1+0xc88] ;  /* 0x000c880001187983 */ /* 0x000ea80000300a00 */
[----:B------:R-:W2:Y:S04]  /*c38e0*/  LDL.LU.64 R22, [R1+0xc80] ;  /* 0x000c800001167983 */ /* 0x000ea80000300a00 */
[----:B------:R-:W2:Y:S01]  /*c38f0*/  LDL.LU.64 R20, [R1+0xc98] ;  /* 0x000c980001147983 */ /* 0x000ea20000300a00 */
[----:B------:R-:W-:-:S02]  /*c3900*/  @P6 LOP3.LUT R239, R239, 0x8000, RZ, 0xfc, !PT ;  /* 0x00008000efef6812 */ /* 0x000fc400078efcff */
[C---:B------:R-:W-:Y:S01]  /*c3910*/  LOP3.LUT P6, RZ, R8.reuse, 0x20, RZ, 0xc0, !PT ;  /* 0x0000002008ff7812 */ /* 0x040fe200078cc0ff */
[----:B------:R-:W2:Y:S01]  /*c3920*/  LDL.LU.64 R18, [R1+0xc90] ;  /* 0x000c900001127983 */ /* 0x000ea20000300a00 */
[----:B------:R-:W-:Y:S02]  /*c3930*/  LOP3.LUT R239, R239, 0xfffeffff, RZ, 0xc0, !PT ;  /* 0xfffeffffefef7812 */ /* 0x000fe400078ec0ff */
[C---:B------:R-:W-:Y:S01]  /*c3940*/  LOP3.LUT P0, RZ, R8.reuse, 0x4, RZ, 0xc0, !PT ;  /* 0x0000000408ff7812 */ /* 0x040fe2000780c0ff */
[----:B------:R-:W2:Y:S01]  /*c3950*/  LDL.LU.64 R212, [R1+0xca8] ;  /* 0x000ca80001d47983 */ /* 0x000ea20000300a00 */
[----:B------:R-:W-:Y:S02]  /*c3960*/  LOP3.LUT P1, RZ, R8, 0x8, RZ, 0xc0, !PT ;  /* 0x0000000808ff7812 */ /* 0x000fe4000782c0ff */
[----:B------:R-:W-:Y:S01]  /*c3970*/  LOP3.LUT P2, RZ, R13, 0x40, RZ, 0xc0, !PT ;  /* 0x000000400dff7812 */ /* 0x000fe2000784c0ff */
[----:B------:R-:W2:Y:S04]  /*c3980*/  LDL.LU.64 R214, [R1+0xca0] ;  /* 0x000ca00001d67983 */ /* 0x000ea80000300a00 */
[----:B------:R-:W-:-:S02]  /*c3990*/  @P6 LOP3.LUT R239, R239, 0x10000, RZ, 0xfc, !PT ;  /* 0x00010000efef6812 */ /* 0x000fc400078efcff */
[----:B------:R-:W-:Y:S02]  /*c39a0*/  LOP3.LUT P6, RZ, R8, 0x10, RZ, 0xc0, !PT ;  /* 0x0000001008ff7812 */ /* 0x000fe400078cc0ff */
[----:B------:R-:W-:Y:S02]  /*c39b0*/  LOP3.LUT R239, R239, 0xfffdffff, RZ, 0xc0, !PT ;  /* 0xfffdffffefef7812 */ /* 0x000fe400078ec0ff */
[C---:B------:R-:W-:Y:S02]  /*c39c0*/  PRMT R3, R163.reuse, 0x7772, RZ ;  /* 0x00007772a3037816 */ /* 0x040fe400000000ff */
[----:B------:R-:W-:-:S03]  /*c39d0*/  PRMT R163, R163, 0x7773, RZ ;  /* 0x00007773a3a37816 */ /* 0x000fc600000000ff */
[----:B---3--:R0:W-:Y:S04]  /*c39e0*/  @P0 STG.E.U8 desc[UR10][R216.64], R3 ;  /* 0x00000003d8000986 */ /* 0x0081e8000c10110a */
        /* <DEDUP_REMOVED lines=13> */
[----:B------:R0:W-:Y:S04]  /*c3ac0*/  @P6 STG.E.U8 desc[UR10][R224.64], R3 ;  /* 0x00000003e0006986 */ /* 0x0001e8000c10110a */
[----:B0-----:R-:W4:Y:S01]  /*c3ad0*/  LDL.LU.64 R224, [R1+0xcd8] ;  /* 0x000cd80001e07983 */ /* 0x001f220000300a00 */
[----:B------:R-:W-:-:S02]  /*c3ae0*/  LOP3.LUT P6, RZ, R239, 0x10000, RZ, 0xc0, !PT ;  /* 0x00010000efff7812 */ /* 0x000fc400078cc0ff */
[----:B------:R-:W-:Y:S02]  /*c3af0*/  PRMT R164, R164, 0x7773, RZ ;  /* 0x00007773a4a47816 */ /* 0x000fe400000000ff */
        /* <DEDUP_REMOVED lines=27> */
[----:B------:R-:W-:-:S03]  /*c3cb0*/  LOP3.LUT P1, RZ, R8, 0x400, RZ, 0xc0, !PT ;  /* 0x0000040008ff7812 */ /* 0x000fc6000782c0ff */
[----:B----4-:R-:W-:Y:S01]  /*c3cc0*/  @P4 STG.E.U8 desc[UR10][R218.64], R166 ;  /* 0x000000a6da004986 */ /* 0x010fe2000c10110a */
[----:B0-----:R-:W-:-:S03]  /*c3cd0*/  PRMT R3, R167, 0x7770, RZ ;  /* 0x00007770a7037816 */ /* 0x001fc600000000ff */
[----:B------:R-:W3:Y:S04]  /*c3ce0*/  LDL.LU.64 R216, [R1+0xce8] ;  /* 0x000ce80001d87983 */ /* 0x000ee80000300a00 */
[----:B------:R0:W-:Y:S02]  /*c3cf0*/  @P3 STG.E.U8 desc[UR10][R220.64], R3 ;  /* 0x00000003dc003986 */ /* 0x0001e4000c10110a */
[----:B0-----:R-:W-:-:S05]  /*c3d00*/  PRMT R3, R167, 0x7771, RZ ;  /* 0x00007771a7037816 */ /* 0x001fca00000000ff */
[----:B------:R0:W-:Y:S02]  /*c3d10*/  @P0 STG.E.U8 desc[UR10][R222.64], R3 ;  /* 0x00000003de000986 */ /* 0x0001e4000c10110a */
[----:B0-----:R-:W-:-:S05]  /*c3d20*/  PRMT R3, R167, 0x7772, RZ ;  /* 0x00007772a7037816 */ /* 0x001fca00000000ff */
[----:B------:R0:W-:Y:S04]  /*c3d30*/  @P1 STG.E.U8 desc[UR10][R224.64], R3 ;  /* 0x00000003e0001986 */ /* 0x0001e8000c10110a */
[----:B0-----:R-:W4:Y:S04]  /*c3d40*/  LDL.LU.64 R224, [R1+0xce0] ;  /* 0x000ce00001e07983 */ /* 0x001f280000300a00 */
[----:B------:R-:W4:Y:S04]  /*c3d50*/  LDL.LU.64 R212, [R1+0xcf8] ;  /* 0x000cf80001d47983 */ /* 0x000f280000300a00 */
[----:B------:R-:W4:Y:S01]  /*c3d60*/  LDL.LU.64 R222, [R1+0xcf0] ;  /* 0x000cf00001de7983 */ /* 0x000f220000300a00 */
[----:B------:R-:W-:-:S03]  /*c3d70*/  LOP3.LUT P2, RZ, R8, 0x800, RZ, 0xc0, !PT ;  /* 0x0000080008ff7812 */ /* 0x000fc6000784c0ff */
[----:B------:R-:W4:Y:S01]  /*c3d80*/  LDL.LU.64 R218, [R1+0xd08] ;  /* 0x000d080001da7983 */ /* 0x000f220000300a00 */
[----:B------:R-:W-:-:S09]  /*c3d90*/  PRMT R167, R167, 0x7773, RZ ;  /* 0x00007773a7a77816 */ /* 0x000fd200000000ff */
[----:B--2---:R0:W-:Y:S04]  /*c3da0*/  @P2 STG.E.U8 desc[UR10][R226.64], R167 ;  /* 0x000000a7e2002986 */ /* 0x0041e8000c10110a */
[----:B0-----:R-:W2:Y:S01]  /*c3db0*/  LDL.LU.64 R226, [R1+0xd00] ;  /* 0x000d000001e27983 */ /* 0x001ea20000300a00 */
[----:B------:R-:W-:Y:S02]  /*c3dc0*/  LOP3.LUT P2, RZ, R13, 0x400000, RZ, 0xc0, !PT ;  /* 0x004000000dff7812 */ /* 0x000fe4000784c0ff */
[----:B------:R-:W-:Y:S01]  /*c3dd0*/  LOP3.LUT R239, R239, 0xfffffff7, RZ, 0xc0, !PT ;  /* 0xfffffff7efef7812 */ /* 0x000fe200078ec0ff */
[----:B------:R-:W2:Y:S01]  /*c3de0*/  LDL.LU.64 R220, [R1+0xd18] ;  /* 0x000d180001dc7983 */ /* 0x000ea20000300a00 */
[----:B------:R-:W-:-:S03]  /*c3df0*/  LOP3.LUT P0, RZ, R13, 0x4000, RZ, 0xc0, !PT ;  /* 0x000040000dff7812 */ /* 0x000fc6000780c0ff */
[----:B------:R-:W2:Y:S06]  /*c3e00*/  LDL.LU.64 R214, [R1+0xd10] ;  /* 0x000d100001d67983 */ /* 0x000eac0000300a00 */
[----:B------:R-:W-:Y:S02]  /*c3e10*/  @P2 LOP3.LUT R239, R239, 0x8, RZ, 0xfc, !PT ;  /* 0x00000008efef2812 */ /* 0x000fe400078efcff */
[----:B------:R-:W-:Y:S02]  /*c3e20*/  LOP3.LUT P2, RZ, R13, 0x200000, RZ, 0xc0, !PT ;  /* 0x002000000dff7812 */ /* 0x000fe4000784c0ff */
[----:B------:R-:W-:-:S02]  /*c3e30*/  LOP3.LUT R239, R239, 0xffffffef, RZ, 0xc0, !PT ;  /* 0xffffffefefef7812 */ /* 0x000fc400078ec0ff */
[----:B------:R-:W-:-:S09]  /*c3e40*/  PRMT R3, R168, 0x7770, RZ ;  /* 0x00007770a8037816 */ /* 0x000fd200000000ff */
[----:B------:R-:W-:Y:S02]  /*c3e50*/  @P2 LOP3.LUT R239, R239, 0x10, RZ, 0xfc, !PT ;  /* 0x00000010efef2812 */ /* 0x000fe400078efcff */
[----:B------:R-:W-:Y:S02]  /*c3e60*/  LOP3.LUT P2, RZ, R13, 0x100000, RZ, 0xc0, !PT ;  /* 0x001000000dff7812 */ /* 0x000fe4000784c0ff */
[----:B------:R-:W-:Y:S02]  /*c3e70*/  LOP3.LUT R239, R239, 0xffffffdf, RZ, 0xc0, !PT ;  /* 0xffffffdfefef7812 */ /* 0x000fe400078ec0ff */
[----:B------:R-:W-:-:S09]  /*c3e80*/  LOP3.LUT P1, RZ, R13, 0x8000, RZ, 0xc0, !PT ;  /* 0x000080000dff7812 */ /* 0x000fd2000782c0ff */
        /* <DEDUP_REMOVED lines=9> */
[----:B------:R-:W-:Y:S01]  /*c3f20*/  LOP3.LUT P2, RZ, R8, 0x10000, RZ, 0xc0, !PT ;  /* 0x0001000008ff7812 */ /* 0x000fe2000784c0ff */
[----:B---3--:R0:W-:Y:S04]  /*c3f30*/  @P0 STG.E.U8 desc[UR10][R216.64], R3 ;  /* 0x00000003d8000986 */ /* 0x0081e8000c10110a */
[----:B0-----:R-:W3:Y:S01]  /*c3f40*/  LDL.LU.64 R216, [R1+0xd28] ;  /* 0x000d280001d87983 */ /* 0x001ee20000300a00 */
[----:B------:R-:W-:Y:S02]  /*c3f50*/  PRMT R3, R168, 0x7771, RZ ;  /* 0x00007771a8037816 */ /* 0x000fe400000000ff */
[----:B------:R-:W-:-:S02]  /*c3f60*/  LOP3.LUT R239, R239, 0xfffffeff, RZ, 0xc0, !PT ;  /* 0xfffffeffefef7812 */ /* 0x000fc400078ec0ff */
[----:B------:R-:W-:-:S03]  /*c3f70*/  LOP3.LUT P4, RZ, R13, 0x10000, RZ, 0xc0, !PT ;  /* 0x000100000dff7812 */ /* 0x000fc6000788c0ff */
[----:B------:R-:W-:Y:S02]  /*c3f80*/  @P2 LOP3.LUT R239, R239, 0x100, RZ, 0xfc, !PT ;  /* 0x00000100efef2812 */ /* 0x000fe400078efcff */
[----:B------:R-:W-:Y:S01]  /*c3f90*/  LOP3.LUT P2, RZ, R8, 0x4000, RZ, 0xc0, !PT ;  /* 0x0000400008ff7812 */ /* 0x000fe2000784c0ff */
[----:B----4-:R0:W-:Y:S04]  /*c3fa0*/  @P1 STG.E.U8 desc[UR10][R224.64], R3 ;  /* 0x00000003e0001986 */ /* 0x0101e8000c10110a */
[----:B0-----:R-:W4:Y:S04]  /*c3fb0*/  LDL.LU.64 R224, [R1+0xd20] ;  /* 0x000d200001e07983 */ /* 0x001f280000300a00 */
[----:B------:R-:W4:Y:S01]  /*c3fc0*/  LDL.LU.64 R18, [R1+0xd40] ;  /* 0x000d400001127983 */ /* 0x000f220000300a00 */
[----:B------:R-:W-:-:S02]  /*c3fd0*/  PRMT R3, R168, 0x7772, RZ ;  /* 0x00007772a8037816 */ /* 0x000fc400000000ff */
[----:B------:R-:W-:-:S03]  /*c3fe0*/  PRMT R168, R168, 0x7773, RZ ;  /* 0x00007773a8a87816 */ /* 0x000fc600000000ff */
[----:B------:R-:W-:Y:S04]  /*c3ff0*/  @P3 STG.E.U8 desc[UR10][R212.64], R3 ;  /* 0x00000003d4003986 */ /* 0x000fe8000c10110a */
[----:B------:R0:W-:Y:S01]  /*c4000*/  @P5 STG.E.U8 desc[UR10][R222.64], R168 ;  /* 0x000000a8de005986 */ /* 0x0001e2000c10110a */
[----:B------:R-:W-:-:S03]  /*c4010*/  LOP3.LUT R239, R239, 0xfffffdff, RZ, 0xc0, !PT ;  /* 0xfffffdffefef7812 */ /* 0x000fc600078ec0ff */
[----:B0-----:R-:W4:Y:S01]  /*c4020*/  LDL.LU.64 R222, [R1+0xd38] ;  /* 0x000d380001de7983 */ /* 0x001f220000300a00 */
[----:B------:R-:W-:Y:S02]  /*c4030*/  PRMT R3, R169, 0x7770, RZ ;  /* 0x00007770a9037816 */ /* 0x000fe400000000ff */
[----:B------:R-:W-:Y:S02]  /*c4040*/  @P2 LOP3.LUT R239, R239, 0x200, RZ, 0xfc, !PT ;  /* 0x00000200efef2812 */ /* 0x000fe400078efcff */
[----:B------:R-:W-:Y:S01]  /*c4050*/  LOP3.LUT P2, RZ, R13, 0x20000, RZ, 0xc0, !PT ;  /* 0x000200000dff7812 */ /* 0x000fe2000784c0ff */
[----:B------:R0:W-:Y:S04]  /*c4060*/  @P4 STG.E.U8 desc[UR10][R218.64], R3 ;  /* 0x00000003da004986 */ /* 0x0001e8000c10110a */
[----:B0-----:R-:W4:Y:S01]  /*c4070*/  LDL.LU.64 R218, [R1+0xd50] ;  /* 0x000d500001da7983 */ /* 0x001f220000300a00 */
[----:B------:R-:W-:-:S03]  /*c4080*/  PRMT R3, R169, 0x7771, RZ ;  /* 0x00007771a9037816 */ /* 0x000fc600000000ff */
[----:B------:R-:W4:Y:S04]  /*c4090*/  LDL.LU.64 R212, [R1+0xd48] ;  /* 0x000d480001d47983 */ /* 0x000f280000300a00 */
[----:B--2---:R0:W-:Y:S04]  /*c40a0*/  @P2 STG.E.U8 desc[UR10][R226.64], R3 ;  /* 0x00000003e2002986 */ /* 0x0041e8000c10110a */
[----:B0-----:R-:W2:Y:S01]  /*c40b0*/  LDL.LU.64 R226, [R1+0xd60] ;  /* 0x000d600001e27983 */ /* 0x001ea20000300a00 */
[----:B------:R-:W-:Y:S02]  /*c40c0*/  LOP3.LUT P2, RZ, R239, 0x200, RZ, 0xc0, !PT ;  /* 0x00000200efff7812 */ /* 0x000fe4000784c0ff */
[----:B------:R-:W-:-:S02]  /*c40d0*/  PRMT R3, R169, 0x7772, RZ ;  /* 0x00007772a9037816 */ /* 0x000fc400000000ff */
[----:B------:R-:W-:-:S09]  /*c40e0*/  PRMT R169, R169, 0x7773, RZ ;  /* 0x00007773a9a97816 */ /* 0x000fd200000000ff */
[----:B------:R0:W-:Y:S01]  /*c40f0*/  @P2 STG.E.U8 desc[UR10][R220.64], R3 ;  /* 0x00000003dc002986 */ /* 0x0001e2000c10110a */
[C---:B------:R-:W-:Y:S02]  /*c4100*/  LOP3.LUT P2, RZ, R239.reuse, 0x100, RZ, 0xc0, !PT ;  /* 0x00000100efff7812 */ /* 0x040fe4000784c0ff */
[----:B0-----:R-:W-:Y:S01]  /*c4110*/  PRMT R3, R170, 0x7770, RZ ;  /* 0x00007770aa037816 */ /* 0x001fe200000000ff */
[----:B------:R-:W2:Y:S10]  /*c4120*/  LDL.LU.64 R220, [R1+0xd58] ;  /* 0x000d580001dc7983 */ /* 0x000eb40000300a00 */
[----:B------:R0:W-:Y:S01]  /*c4130*/  @P2 STG.E.U8 desc[UR10][R214.64], R169 ;  /* 0x000000a9d6002986 */ /* 0x0001e2000c10110a */
[----:B------:R-:W-:-:S03]  /*c4140*/  LOP3.LUT P2, RZ, R239, 0x80, RZ, 0xc0, !PT ;  /* 0x00000080efff7812 */ /* 0x000fc6000784c0ff */
[----:B0-----:R-:W2:Y:S01]  /*c4150*/  LDL.LU.64 R214, [R1+0xd70] ;  /* 0x000d700001d67983 */ /* 0x001ea20000300a00 */
[C---:B------:R-:W-:Y:S02]  /*c4160*/  LOP3.LUT P0, RZ, R13.reuse, 0x800000, RZ, 0xc0, !PT ;  /* 0x008000000dff7812 */ /* 0x040fe4000780c0ff */
[----:B------:R-:W-:-:S07]  /*c4170*/  LOP3.LUT P1, RZ, R13, 0x1000000, RZ, 0xc0, !PT ;  /* 0x010000000dff7812 */ /* 0x000fce000782c0ff */
[----:B---3--:R0:W-:Y:S01]  /*c4180*/  @P2 STG.E.U8 desc[UR10][R216.64], R3 ;  /* 0x00000003d8002986 */ /* 0x0081e2000c10110a */
[C---:B------:R-:W-:Y:S02]  /*c4190*/  LOP3.LUT P2, RZ, R239.reuse, 0x40, RZ, 0xc0, !PT ;  /* 0x00000040efff7812 */ /* 0x040fe4000784c0ff */
[----:B0-----:R-:W-:Y:S01]  /*c41a0*/  PRMT R3, R170, 0x7771, RZ ;  /* 0x00007771aa037816 */ /* 0x001fe200000000ff */
[----:B------:R-:W3:Y:S10]  /*c41b0*/  LDL.LU.64 R216, [R1+0xd68] ;  /* 0x000d680001d87983 */ /* 0x000ef40000300a00 */
[----:B----4-:R0:W-:Y:S01]  /*c41c0*/  @P2 STG.E.U8 desc[UR10][R224.64], R3 ;  /* 0x00000003e0002986 */ /* 0x0101e2000c10110a */
[----:B------:R-:W-:-:S02]  /*c41d0*/  LOP3.LUT P2, RZ, R239, 0x20, RZ, 0xc0, !PT ;  /* 0x00000020efff7812 */ /* 0x000fc4000784c0ff */
[----:B0-----:R-:W-:Y:S01]  /*c41e0*/  PRMT R3, R170, 0x7772, RZ ;  /* 0x00007772aa037816 */ /* 0x001fe200000000ff */
[----:B------:R-:W4:Y:S10]  /*c41f0*/  LDL.LU.64 R224, [R1+0xd80] ;  /* 0x000d800001e07983 */ /* 0x000f340000300a00 */
[----:B------:R0:W-:Y:S01]  /*c4200*/  @P2 STG.E.U8 desc[UR10][R18.64], R3 ;  /* 0x0000000312002986 */ /* 0x0001e2000c10110a */
[----:B------:R-:W-:-:S02]  /*c4210*/  LOP3.LUT P2, RZ, R239, 0x10, RZ, 0xc0, !PT ;  /* 0x00000010efff7812 */ /* 0x000fc4000784c0ff */
[----:B------:R-:W-:-:S11]  /*c4220*/  PRMT R170, R170, 0x7773, RZ ;  /* 0x00007773aaaa7816 */ /* 0x000fd600000000ff */
[----:B------:R1:W-:Y:S01]  /*c4230*/  @P2 STG.E.U8 desc[UR10][R222.64], R170 ;  /* 0x000000aade002986 */ /* 0x0003e2000c10110a */
[----:B------:R-:W-:Y:S02]  /*c4240*/  LOP3.LUT P2, RZ, R239, 0x8, RZ, 0xc0, !PT ;  /* 0x00000008efff7812 */ /* 0x000fe4000784c0ff */
[C---:B0-----:R-:W-:Y:S01]  /*c4250*/  PRMT R3, R171.reuse, 0x7770, RZ ;  /* 0x00007770ab037816 */ /* 0x041fe200000000ff */
[----:B-1----:R-:W4:Y:S10]  /*c4260*/  LDL.LU.64 R222, [R1+0xd78] ;  /* 0x000d780001de7983 */ /* 0x002f340000300a00 */
[----:B------:R0:W-:Y:S04]  /*c4270*/  @P2 STG.E.U8 desc[UR10][R218.64], R3 ;  /* 0x00000003da002986 */ /* 0x0001e8000c10110a */
[----:B0-----:R-:W4:Y:S01]  /*c4280*/  LDL.LU.64 R218, [R1+0xd98] ;  /* 0x000d980001da7983 */ /* 0x001f220000300a00 */
[----:B------:R-:W-:-:S05]  /*c4290*/  PRMT R3, R171, 0x7771, RZ ;  /* 0x00007771ab037816 */ /* 0x000fca00000000ff */
[----:B------:R0:W-:Y:S02]  /*c42a0*/  @P0 STG.E.U8 desc[UR10][R212.64], R3 ;  /* 0x00000003d4000986 */ /* 0x0001e4000c10110a */
[----:B0-----:R-:W-:-:S05]  /*c42b0*/  PRMT R3, R171, 0x7772, RZ ;  /* 0x00007772ab037816 */ /* 0x001fca00000000ff */
[----:B--2---:R0:W-:Y:S04]  /*c42c0*/  @P1 STG.E.U8 desc[UR10][R226.64], R3 ;  /* 0x00000003e2001986 */ /* 0x0041e8000c10110a */
[----:B0-----:R-:W2:Y:S01]  /*c42d0*/  LDL.LU.64 R226, [R1+0xd90] ;  /* 0x000d900001e27983 */ /* 0x001ea20000300a00 */
[C---:B------:R-:W-:Y:S02]  /*c42e0*/  LOP3.LUT P6, RZ, R13.reuse, 0x2000000, RZ, 0xc0, !PT ;  /* 0x020000000dff7812 */ /* 0x040fe400078cc0ff */
[----:B------:R-:W-:Y:S02]  /*c42f0*/  LOP3.LUT P3, RZ, R13, 0x4000000, RZ, 0xc0, !PT ;  /* 0x040000000dff7812 */ /* 0x000fe4000786c0ff */
[----:B------:R-:W-:Y:S02]  /*c4300*/  PRMT R171, R171, 0x7773, RZ ;  /* 0x00007773abab7816 */ /* 0x000fe400000000ff */
[----:B------:R-:W-:-:S02]  /*c4310*/  LOP3.LUT P5, RZ, R13, 0x8000000, RZ, 0xc0, !PT ;  /* 0x080000000dff7812 */ /* 0x000fc400078ac0ff */
[----:B------:R-:W-:-:S05]  /*c4320*/  PRMT R3, R172, 0x7770, RZ ;  /* 0x00007770ac037816 */ /* 0x000fca00000000ff */
[----:B------:R0:W-:Y:S01]  /*c4330*/  @P6 STG.E.U8 desc[UR10][R220.64], R171 ;  /* 0x000000abdc006986 */ /* 0x0001e2000c10110a */
[----:B------:R-:W-:-:S03]  /*c4340*/  LOP3.LUT P4, RZ, R2, 0x1, RZ, 0xc0, !PT ;  /* 0x0000000102ff7812 */ /* 0x000fc6000788c0ff */
[----:B0-----:R-:W2:Y:S04]  /*c4350*/  LDL.LU.64 R220, [R1+0xdb0] ;  /* 0x000db00001dc7983 */ /* 0x001ea80000300a00 */
[----:B------:R0:W-:Y:S02]  /*c4360*/  @P3 STG.E.U8 desc[UR10][R214.64], R3 ;  /* 0x00000003d6003986 */ /* 0x0001e4000c10110a */
[----:B0-----:R-:W-:Y:S02]  /*c4370*/  PRMT R3, R172, 0x7771, RZ ;  /* 0x00007771ac037816 */ /* 0x001fe400000000ff */
[----:B------:R-:W-:-:S03]  /*c4380*/  LOP3.LUT P0, RZ, R239, 0x4, RZ, 0xc0, !PT ;  /* 0x00000004efff7812 */ /* 0x000fc6000780c0ff */
[----:B---3--:R0:W-:Y:S01]  /*c4390*/  @P5 STG.E.U8 desc[UR10][R216.64], R3 ;  /* 0x00000003d8005986 */ /* 0x0081e2000c10110a */
[----:B------:R-:W-:-:S03]  /*c43a0*/  ISETP.LT.AND P5, PT, R6, UR28, !P4 ;  /* 0x0000001c06007c0c */ /* 0x000fc6000e7a1270 */
[----:B0-----:R-:W3:Y:S01]  /*c43b0*/  LDL.LU.64 R216, [R1+0xda8] ;  /* 0x000da80001d87983 */ /* 0x001ee20000300a00 */
[C---:B------:R-:W-:Y:S02]  /*c43c0*/  PRMT R3, R172.reuse, 0x7772, RZ ;  /* 0x00007772ac037816 */ /* 0x040fe400000000ff */
[----:B------:R-:W-:-:S07]  /*c43d0*/  PRMT R172, R172, 0x7773, RZ ;  /* 0x00007773acac7816 */ /* 0x000fce00000000ff */
[----:B----4-:R0:W-:Y:S01]  /*c43e0*/  @P5 STG.E.U8 desc[UR10][R224.64], R3 ;  /* 0x00000003e0005986 */ /* 0x0101e2000c10110a */
[----:B------:R-:W-:-:S03]  /*c43f0*/  ISETP.LT.AND P5, PT, R7, UR26, !P4 ;  /* 0x0000001a07007c0c */ /* 0x000fc6000e7a1270 */
[----:B0-----:R-:W4:Y:S01]  /*c4400*/  LDL.LU.64 R224, [R1+0xdc0] ;  /* 0x000dc00001e07983 */ /* 0x001f220000300a00 */
[----:B------:R-:W-:-:S09]  /*c4410*/  PRMT R3, R173, 0x7770, RZ ;  /* 0x00007770ad037816 */ /* 0x000fd200000000ff */
[----:B------:R0:W-:Y:S01]  /*c4420*/  @P5 STG.E.U8 desc[UR10][R222.64], R172 ;  /* 0x000000acde005986 */ /* 0x0001e2000c10110a */
[----:B------:R-:W-:-:S03]  /*c4430*/  ISETP.LT.AND P5, PT, R6, UR24, !P0 ;  /* 0x0000001806007c0c */ /* 0x000fc6000c7a1270 */
[----:B0-----:R-:W4:Y:S01]  /*c4440*/  LDL.LU.64 R222, [R1+0xdb8] ;  /* 0x000db80001de7983 */ /* 0x001f220000300a00 */
[----:B------:R-:W-:-:S09]  /*c4450*/  ISETP.LT.AND P0, PT, R7, UR22, !P0 ;  /* 0x0000001607007c0c */ /* 0x000fd2000c701270 */
[----:B------:R0:W-:Y:S04]  /*c4460*/  @P5 STG.E.U8 desc[UR10][R218.64], R3 ;  /* 0x00000003da005986 */ /* 0x0001e8000c10110a */
[----:B0-----:R-:W4:Y:S01]  /*c4470*/  LDL.LU.64 R218, [R1+0xdd0] ;  /* 0x000dd00001da7983 */ /* 0x001f220000300a00 */
[----:B------:R-:W-:-:S05]  /*c4480*/  PRMT R3, R173, 0x7771, RZ ;  /* 0x00007771ad037816 */ /* 0x000fca00000000ff */
[----:B--2---:R0:W-:Y:S04]  /*c4490*/  @P0 STG.E.U8 desc[UR10][R226.64], R3 ;  /* 0x00000003e2000986 */ /* 0x0041e8000c10110a */
[----:B0-----:R-:W2:Y:S01]  /*c44a0*/  LDL.LU.64 R226, [R1+0xdc8] ;  /* 0x000dc80001e27983 */ /* 0x001ea20000300a00 */
[----:B------:R-:W-:-:S04]  /*c44b0*/  LOP3.LUT P2, RZ, R2, 0x10, RZ, 0xc0, !PT ;  /* 0x0000001002ff7812 */ /* 0x000fc8000784c0ff */
[----:B------:R-:W-:Y:S02]  /*c44c0*/  ISETP.LT.AND P0, PT, R6, UR20, !P2 ;  /* 0x0000001406007c0c */ /* 0x000fe4000d701270 */
[C---:B------:R-:W-:Y:S02]  /*c44d0*/  PRMT R3, R173.reuse, 0x7772, RZ ;  /* 0x00007772ad037816 */ /* 0x040fe400000000ff */
[----:B------:R-:W-:-:S09]  /*c44e0*/  PRMT R173, R173, 0x7773, RZ ;  /* 0x00007773adad7816 */ /* 0x000fd200000000ff */
[----:B------:R0:W-:Y:S01]  /*c44f0*/  @P0 STG.E.U8 desc[UR10][R220.64], R3 ;  /* 0x00000003dc000986 */ /* 0x0001e2000c10110a */
[----:B------:R-:W-:-:S03]  /*c4500*/  ISETP.LT.AND P0, PT, R7, UR18, !P2 ;  /* 0x0000001207007c0c */ /* 0x000fc6000d701270 */
[----:B0-----:R-:W2:Y:S01]  /*c4510*/  LDL.LU.64 R220, [R1+0xde0] ;  /* 0x000de00001dc7983 */ /* 0x001ea20000300a00 */
[----:B------:R-:W-:Y:S02]  /*c4520*/  LOP3.LUT P3, RZ, R2, 0x100, RZ, 0xc0, !PT ;  /* 0x0000010002ff7812 */ /* 0x000fe4000786c0ff */
[----:B------:R-:W-:Y:S02]  /*c4530*/  PRMT R3, R174, 0x7770, RZ ;  /* 0x00007770ae037816 */ /* 0x000fe400000000ff */
[----:B------:R-:W-:-:S05]  /*c4540*/  LOP3.LUT P4, RZ, R2, 0x400, RZ, 0xc0, !PT ;  /* 0x0000040002ff7812 */ /* 0x000fca000788c0ff */
[----:B---3--:R0:W-:Y:S01]  /*c4550*/  @P0 STG.E.U8 desc[UR10][R216.64], R173 ;  /* 0x000000add8000986 */ /* 0x0081e2000c10110a */
[----:B------:R-:W-:-:S03]  /*c4560*/  ISETP.LT.AND P0, PT, R6, UR14, !P3 ;  /* 0x0000000e06007c0c */ /* 0x000fc6000df01270 */
[----:B0-----:R-:W3:Y:S10]  /*c4570*/  LDL.LU.64 R216, [R1+0xdd8] ;  /* 0x000dd80001d87983 */ /* 0x001ef40000300a00 */
[----:B----4-:R0:W-:Y:S01]  /*c4580*/  @P0 STG.E.U8 desc[UR10][R224.64], R3 ;  /* 0x00000003e0000986 */ /* 0x0101e2000c10110a */
[----:B------:R-:W-:-:S03]  /*c4590*/  ISETP.LT.AND P0, PT, R7, UR12, !P3 ;  /* 0x0000000c07007c0c */ /* 0x000fc6000df01270 */
[----:B0-----:R-:W4:Y:S01]  /*c45a0*/  LDL.LU.64 R224, [R1+0xdf0] ;  /* 0x000df00001e07983 */ /* 0x001f220000300a00 */
[----:B------:R-:W-:-:S09]  /*c45b0*/  PRMT R3, R174, 0x7771, RZ ;  /* 0x00007771ae037816 */ /* 0x000fd200000000ff */
[----:B------:R0:W-:Y:S01]  /*c45c0*/  @P0 STG.E.U8 desc[UR10][R222.64], R3 ;  /* 0x00000003de000986 */ /* 0x0001e2000c10110a */
[----:B------:R-:W-:Y:S01]  /*c45d0*/  ISETP.LT.AND P0, PT, R6, UR8, !P4 ;  /* 0x0000000806007c0c */ /* 0x000fe2000e701270 */
[----:B------:R-:W-:Y:S02]  /*c45e0*/  ULDC UR8, c[0x0][0x228] ;  /* 0x00008a0000087ab9 */ /* 0x000fe40000000800 */
[----:B0-----:R-:W4:Y:S01]  /*c45f0*/  LDL.LU.64 R222, [R1+0xde8] ;  /* 0x000de80001de7983 */ /* 0x001f220000300a00 */
[----:B------:R-:W-:-:S09]  /*c4600*/  PRMT R3, R174, 0x7772, RZ ;  /* 0x00007772ae037816 */ /* 0x000fd200000000ff */
[----:B------:R0:W-:Y:S01]  /*c4610*/  @P0 STG.E.U8 desc[UR10][R218.64], R3 ;  /* 0x00000003da000986 */ /* 0x0001e2000c10110a */
[----:B------:R-:W-:Y:S01]  /*c4620*/  ISETP.LT.AND P0, PT, R7, UR6, !P4 ;  /* 0x0000000607007c0c */ /* 0x000fe2000e701270 */
[----:B------:R-:W-:Y:S01]  /*c4630*/  ULDC UR6, c[0x0][0x228] ;  /* 0x00008a0000067ab9 */ /* 0x000fe20000000800 */
[----:B------:R-:W-:Y:S01]  /*c4640*/  PRMT R174, R174, 0x7773, RZ ;  /* 0x00007773aeae7816 */ /* 0x000fe200000000ff */
[----:B0-----:R-:W4:Y:S10]  /*c4650*/  LDL.LU.64 R218, [R1+0xe00] ;  /* 0x000e000001da7983 */ /* 0x001f340000300a00 */
[----:B--2---:R0:W-:Y:S04]  /*c4660*/  @P0 STG.E.U8 desc[UR10][R226.64], R174 ;  /* 0x000000aee2000986 */ /* 0x0041e8000c10110a */
[----:B0-----:R-:W2:Y:S01]  /*c4670*/  LDL.LU.64 R226, [R1+0xdf8] ;  /* 0x000df80001e27983 */ /* 0x001ea20000300a00 */
[----:B------:R-:W-:-:S04]  /*c4680*/  LOP3.LUT P5, RZ, R2, 0x1000, RZ, 0xc0, !PT ;  /* 0x0000100002ff7812 */ /* 0x000fc800078ac0ff */
[----:B------:R-:W-:Y:S01]  /*c4690*/  ISETP.LT.AND P0, PT, R6, UR4, !P5 ;  /* 0x0000000406007c0c */ /* 0x000fe2000ef01270 */
[----:B------:R-:W-:Y:S01]  /*c46a0*/  ULDC UR4, c[0x0][0x228] ;  /* 0x00008a0000047ab9 */ /* 0x000fe20000000800 */
[----:B------:R-:W-:-:S11]  /*c46b0*/  PRMT R3, R175, 0x7770, RZ ;  /* 0x00007770af037816 */ /* 0x000fd600000000ff */
[----:B------:R0:W-:Y:S01]  /*c46c0*/  @P0 STG.E.U8 desc[UR10][R220.64], R3 ;  /* 0x00000003dc000986 */ /* 0x0001e2000c10110a */
[----:B------:R-:W-:-:S03]  /*c46d0*/  ISETP.LT.AND P0, PT, R7, UR30, !P5 ;  /* 0x0000001e07007c0c */ /* 0x000fc6000ef01270 */
[----:B0-----:R-:W2:Y:S01]  /*c46e0*/  LDL.LU.64 R220, [R1+0xe10] ;  /* 0x000e100001dc7983 */ /* 0x001ea20000300a00 */
[----:B------:R-:W-:Y:S02]  /*c46f0*/  PRMT R3, R175, 0x7771, RZ ;  /* 0x00007771af037816 */ /* 0x000fe400000000ff */
[C---:B------:R-:W-:Y:S02]  /*c4700*/  LOP3.LUT P2, RZ, R2.reuse, 0x4000, RZ, 0xc0, !PT ;  /* 0x0000400002ff7812 */ /* 0x040fe4000784c0ff */
[----:B------:R-:W-:-:S05]  /*c4710*/  LOP3.LUT P3, RZ, R2, 0x10000, RZ, 0xc0, !PT ;  /* 0x0001000002ff7812 */ /* 0x000fca000786c0ff */
[----:B---3--:R0:W-:Y:S01]  /*c4720*/  @P0 STG.E.U8 desc[UR10][R216.64], R3 ;  /* 0x00000003d8000986 */ /* 0x0081e2000c10110a */
[----:B------:R-:W-:Y:S01]  /*c4730*/  ISETP.LT.AND P0, PT, R6, UR4, !P2 ;  /* 0x0000000406007c0c */ /* 0x000fe2000d701270 */
[----:B------:R-:W-:Y:S02]  /*c4740*/  ULDC UR4, c[0x0][0x228] ;  /* 0x00008a0000047ab9 */ /* 0x000fe40000000800 */
[----:B0-----:R-:W3:Y:S01]  /*c4750*/  LDL.LU.64 R216, [R1+0xe08] ;  /* 0x000e080001d87983 */ /* 0x001ee20000300a00 */
[C---:B------:R-:W-:Y:S02]  /*c4760*/  PRMT R3, R175.reuse, 0x7772, RZ ;  /* 0x00007772af037816 */ /* 0x040fe400000000ff */
[----:B------:R-:W-:-:S07]  /*c4770*/  PRMT R175, R175, 0x7773, RZ ;  /* 0x00007773afaf7816 */ /* 0x000fce00000000ff */
[----:B----4-:R0:W-:Y:S01]  /*c4780*/  @P0 STG.E.U8 desc[UR10][R224.64], R3 ;  /* 0x00000003e0000986 */ /* 0x0101e2000c10110a */
[----:B------:R-:W-:Y:S01]  /*c4790*/  ISETP.LT.AND P0, PT, R7, UR4, !P2 ;  /* 0x0000000407007c0c */ /* 0x000fe2000d701270 */
[----:B------:R-:W-:Y:S02]  /*c47a0*/  ULDC UR4, c[0x0][0x228] ;  /* 0x00008a0000047ab9 */ /* 0x000fe40000000800 */
[----:B0-----:R-:W4:Y:S01]  /*c47b0*/  LDL.LU.64 R224, [R1+0xe20] ;  /* 0x000e200001e07983 */ /* 0x001f220000300a00 */
[----:B------:R-:W-:-:S09]  /*c47c0*/  PRMT R3, R176, 0x7770, RZ ;  /* 0x00007770b0037816 */ /* 0x000fd200000000ff */
[----:B------:R0:W-:Y:S01]  /*c47d0*/  @P0 STG.E.U8 desc[UR10][R222.64], R175 ;  /* 0x000000afde000986 */ /* 0x0001e2000c10110a */
[----:B------:R-:W-:Y:S01]  /*c47e0*/  ISETP.LT.AND P0, PT, R6, UR4, !P3 ;  /* 0x0000000406007c0c */ /* 0x000fe2000df01270 */
[----:B------:R-:W-:Y:S02]  /*c47f0*/  ULDC UR4, c[0x0][0x228] ;  /* 0x00008a0000047ab9 */ /* 0x000fe40000000800 */
[----:B0-----:R-:W4:Y:S10]  /*c4800*/  LDL.LU.64 R222, [R1+0xe18] ;  /* 0x000e180001de7983 */ /* 0x001f340000300a00 */
[----:B------:R0:W-:Y:S01]  /*c4810*/  @P0 STG.E.U8 desc[UR10][R218.64], R3 ;  /* 0x00000003da000986 */ /* 0x0001e2000c10110a */
[----:B------:R-:W-:Y:S01]  /*c4820*/  ISETP.LT.AND P0, PT, R7, UR4, !P3 ;  /* 0x0000000407007c0c */ /* 0x000fe2000df01270 */
[----:B------:R-:W-:-:S02]  /*c4830*/  ULDC UR4, c[0x0][0x228] ;  /* 0x00008a0000047ab9 */ /* 0x000fc40000000800 */
[----:B0-----:R-:W4:Y:S01]  /*c4840*/  LDL.LU.64 R218, [R1+0xe38] ;  /* 0x000e380001da7983 */ /* 0x001f220000300a00 */
[----:B------:R-:W-:-:S09]  /*c4850*/  PRMT R3, R176, 0x7771, RZ ;  /* 0x00007771b0037816 */ /* 0x000fd200000000ff */
[----:B--2---:R0:W-:Y:S04]  /*c4860*/  @P0 STG.E.U8 desc[UR10][R226.64], R3 ;  /* 0x00000003e2000986 */ /* 0x0041e8000c10110a */
[----:B0-----:R-:W2:Y:S01]  /*c4870*/  LDL.LU.64 R226, [R1+0xe30] ;  /* 0x000e300001e27983 */ /* 0x001ea20000300a00 */
[----:B------:R-:W-:-:S04]  /*c4880*/  LOP3.LUT P4, RZ, R2, 0x40000, RZ, 0xc0, !PT ;  /* 0x0004000002ff7812 */ /* 0x000fc8000788c0ff */
[----:B------:R-:W-:Y:S01]  /*c4890*/  ISETP.LT.AND P0, PT, R6, UR4, !P4 ;  /* 0x0000000406007c0c */ /* 0x000fe2000e701270 */
[----:B------:R-:W-:Y:S01]  /*c48a0*/  ULDC UR4, c[0x0][0x228] ;  /* 0x00008a0000047ab9 */ /* 0x000fe20000000800 */
[C---:B------:R-:W-:Y:S02]  /*c48b0*/  PRMT R3, R176.reuse, 0x7772, RZ ;  /* 0x00007772b0037816 */ /* 0x040fe400000000ff */
[----:B------:R-:W-:-:S09]  /*c48c0*/  PRMT R176, R176, 0x7773, RZ ;  /* 0x00007773b0b07816 */ /* 0x000fd200000000ff */
[----:B------:R0:W-:Y:S01]  /*c48d0*/  @P0 STG.E.U8 desc[UR10][R220.64], R3 ;  /* 0x00000003dc000986 */ /* 0x0001e2000c10110a */
[----:B------:R-:W-:Y:S01]  /*c48e0*/  ISETP.LT.AND P0, PT, R7, UR4, !P4 ;  /* 0x0000000407007c0c */ /* 0x000fe2000e701270 */
[----:B------:R-:W-:Y:S02]  /*c48f0*/  ULDC UR4, c[0x0][0x228] ;  /* 0x00008a0000047ab9 */ /* 0x000fe40000000800 */
[----:B0-----:R-:W2:Y:S01]  /*c4900*/  LDL.LU.64 R220, [R1+0xe48] ;  /* 0x000e480001dc7983 */ /* 0x001ea20000300a00 */
[C---:B------:R-:W-:Y:S02]  /*c4910*/  LOP3.LUT P5, RZ, R2.reuse, 0x200000, RZ, 0xc0, !PT ;  /* 0x0020000002ff7812 */ /* 0x040fe400078ac0ff */
[----:B------:R-:W-:Y:S02]  /*c4920*/  PRMT R3, R177, 0x7770, RZ ;  /* 0x00007770b1037816 */ /* 0x000fe400000000ff */
[C---:B------:R-:W-:Y:S02]  /*c4930*/  LOP3.LUT P2, RZ, R2.reuse, 0x1000000, RZ, 0xc0, !PT ;  /* 0x0100000002ff7812 */ /* 0x040fe4000784c0ff */
[----:B------:R-:W-:-:S02]  /*c4940*/  LOP3.LUT P3, RZ, R2, 0x2000000, RZ, 0xc0, !PT ;  /* 0x0200000002ff7812 */ /* 0x000fc4000786c0ff */
[----:B------:R-:W-:Y:S01]  /*c4950*/  LOP3.LUT P4, RZ, R2, 0x10000000, RZ, 0xc0, !PT ;  /* 0x1000000002ff7812 */ /* 0x000fe2000788c0ff */
[----:B---3--:R0:W-:Y:S01]  /*c4960*/  @P0 STG.E.U8 desc[UR10][R216.64], R176 ;  /* 0x000000b0d8000986 */ /* 0x0081e2000c10110a */
[----:B------:R-:W-:Y:S01]  /*c4970*/  ISETP.LT.AND P0, PT, R6, UR4, !P5 ;  /* 0x0000000406007c0c */ /* 0x000fe2000ef01270 */
[----:B------:R-:W-:Y:S02]  /*c4980*/  ULDC UR4, c[0x0][0x228] ;  /* 0x00008a0000047ab9 */ /* 0x000fe40000000800 */
[----:B0-----:R-:W3:Y:S10]  /*c4990*/  LDL.LU.64 R216, [R1+0xe40] ;  /* 0x000e400001d87983 */ /* 0x001ef40000300a00 */
[----:B----4-:R0:W-:Y:S01]  /*c49a0*/  @P0 STG.E.U8 desc[UR10][R224.64], R3 ;  /* 0x00000003e0000986 */ /* 0x0101e2000c10110a */
[----:B------:R-:W-:Y:S01]  /*c49b0*/  ISETP.LT.AND P0, PT, R7, UR4, !P5 ;  /* 0x0000000407007c0c */ /* 0x000fe2000ef01270 */
[----:B------:R-:W-:Y:S01]  /*c49c0*/  ULDC UR4, c[0x0][0x228] ;  /* 0x00008a0000047ab9 */ /* 0x000fe20000000800 */
[----:B------:R-:W-:Y:S01]  /*c49d0*/  LOP3.LUT P5, RZ, R2, 0x40000000, RZ, 0xc0, !PT ;  /* 0x4000000002ff7812 */ /* 0x000fe200078ac0ff */
        /* <DEDUP_REMOVED lines=14> */
[----:B------:R-:W-:Y:S01]  /*c4ac0*/  ISETP.LT.AND P0, PT, R6, UR4, !P3 ;  /* 0x0000000406007c0c */ /* 0x000fe2000df01270 */
[----:B------:R-:W-:Y:S01]  /*c4ad0*/  ULDC UR4, c[0x0][0x228] ;  /* 0x00008a0000047ab9 */ /* 0x000fe20000000800 */
[----:B------:R-:W-:-:S11]  /*c4ae0*/  PRMT R2, R178, 0x7770, RZ ;  /* 0x00007770b2027816 */ /* 0x000fd600000000ff */
[----:B------:R0:W-:Y:S01]  /*c4af0*/  @P0 STG.E.U8 desc[UR10][R220.64], R2 ;  /* 0x00000002dc000986 */ /* 0x0001e2000c10110a */
[----:B------:R-:W-:Y:S01]  /*c4b00*/  ISETP.LT.AND P0, PT, R7, UR4, !P3 ;  /* 0x0000000407007c0c */ /* 0x000fe2000df01270 */
[----:B------:R-:W-:Y:S02]  /*c4b10*/  ULDC UR4, c[0x0][0x228] ;  /* 0x00008a0000047ab9 */ /* 0x000fe40000000800 */
[----:B0-----:R-:W2:Y:S01]  /*c4b20*/  LDL.LU.64 R220, [R1+0xe78] ;  /* 0x000e780001dc7983 */ /* 0x001ea20000300a00 */
[----:B------:R-:W-:-:S09]  /*c4b30*/  PRMT R2, R178, 0x7771, RZ ;  /* 0x00007771b2027816 */ /* 0x000fd200000000ff */
        /* <DEDUP_REMOVED lines=31> */
[----:B------:R-:W-:Y:S02]  /*c4d30*/  LOP3.LUT P3, RZ, R238, 0x4, RZ, 0xc0, !PT ;  /* 0x00000004eeff7812 */ /* 0x000fe4000786c0ff */
[----:B------:R-:W-:Y:S02]  /*c4d40*/  PRMT R2, R180, 0x7770, RZ ;  /* 0x00007770b4027816 */ /* 0x000fe400000000ff */
[----:B------:R-:W-:-:S05]  /*c4d50*/  LOP3.LUT P4, RZ, R238, 0x10, RZ, 0xc0, !PT ;  /* 0x00000010eeff7812 */ /* 0x000fca000788c0ff */
[----:B---3--:R0:W-:Y:S01]  /*c4d60*/  @P0 STG.E.U8 desc[UR10][R216.64], R179 ;  /* 0x000000b3d8000986 */ /* 0x0081e2000c10110a */
[----:B------:R-:W-:Y:S01]  /*c4d70*/  ISETP.LT.AND P0, PT, R6, UR4, !P3 ;  /* 0x0000000406007c0c */ /* 0x000fe2000df01270 */
[----:B------:R-:W-:Y:S02]  /*c4d80*/  ULDC UR4, c[0x0][0x228] ;  /* 0x00008a0000047ab9 */ /* 0x000fe40000000800 */
[----:B0-----:R-:W3:Y:S10]  /*c4d90*/  LDL.LU.64 R216, [R1+0xea0] ;  /* 0x000ea00001d87983 */ /* 0x001ef40000300a00 */
[----:B----4-:R0:W-:Y:S01]  /*c4da0*/  @P0 STG.E.U8 desc[UR10][R224.64], R2 ;  /* 0x00000002e0000986 */ /* 0x0101e2000c10110a */
[----:B------:R-:W-:Y:S01]  /*c4db0*/  ISETP.LT.AND P0, PT, R7, UR4, !P3 ;  /* 0x0000000407007c0c */ /* 0x000fe2000df01270 */
[----:B------:R-:W-:-:S02]  /*c4dc0*/  ULDC UR4, c[0x0][0x228] ;  /* 0x00008a0000047ab9 */ /* 0x000fc40000000800 */
        /* <DEDUP_REMOVED lines=19> */
[----:B------:R-:W-:Y:S01]  /*c4f00*/  ISETP.LT.AND P0, PT, R7, UR4, !P5 ;  /* 0x0000000407007c0c */ /* 0x000fe2000ef01270 */
[----:B------:R-:W-:Y:S02]  /*c4f10*/  ULDC UR4, c[0x0][0x228] ;  /* 0x00008a0000047ab9 */ /* 0x000fe40000000800 */
        /* <DEDUP_REMOVED lines=266> */
[----:B------:R-:W-:Y:S02]  /*c5fc0*/  LOP3.LUT P2, RZ, R237, 0x40000000, RZ, 0xc0, !PT ;  /* 0x40000000edff7812 */ /* 0x000fe4000784c0ff */
        /* <DEDUP_REMOVED lines=326> */
[----:B------:R-:W-:Y:S01]  /*c7430*/  ULDC UR4, c[0x0][0x228] ;  /* 0x00008a0000047ab9 */ /* 0x000fe20000000800 */
[----:B------:R-:W-:Y:S02]  /*c7440*/  LOP3.LUT P4, RZ, R14, 0x1, RZ, 0xc0, !PT ;  /* 0x000000010eff7812 */ /* 0x000fe4000788c0ff */
[----:B0-----:R-:W-:Y:S01]  /*c7450*/  PRMT R2, R208, 0x7771, RZ ;  /* 0x00007771d0027816 */ /* 0x001fe200000000ff */
[----:B------:R-:W2:Y:S01]  /*c7460*/  LDL.LU.64 R220, [R1+0x1260] ;  /* 0x0012600001dc7983 */ /* 0x000ea20000300a00 */
[----:B------:R-:W-:-:S07]  /*c7470*/  LOP3.LUT P5, RZ, R14, 0x4, RZ, 0xc0, !PT ;  /* 0x000000040eff7812 */ /* 0x000fce00078ac0ff */
[----:B---3--:R0:W-:Y:S01]  /*c7480*/  @P0 STG.E.U8 desc[UR10][R216.64], R2 ;  /* 0x00000002d8000986 */ /* 0x0081e2000c10110a */
[----:B------:R-:W-:Y:S01]  /*c7490*/  ISETP.LT.AND P0, PT, R6, UR4, !P4 ;  /* 0x0000000406007c0c */ /* 0x000fe2000e701270 */
[----:B------:R-:W-:Y:S01]  /*c74a0*/  ULDC UR4, c[0x0][0x228] ;  /* 0x00008a0000047ab9 */ /* 0x000fe20000000800 */
[C---:B0-----:R-:W-:Y:S01]  /*c74b0*/  PRMT R2, R208.reuse, 0x7772, RZ ;  /* 0x00007772d0027816 */ /* 0x041fe200000000ff */
[----:B------:R-:W3:Y:S01]  /*c74c0*/  LDL.LU.64 R216, [R1+0x1258] ;  /* 0x0012580001d87983 */ /* 0x000ee20000300a00 */
[----:B------:R-:W-:-:S09]  /*c74d0*/  PRMT R208, R208, 0x7773, RZ ;  /* 0x00007773d0d07816 */ /* 0x000fd200000000ff */
[----:B----4-:R0:W-:Y:S01]  /*c74e0*/  @P0 STG.E.U8 desc[UR10][R224.64], R2 ;  /* 0x00000002e0000986 */ /* 0x0101e2000c10110a */
[----:B------:R-:W-:Y:S01]  /*c74f0*/  ISETP.LT.AND P0, PT, R7, UR4, !P4 ;  /* 0x0000000407007c0c */ /* 0x000fe2000e701270 */
[----:B------:R-:W-:Y:S01]  /*c7500*/  ULDC UR4, c[0x0][0x228] ;  /* 0x00008a0000047ab9 */ /* 0x000fe20000000800 */
[----:B0-----:R-:W-:Y:S01]  /*c7510*/  PRMT R2, R209, 0x7770, RZ ;  /* 0x00007770d1027816 */ /* 0x001fe200000000ff */
[----:B------:R-:W4:Y:S10]  /*c7520*/  LDL.LU.64 R224, [R1+0x1270] ;  /* 0x0012700001e07983 */ /* 0x000f340000300a00 */
[----:B------:R0:W-:Y:S01]  /*c7530*/  @P0 STG.E.U8 desc[UR10][R222.64], R208 ;  /* 0x000000d0de000986 */ /* 0x0001e2000c10110a */
[----:B------:R-:W-:Y:S01]  /*c7540*/  ISETP.LT.AND P0, PT, R6, UR4, !P5 ;  /* 0x0000000406007c0c */ /* 0x000fe2000ef01270 */
[----:B------:R-:W-:-:S02]  /*c7550*/  ULDC UR4, c[0x0][0x228] ;  /* 0x00008a0000047ab9 */ /* 0x000fc40000000800 */
[----:B0-----:R-:W4:Y:S10]  /*c7560*/  LDL.LU.64 R222, [R1+0x1268] ;  /* 0x0012680001de7983 */ /* 0x001f340000300a00 */
[----:B------:R0:W-:Y:S01]  /*c7570*/  @P0 STG.E.U8 desc[UR10][R218.64], R2 ;  /* 0x00000002da000986 */ /* 0x0001e2000c10110a */
[----:B------:R-:W-:Y:S01]  /*c7580*/  ISETP.LT.AND P0, PT, R7, UR4, !P5 ;  /* 0x0000000407007c0c */ /* 0x000fe2000ef01270 */
[----:B------:R-:W-:Y:S01]  /*c7590*/  ULDC UR4, c[0x0][0x228] ;  /* 0x00008a0000047ab9 */ /* 0x000fe20000000800 */
[----:B0-----:R-:W-:-:S11]  /*c75a0*/  PRMT R2, R209, 0x7771, RZ ;  /* 0x00007771d1027816 */ /* 0x001fd600000000ff */
[----:B--2---:R0:W-:Y:S04]  /*c75b0*/  @P0 STG.E.U8 desc[UR10][R226.64], R2 ;  /* 0x00000002e2000986 */ /* 0x0041e8000c10110a */
[----:B0-----:R-:W2:Y:S01]  /*c75c0*/  LDL.LU.64 R226, [R1+0x1278] ;  /* 0x0012780001e27983 */ /* 0x001ea20000300a00 */
[----:B------:R-:W-:Y:S02]  /*c75d0*/  LOP3.LUT P6, RZ, R14, 0x10, RZ, 0xc0, !PT ;  /* 0x000000100eff7812 */ /* 0x000fe400078cc0ff */
[C---:B------:R-:W-:Y:S01]  /*c75e0*/  PRMT R2, R209.reuse, 0x7772, RZ ;  /* 0x00007772d1027816 */ /* 0x040fe200000000ff */
[----:B------:R-:W2:Y:S01]  /*c75f0*/  LDL.LU.64 R218, [R1+0x1288] ;  /* 0x0012880001da7983 */ /* 0x000ea20000300a00 */
[----:B------:R-:W-:Y:S01]  /*c7600*/  ISETP.LT.AND P0, PT, R6, UR4, !P6 ;  /* 0x0000000406007c0c */ /* 0x000fe2000f701270 */
[----:B------:R-:W-:Y:S01]  /*c7610*/  ULDC UR4, c[0x0][0x228] ;  /* 0x00008a0000047ab9 */ /* 0x000fe20000000800 */
[----:B------:R-:W-:-:S11]  /*c7620*/  PRMT R209, R209, 0x7773, RZ ;  /* 0x00007773d1d17816 */ /* 0x000fd600000000ff */
[----:B------:R0:W-:Y:S01]  /*c7630*/  @P0 STG.E.U8 desc[UR10][R220.64], R2 ;  /* 0x00000002dc000986 */ /* 0x0001e2000c10110a */
[----:B------:R-:W-:Y:S01]  /*c7640*/  ISETP.LT.AND P0, PT, R7, UR4, !P6 ;  /* 0x0000000407007c0c */ /* 0x000fe2000f701270 */
[----:B------:R-:W-:Y:S01]  /*c7650*/  ULDC UR4, c[0x0][0x228] ;  /* 0x00008a0000047ab9 */ /* 0x000fe20000000800 */
[C---:B------:R-:W-:Y:S01]  /*c7660*/  LOP3.LUT P1, RZ, R239.reuse, 0x2, RZ, 0xc0, !PT ;  /* 0x00000002efff7812 */ /* 0x040fe2000782c0ff */
[----:B0-----:R-:W2:Y:S01]  /*c7670*/  LDL.LU.64 R220, [R1+0x1280] ;  /* 0x0012800001dc7983 */ /* 0x001ea20000300a00 */
[----:B------:R-:W-:Y:S02]  /*c7680*/  PRMT R2, R210, 0x7770, RZ ;  /* 0x00007770d2027816 */ /* 0x000fe400000000ff */
[----:B------:R-:W-:-:S07]  /*c7690*/  LOP3.LUT P2, RZ, R239, 0x1, RZ, 0xc0, !PT ;  /* 0x00000001efff7812 */ /* 0x000fce000784c0ff */
[----:B---3--:R-:W-:Y:S01]  /*c76a0*/  @P0 STG.E.U8 desc[UR10][R216.64], R209 ;  /* 0x000000d1d8000986 */ /* 0x008fe2000c10110a */
[----:B------:R-:W-:Y:S01]  /*c76b0*/  ISETP.LT.AND P0, PT, R6, UR4, !P1 ;  /* 0x0000000406007c0c */ /* 0x000fe2000cf01270 */
[----:B------:R-:W-:Y:S02]  /*c76c0*/  ULDC UR4, c[0x0][0x228] ;  /* 0x00008a0000047ab9 */ /* 0x000fe40000000800 */
[----:B------:R-:W-:Y:S01]  /*c76d0*/  ISETP.LT.AND P1, PT, R7, UR4, !P1 ;  /* 0x0000000407007c0c */ /* 0x000fe2000cf21270 */
[----:B------:R-:W-:-:S09]  /*c76e0*/  ULDC UR4, c[0x0][0x228] ;  /* 0x00008a0000047ab9 */ /* 0x000fd20000000800 */
[----:B----4-:R0:W-:Y:S01]  /*c76f0*/  @P0 STG.E.U8 desc[UR10][R224.64], R2 ;  /* 0x00000002e0000986 */ /* 0x0101e2000c10110a */
[----:B------:R-:W-:Y:S01]  /*c7700*/  ISETP.LT.AND P0, PT, R6, UR4, !P2 ;  /* 0x0000000406007c0c */ /* 0x000fe2000d701270 */
[----:B------:R-:W-:Y:S02]  /*c7710*/  ULDC UR4, c[0x0][0x228] ;  /* 0x00008a0000047ab9 */ /* 0x000fe40000000800 */
[----:B0-----:R-:W3:Y:S01]  /*c7720*/  LDL.LU.64 R224, [R1+0x1290] ;  /* 0x0012900001e07983 */ /* 0x001ee20000300a00 */
[----:B------:R-:W-:-:S05]  /*c7730*/  PRMT R2, R210, 0x7771, RZ ;  /* 0x00007771d2027816 */ /* 0x000fca00000000ff */
[----:B------:R0:W-:Y:S04]  /*c7740*/  @P1 STG.E.U8 desc[UR10][R222.64], R2 ;  /* 0x00000002de001986 */ /* 0x0001e8000c10110a */
[----:B0-----:R-:W4:Y:S01]  /*c7750*/  LDL.LU.64 R222, [R1+0x1298] ;  /* 0x0012980001de7983 */ /* 0x001f220000300a00 */
[----:B------:R-:W-:-:S03]  /*c7760*/  PRMT R2, R210, 0x7772, RZ ;  /* 0x00007772d2027816 */ /* 0x000fc600000000ff */
[----:B------:R-:W4:Y:S04]  /*c7770*/  LDL.LU R248, [R1+0x60] ;  /* 0x0000600001f87983 */ /* 0x000f280000300800 */
[----:B--2---:R0:W-:Y:S04]  /*c7780*/  @P0 STG.E.U8 desc[UR10][R226.64], R2 ;  /* 0x00000002e2000986 */ /* 0x0041e8000c10110a */
[----:B0-----:R-:W2:Y:S01]  /*c7790*/  LDL.LU.64 R226, [R1+0x12a8] ;  /* 0x0012a80001e27983 */ /* 0x001ea20000300a00 */
[----:B------:R-:W-:Y:S02]  /*c77a0*/  LOP3.LUT P3, RZ, R13, 0x80000000, RZ, 0xc0, !PT ;  /* 0x800000000dff7812 */ /* 0x000fe4000786c0ff */
[----:B------:R-:W-:Y:S01]  /*c77b0*/  ISETP.LT.AND P2, PT, R7, UR4, !P2 ;  /* 0x0000000407007c0c */ /* 0x000fe2000d741270 */
[----:B------:R-:W-:Y:S01]  /*c77c0*/  ULDC UR4, c[0x0][0x228] ;  /* 0x00008a0000047ab9 */ /* 0x000fe20000000800 */
[----:B------:R-:W-:Y:S01]  /*c77d0*/  ISETP.LT.AND P1, PT, R6, UR6, !P3 ;  /* 0x0000000606007c0c */ /* 0x000fe2000df21270 */
[----:B------:R-:W2:Y:S01]  /*c77e0*/  LDL.LU.64 R216, [R1+0x12a0] ;  /* 0x0012a00001d87983 */ /* 0x000ea20000300a00 */
[----:B------:R-:W-:Y:S01]  /*c77f0*/  PRMT R210, R210, 0x7773, RZ ;  /* 0x00007773d2d27816 */ /* 0x000fe200000000ff */
[----:B------:R-:W-:Y:S01]  /*c7800*/  ULDC UR6, c[0x0][0x228] ;  /* 0x00008a0000067ab9 */ /* 0x000fe20000000800 */
[----:B------:R-:W-:-:S02]  /*c7810*/  PRMT R2, R211, 0x7770, RZ ;  /* 0x00007770d3027816 */ /* 0x000fc400000000ff */
[----:B------:R-:W-:Y:S01]  /*c7820*/  ISETP.LT.AND P3, PT, R7, UR4, !P3 ;  /* 0x0000000407007c0c */ /* 0x000fe2000df61270 */
[----:B------:R-:W-:Y:S01]  /*c7830*/  ULDC UR4, c[0x0][0x228] ;  /* 0x00008a0000047ab9 */ /* 0x000fe20000000800 */
[----:B------:R-:W-:-:S03]  /*c7840*/  LOP3.LUT P4, RZ, R13, 0x40000000, RZ, 0xc0, !PT ;  /* 0x400000000dff7812 */ /* 0x000fc6000788c0ff */
[----:B------:R-:W-:Y:S04]  /*c7850*/  @P2 STG.E.U8 desc[UR10][R218.64], R210 ;  /* 0x000000d2da002986 */ /* 0x000fe8000c10110a */
[----:B------:R0:W-:Y:S01]  /*c7860*/  @P1 STG.E.U8 desc[UR10][R220.64], R2 ;  /* 0x00000002dc001986 */ /* 0x0001e2000c10110a */
[----:B------:R-:W-:Y:S02]  /*c7870*/  PRMT R4, R211, 0x7771, RZ ;  /* 0x00007771d3047816 */ /* 0x000fe400000000ff */
[----:B------:R-:W-:Y:S01]  /*c7880*/  ISETP.LT.AND P2, PT, R6, UR6, !P4 ;  /* 0x0000000606007c0c */ /* 0x000fe2000e741270 */
[----:B------:R-:W-:Y:S01]  /*c7890*/  ULDC UR6, c[0x0][0x228] ;  /* 0x00008a0000067ab9 */ /* 0x000fe20000000800 */
[----:B0-----:R-:W2:Y:S01]  /*c78a0*/  LDL.LU.64 R220, [R1+0x12b8] ;  /* 0x0012b80001dc7983 */ /* 0x001ea20000300a00 */
[----:B------:R-:W-:Y:S01]  /*c78b0*/  ISETP.LT.AND P4, PT, R7, UR4, !P4 ;  /* 0x0000000407007c0c */ /* 0x000fe2000e781270 */
[----:B------:R-:W-:Y:S01]  /*c78c0*/  VIADD R3, R0, 0x1aa ;  /* 0x000001aa00037836 */ /* 0x000fe20000000000 */
[C---:B------:R-:W-:Y:S01]  /*c78d0*/  PRMT R2, R211.reuse, 0x7772, RZ ;  /* 0x00007772d3027816 */ /* 0x040fe200000000ff */
[----:B------:R-:W-:Y:S01]  /*c78e0*/  ULDC UR4, c[0x0][0x228] ;  /* 0x00008a0000047ab9 */ /* 0x000fe20000000800 */
[----:B------:R-:W-:Y:S01]  /*c78f0*/  PRMT R211, R211, 0x7773, RZ ;  /* 0x00007773d3d37816 */ /* 0x000fe200000000ff */
[----:B---3--:R0:W-:Y:S04]  /*c7900*/  @P3 STG.E.U8 desc[UR10][R224.64], R4 ;  /* 0x00000004e0003986 */ /* 0x0081e8000c10110a */
[----:B0-----:R-:W3:Y:S04]  /*c7910*/  LDL.LU.64 R224, [R1+0x12d0] ;  /* 0x0012d00001e07983 */ /* 0x001ee80000300a00 */
[----:B------:R-:W3:Y:S04]  /*c7920*/  LDL.LU R213, [R1+0x64] ;  /* 0x0000640001d57983 */ /* 0x000ee80000300800 */
[----:B------:R-:W3:Y:S04]  /*c7930*/  LDL.LU.64 R218, [R1+0x12c8] ;  /* 0x0012c80001da7983 */ /* 0x000ee80000300a00 */
[----:B----4-:R0:W-:Y:S04]  /*c7940*/  @P2 STG.E.U8 desc[UR10][R222.64], R2 ;  /* 0x00000002de002986 */ /* 0x0101e8000c10110a */
[----:B0-----:R-:W4:Y:S04]  /*c7950*/  LDL.LU.64 R222, [R1+0x12d8] ;  /* 0x0012d80001de7983 */ /* 0x001f280000300a00 */
[----:B--2---:R0:W-:Y:S04]  /*c7960*/  @P4 STG.E.U8 desc[UR10][R226.64], R211 ;  /* 0x000000d3e2004986 */ /* 0x0041e8000c10110a */
[----:B0-----:R-:W2:Y:S01]  /*c7970*/  LDL.LU.64 R226, [R1+0x12c0] ;  /* 0x0012c00001e27983 */ /* 0x001ea20000300a00 */
[----:B------:R-:W-:-:S04]  /*c7980*/  LOP3.LUT P5, RZ, R13, 0x20000000, RZ, 0xc0, !PT ;  /* 0x200000000dff7812 */ /* 0x000fc800078ac0ff */
[----:B------:R-:W-:Y:S01]  /*c7990*/  ISETP.LT.AND P1, PT, R6, UR6, !P5 ;  /* 0x0000000606007c0c */ /* 0x000fe2000ef21270 */
[----:B------:R-:W-:Y:S01]  /*c79a0*/  ULDC UR6, c[0x0][0x228] ;  /* 0x00008a0000067ab9 */ /* 0x000fe20000000800 */
[----:B------:R-:W-:Y:S01]  /*c79b0*/  ISETP.LT.AND P5, PT, R7, UR4, !P5 ;  /* 0x0000000407007c0c */ /* 0x000fe2000efa1270 */
[----:B------:R-:W-:Y:S01]  /*c79c0*/  ULDC UR4, c[0x0][0x22c] ;  /* 0x00008b0000047ab9 */ /* 0x000fe20000000800 */
[----:B------:R-:W-:Y:S01]  /*c79d0*/  ISETP.GE.AND P0, PT, R3, UR17, PT ;  /* 0x0000001103007c0c */ /* 0x000fe2000bf06270 */
[----:B------:R-:W-:Y:S01]  /*c79e0*/  VIADD R3, R0, 0x1ff ;  /* 0x000001ff00037836 */ /* 0x000fe20000000000 */
[----:B------:R-:W-:Y:S02]  /*c79f0*/  LOP3.LUT P6, RZ, R13, 0x10000000, RZ, 0xc0, !PT ;  /* 0x100000000dff7812 */ /* 0x000fe400078cc0ff */
[----:B------:R-:W-:Y:S02]  /*c7a00*/  PRMT R2, R248, 0x7770, RZ ;  /* 0x00007770f8027816 */ /* 0x000fe400000000ff */
[----:B------:R-:W-:-:S02]  /*c7a10*/  ISETP.GE.AND P3, PT, R3, UR31, PT ;  /* 0x0000001f03007c0c */ /* 0x000fc4000bf66270 */
[----:B------:R-:W-:Y:S01]  /*c7a20*/  PRMT R3, R248, 0x7771, RZ ;  /* 0x00007771f8037816 */ /* 0x000fe200000000ff */
[----:B------:R0:W-:Y:S01]  /*c7a30*/  @P1 STG.E.U8 desc[UR10][R216.64], R2 ;  /* 0x00000002d8001986 */ /* 0x0001e2000c10110a */
[----:B------:R-:W-:Y:S01]  /*c7a40*/  ISETP.LT.AND P4, PT, R6, UR6, !P6 ;  /* 0x0000000606007c0c */ /* 0x000fe2000f781270 */
[----:B------:R-:W-:Y:S02]  /*c7a50*/  ULDC UR6, c[0x0][0x228] ;  /* 0x00008a0000067ab9 */ /* 0x000fe40000000800 */
[----:B------:R1:W-:Y:S01]  /*c7a60*/  @P5 STG.E.U8 desc[UR10][R220.64], R3 ;  /* 0x00000003dc005986 */ /* 0x0003e2000c10110a */
[----:B------:R-:W-:Y:S01]  /*c7a70*/  ISETP.LT.AND P6, PT, R7, UR6, !P6 ;  /* 0x0000000607007c0c */ /* 0x000fe2000f7c1270 */
[C---:B------:R-:W-:Y:S01]  /*c7a80*/  VIADD R4, R0.reuse, 0x1f4 ;  /* 0x000001f400047836 */ /* 0x040fe20000000000 */
[----:B------:R-:W-:Y:S01]  /*c7a90*/  ULDC UR6, c[0x0][0x228] ;  /* 0x00008a0000067ab9 */ /* 0x000fe20000000800 */
[----:B0-----:R-:W-:Y:S01]  /*c7aa0*/  VIADD R2, R0, 0x1ab ;  /* 0x000001ab00027836 */ /* 0x001fe20000000000 */
[----:B-1----:R-:W2:Y:S04]  /*c7ab0*/  LDL.LU.64 R220, [R1+0x12e0] ;  /* 0x0012e00001dc7983 */ /* 0x002ea80000300a00 */
[----:B------:R-:W-:Y:S01]  /*c7ac0*/  ISETP.GE.AND P1, PT, R2, UR4, PT ;  /* 0x0000000402007c0c */ /* 0x000fe2000bf26270 */
[----:B------:R-:W-:Y:S01]  /*c7ad0*/  ULDC UR4, c[0x0][0x228] ;  /* 0x00008a0000047ab9 */ /* 0x000fe20000000800 */
[----:B------:R-:W-:Y:S01]  /*c7ae0*/  PRMT R3, R248, 0x7772, RZ ;  /* 0x00007772f8037816 */ /* 0x000fe200000000ff */
[----:B------:R-:W2:Y:S01]  /*c7af0*/  LDL.LU R252, [R1+0x68] ;  /* 0x0000680001fc7983 */ /* 0x000ea20000300800 */
[----:B------:R-:W-:Y:S01]  /*c7b00*/  ISETP.LT.AND P5, PT, R6, UR4, !P0 ;  /* 0x0000000406007c0c */ /* 0x000fe2000c7a1270 */
[----:B------:R-:W-:Y:S01]  /*c7b10*/  VIADD R2, R0, 0x1ac ;  /* 0x000001ac00027836 */ /* 0x000fe20000000000 */
[----:B------:R-:W-:Y:S01]  /*c7b20*/  ULDC UR4, c[0x0][0x22c] ;  /* 0x00008b0000047ab9 */ /* 0x000fe20000000800 */
[----:B------:R-:W-:-:S02]  /*c7b30*/  ISETP.GE.AND P2, PT, R4, UR29, PT ;  /* 0x0000001d04007c0c */ /* 0x000fc4000bf46270 */
[----:B------:R-:W-:Y:S01]  /*c7b40*/  ISETP.LT.AND P0, PT, R7, UR6, !P0 ;  /* 0x0000000607007c0c */ /* 0x000fe2000c701270 */
[----:B------:R-:W-:Y:S01]  /*c7b50*/  ULDC UR6, c[0x0][0x228] ;  /* 0x00008a0000067ab9 */ /* 0x000fe20000000800 */
[----:B------:R-:W-:Y:S01]  /*c7b60*/  PRMT R4, R248, 0x7773, RZ ;  /* 0x00007773f8047816 */ /* 0x000fe200000000ff */
[----:B---3--:R0:W-:Y:S01]  /*c7b70*/  @P4 STG.E.U8 desc[UR10][R224.64], R3 ;  /* 0x00000003e0004986 */ /* 0x0081e2000c10110a */
[----:B------:R-:W-:Y:S01]  /*c7b80*/  ISETP.GE.AND P4, PT, R2, UR4, PT ;  /* 0x0000000402007c0c */ /* 0x000fe2000bf86270 */
[----:B------:R-:W-:Y:S01]  /*c7b90*/  ULDC UR4, c[0x0][0x228] ;  /* 0x00008a0000047ab9 */ /* 0x000fe20000000800 */
[C---:B------:R-:W-:Y:S01]  /*c7ba0*/  PRMT R2, R213.reuse, 0x7770, RZ ;  /* 0x00007770d5027816 */ /* 0x040fe200000000ff */
[----:B0-----:R-:W3:Y:S04]  /*c7bb0*/  LDL.LU.64 R224, [R1+0x12f0] ;  /* 0x0012f00001e07983 */ /* 0x001ee80000300a00 */
[----:B------:R-:W3:Y:S01]  /*c7bc0*/  LDL.LU.64 R216, [R1+0x12e8] ;  /* 0x0012e80001d87983 */ /* 0x000ee20000300a00 */
[----:B------:R-:W-:-:S03]  /*c7bd0*/  PRMT R3, R213, 0x7771, RZ ;  /* 0x00007771d5037816 */ /* 0x000fc600000000ff */
[----:B------:R-:W-:Y:S04]  /*c7be0*/  @P6 STG.E.U8 desc[UR10][R218.64], R4 ;  /* 0x00000004da006986 */ /* 0x000fe8000c10110a */
[----:B----4-:R0:W-:Y:S04]  /*c7bf0*/  @P5 STG.E.U8 desc[UR10][R222.64], R2 ;  /* 0x00000002de005986 */ /* 0x0101e8000c10110a */
[----:B0-----:R-:W4:Y:S04]  /*c7c00*/  LDL.LU.64 R222, [R1+0x12f8] ;  /* 0x0012f80001de7983 */ /* 0x001f280000300a00 */
[----:B--2---:R0:W-:Y:S04]  /*c7c10*/  @P0 STG.E.U8 desc[UR10][R226.64], R3 ;  /* 0x00000003e2000986 */ /* 0x0041e8000c10110a */
[----:B0-----:R-:W2:Y:S01]  /*c7c20*/  LDL.LU.64 R226, [R1+0x1310] ;  /* 0x0013100001e27983 */ /* 0x001ea20000300a00 */
[----:B------:R-:W-:Y:S01]  /*c7c30*/  ISETP.LT.AND P5, PT, R6, UR4, !P1 ;  /* 0x0000000406007c0c */ /* 0x000fe2000cfa1270 */
[----:B------:R-:W-:Y:S01]  /*c7c40*/  VIADD R2, R0, 0x1ad ;  /* 0x000001ad00027836 */ /* 0x000fe20000000000 */
[----:B------:R-:W-:Y:S01]  /*c7c50*/  ULDC UR4, c[0x0][0x22c] ;  /* 0x00008b0000047ab9 */ /* 0x000fe20000000800 */
[----:B------:R-:W-:Y:S01]  /*c7c60*/  PRMT R3, R213, 0x7772, RZ ;  /* 0x00007772d5037816 */ /* 0x000fe200000000ff */
[----:B------:R-:W2:Y:S01]  /*c7c70*/  LDL.LU R248, [R1+0x6c] ;  /* 0x00006c0001f87983 */ /* 0x000ea20000300800 */
[----:B------:R-:W-:Y:S01]  /*c7c80*/  ISETP.LT.AND P1, PT, R7, UR6, !P1 ;  /* 0x0000000607007c0c */ /* 0x000fe2000cf21270 */
[----:B------:R-:W-:Y:S01]  /*c7c90*/  ULDC UR6, c[0x0][0x228] ;  /* 0x00008a0000067ab9 */ /* 0x000fe20000000800 */
[----:B------:R-:W-:Y:S01]  /*c7ca0*/  ISETP.GE.AND P0, PT, R2, UR4, PT ;  /* 0x0000000402007c0c */ /* 0x000fe2000bf06270 */
[----:B------:R-:W-:Y:S01]  /*c7cb0*/  VIADD R2, R0, 0x1ae ;  /* 0x000001ae00027836 */ /* 0x000fe20000000000 */
[----:B------:R-:W-:Y:S01]  /*c7cc0*/  ISETP.LT.AND P6, PT, R6, UR8, !P4 ;  /* 0x0000000806007c0c */ /* 0x000fe2000e7c1270 */
[----:B------:R-:W2:Y:S01]  /*c7cd0*/  LDL.LU.64 R218, [R1+0x1308] ;  /* 0x0013080001da7983 */ /* 0x000ea20000300a00 */
[----:B------:R-:W-:Y:S01]  /*c7ce0*/  ULDC UR4, c[0x0][0x22c] ;  /* 0x00008b0000047ab9 */ /* 0x000fe20000000800 */
[----:B------:R-:W-:-:S02]  /*c7cf0*/  ULDC UR8, c[0x0][0x228] ;  /* 0x00008a0000087ab9 */ /* 0x000fc40000000800 */
[----:B------:R0:W-:Y:S01]  /*c7d00*/  @P5 STG.E.U8 desc[UR10][R220.64], R3 ;  /* 0x00000003dc005986 */ /* 0x0001e2000c10110a */
[----:B------:R-:W-:Y:S01]  /*c7d10*/  ISETP.GE.AND P5, PT, R2, UR4, PT ;  /* 0x0000000402007c0c */ /* 0x000fe2000bfa6270 */
[----:B------:R-:W-:Y:S01]  /*c7d20*/  ULDC UR4, c[0x0][0x228] ;  /* 0x00008a0000047ab9 */ /* 0x000fe20000000800 */
[----:B------:R-:W-:Y:S02]  /*c7d30*/  PRMT R2, R213, 0x7773, RZ ;  /* 0x00007773d5027816 */ /* 0x000fe400000000ff */
[----:B------:R-:W-:Y:S01]  /*c7d40*/  ISETP.LT.AND P4, PT, R7, UR4, !P4 ;  /* 0x0000000407007c0c */ /* 0x000fe2000e781270 */
[----:B------:R-:W-:Y:S01]  /*c7d50*/  ULDC UR4, c[0x0][0x22c] ;  /* 0x00008b0000047ab9 */ /* 0x000fe20000000800 */
[----:B0-----:R-:W2:Y:S01]  /*c7d60*/  LDL.LU.64 R220, [R1+0x1318] ;  /* 0x0013180001dc7983 */ /* 0x001ea20000300a00 */
[----:B------:R-:W-:-:S03]  /*c7d70*/  PRMT R3, R252, 0x7770, RZ ;  /* 0x00007770fc037816 */ /* 0x000fc600000000ff */
[----:B---3--:R0:W-:Y:S04]  /*c7d80*/  @P1 STG.E.U8 desc[UR10][R224.64], R2 ;  /* 0x00000002e0001986 */ /* 0x0081e8000c10110a */
[----:B------:R1:W-:Y:S01]  /*c7d90*/  @P6 STG.E.U8 desc[UR10][R216.64], R3 ;  /* 0x00000003d8006986 */ /* 0x0003e2000c10110a */
[----:B------:R-:W-:Y:S01]  /*c7da0*/  ISETP.LT.AND P6, PT, R6, UR6, !P0 ;  /* 0x0000000606007c0c */ /* 0x000fe2000c7c1270 */
[----:B------:R-:W-:Y:S02]  /*c7db0*/  ULDC UR6, c[0x0][0x228] ;  /* 0x00008a0000067ab9 */ /* 0x000fe40000000800 */
[----:B0-----:R-:W3:Y:S01]  /*c7dc0*/  LDL.LU.64 R224, [R1+0x1300] ;  /* 0x0013000001e07983 */ /* 0x001ee20000300a00 */
[----:B-1----:R-:W-:-:S05]  /*c7dd0*/  PRMT R3, R252, 0x7771, RZ ;  /* 0x00007771fc037816 */ /* 0x002fca00000000ff */
[----:B----4-:R0:W-:Y:S04]  /*c7de0*/  @P4 STG.E.U8 desc[UR10][R222.64], R3 ;  /* 0x00000003de004986 */ /* 0x0101e8000c10110a */
[----:B0-----:R-:W4:Y:S01]  /*c7df0*/  LDL.LU.64 R222, [R1+0x1328] ;  /* 0x0013280001de7983 */ /* 0x001f220000300a00 */
[----:B------:R-:W-:-:S03]  /*c7e00*/  PRMT R3, R252, 0x7772, RZ ;  /* 0x00007772fc037816 */ /* 0x000fc600000000ff */
[----:B------:R-:W4:Y:S04]  /*c7e10*/  LDL.LU R217, [R1+0x50] ;  /* 0x0000500001d97983 */ /* 0x000f280000300800 */
[----:B--2---:R0:W-:Y:S04]  /*c7e20*/  @P6 STG.E.U8 desc[UR10][R226.64], R3 ;  /* 0x00000003e2006986 */ /* 0x0041e8000c10110a */
[----:B0-----:R-:W2:Y:S01]  /*c7e30*/  LDL.LU.64 R226, [R1+0x1338] ;  /* 0x0013380001e27983 */ /* 0x001ea20000300a00 */
[----:B------:R-:W-:Y:S01]  /*c7e40*/  VIADD R2, R0, 0x1af ;  /* 0x000001af00027836 */ /* 0x000fe20000000000 */
[----:B------:R-:W-:Y:S01]  /*c7e50*/  ISETP.LT.AND P0, PT, R7, UR6, !P0 ;  /* 0x0000000607007c0c */ /* 0x000fe2000c701270 */
[----:B------:R-:W-:Y:S01]  /*c7e60*/  ULDC UR6, c[0x0][0x228] ;  /* 0x00008a0000067ab9 */ /* 0x000fe20000000800 */
[----:B------:R-:W-:Y:S01]  /*c7e70*/  PRMT R4, R252, 0x7773, RZ ;  /* 0x00007773fc047816 */ /* 0x000fe200000000ff */
[----:B------:R-:W2:Y:S01]  /*c7e80*/  LDL.LU.64 R214, [R1+0x1330] ;  /* 0x0013300001d67983 */ /* 0x000ea20000300a00 */
[----:B------:R-:W-:Y:S01]  /*c7e90*/  ISETP.GE.AND P1, PT, R2, UR4, PT ;  /* 0x0000000402007c0c */ /* 0x000fe2000bf26270 */
[----:B------:R-:W-:-:S02]  /*c7ea0*/  ULDC UR4, c[0x0][0x228] ;  /* 0x00008a0000047ab9 */ /* 0x000fc40000000800 */
[----:B------:R-:W-:Y:S01]  /*c7eb0*/  ISETP.LT.AND P4, PT, R6, UR4, !P5 ;  /* 0x0000000406007c0c */ /* 0x000fe2000ef81270 */
[----:B------:R-:W-:Y:S01]  /*c7ec0*/  VIADD R2, R0, 0x1b0 ;  /* 0x000001b000027836 */ /* 0x000fe20000000000 */
[----:B------:R-:W-:Y:S01]  /*c7ed0*/  ULDC UR4, c[0x0][0x22c] ;  /* 0x00008b0000047ab9 */ /* 0x000fe20000000800 */
[----:B------:R-:W-:Y:S01]  /*c7ee0*/  ISETP.LT.AND P5, PT, R7, UR6, !P5 ;  /* 0x0000000607007c0c */ /* 0x000fe2000efa1270 */
[----:B------:R-:W-:Y:S02]  /*c7ef0*/  ULDC UR6, c[0x0][0x228] ;  /* 0x00008a0000067ab9 */ /* 0x000fe40000000800 */
[----:B------:R-:W-:Y:S01]  /*c7f00*/  ISETP.GE.AND P6, PT, R2, UR4, PT ;  /* 0x0000000402007c0c */ /* 0x000fe2000bfc6270 */
[----:B------:R-:W-:Y:S01]  /*c7f10*/  @P0 STG.E.U8 desc[UR10][R218.64], R4 ;  /* 0x00000004da000986 */ /* 0x000fe2000c10110a */
[----:B------:R-:W-:Y:S01]  /*c7f20*/  PRMT R2, R248, 0x7770, RZ ;  /* 0x00007770f8027816 */ /* 0x000fe200000000ff */
[----:B------:R-:W-:-:S04]  /*c7f30*/  ULDC UR4, c[0x0][0x228] ;  /* 0x00008a0000047ab9 */ /* 0x000fc80000000800 */
[----:B------:R0:W-:Y:S01]  /*c7f40*/  @P4 STG.E.U8 desc[UR10][R220.64], R2 ;  /* 0x00000002dc004986 */ /* 0x0001e2000c10110a */
[----:B------:R-:W-:Y:S02]  /*c7f50*/  PRMT R3, R248, 0x7771, RZ ;  /* 0x00007771f8037816 */ /* 0x000fe400000000ff */
[----:B------:R-:W-:Y:S01]  /*c7f60*/  ISETP.LT.AND P0, PT, R6, UR4, !P1 ;  /* 0x0000000406007c0c */ /* 0x000fe2000cf01270 */
[----:B------:R-:W-:Y:S01]  /*c7f70*/  ULDC UR4, c[0x0][0x22c] ;  /* 0x00008b0000047ab9 */ /* 0x000fe20000000800 */
[----:B0-----:R-:W2:Y:S01]  /*c7f80*/  LDL.LU.64 R220, [R1+0x1340] ;  /* 0x0013400001dc7983 */ /* 0x001ea20000300a00 */
[----:B------:R-:W-:Y:S01]  /*c7f90*/  VIADD R2, R0, 0x1b1 ;  /* 0x000001b100027836 */ /* 0x000fe20000000000 */
[----:B------:R-:W-:Y:S01]  /*c7fa0*/  ISETP.LT.AND P1, PT, R7, UR6, !P1 ;  /* 0x0000000607007c0c */ /* 0x000fe2000cf21270 */
[----:B------:R-:W-:-:S03]  /*c7fb0*/  ULDC UR6, c[0x0][0x228] ;  /* 0x00008a0000067ab9 */ /* 0x000fc60000000800 */
[----:B------:R-:W-:Y:S01]  /*c7fc0*/  ISETP.GE.AND P4, PT, R2, UR4, PT ;  /* 0x0000000402007c0c */ /* 0x000fe2000bf86270 */
[----:B------:R-:W-:Y:S01]  /*c7fd0*/  VIADD R2, R0, 0x1b2 ;  /* 0x000001b200027836 */ /* 0x000fe20000000000 */
[----:B------:R-:W-:Y:S01]  /*c7fe0*/  ULDC UR4, c[0x0][0x22c] ;  /* 0x00008b0000047ab9 */ /* 0x000fe20000000800 */
[----:B---3--:R0:W-:Y:S04]  /*c7ff0*/  @P5 STG.E.U8 desc[UR10][R224.64], R3 ;  /* 0x00000003e0005986 */ /* 0x0081e8000c10110a */
[----:B0-----:R-:W3:Y:S01]  /*c8000*/  LDL.LU.64 R224, [R1+0x1358] ;  /* 0x0013580001e07983 */ /* 0x001ee20000300a00 */
[----:B------:R-:W-:-:S03]  /*c8010*/  PRMT R3, R248, 0x7772, RZ ;  /* 0x00007772f8037816 */ /* 0x000fc600000000ff */
[----:B------:R-:W3:Y:S04]  /*c8020*/  LDL.LU R252, [R1+0x54] ;  /* 0x0000540001fc7983 */ /* 0x000ee80000300800 */
[----:B------:R-:W3:Y:S04]  /*c8030*/  LDL.LU.64 R218, [R1+0x1350] ;  /* 0x0013500001da7983 */ /* 0x000ee80000300a00 */
[----:B----4-:R0:W-:Y:S01]  /*c8040*/  @P0 STG.E.U8 desc[UR10][R222.64], R3 ;  /* 0x00000003de000986 */ /* 0x0101e2000c10110a */
[----:B------:R-:W-:Y:S01]  /*c8050*/  ISETP.GE.AND P0, PT, R2, UR4, PT ;  /* 0x0000000402007c0c */ /* 0x000fe2000bf06270 */
[----:B------:R-:W-:Y:S01]  /*c8060*/  ULDC UR4, c[0x0][0x228] ;  /* 0x00008a0000047ab9 */ /* 0x000fe20000000800 */
[----:B------:R-:W-:Y:S01]  /*c8070*/  PRMT R2, R248, 0x7773, RZ ;  /* 0x00007773f8027816 */ /* 0x000fe200000000ff */
[----:B0-----:R-:W4:Y:S04]  /*c8080*/  LDL.LU.64 R222, [R1+0x1360] ;  /* 0x0013600001de7983 */ /* 0x001f280000300a00 */
[----:B--2---:R0:W-:Y:S04]  /*c8090*/  @P1 STG.E.U8 desc[UR10][R226.64], R2 ;  /* 0x00000002e2001986 */ /* 0x0041e8000c10110a */
[----:B0-----:R-:W2:Y:S01]  /*c80a0*/  LDL.LU.64 R226, [R1+0x1348] ;  /* 0x0013480001e27983 */ /* 0x001ea20000300a00 */
[----:B------:R-:W-:-:S02]  /*c80b0*/  ISETP.LT.AND P5, PT, R6, UR8, !P6 ;  /* 0x0000000806007c0c */ /* 0x000fc4000f7a1270 */
[----:B------:R-:W-:Y:S01]  /*c80c0*/  PRMT R3, R217, 0x7770, RZ ;  /* 0x00007770d9037816 */ /* 0x000fe200000000ff */
[----:B------:R-:W-:Y:S01]  /*c80d0*/  VIADD R2, R0, 0x1b3 ;  /* 0x000001b300027836 */ /* 0x000fe20000000000 */
[----:B------:R-:W-:Y:S01]  /*c80e0*/  ISETP.LT.AND P6, PT, R7, UR4, !P6 ;  /* 0x0000000407007c0c */ /* 0x000fe2000f7c1270 */
[----:B------:R-:W-:Y:S01]  /*c80f0*/  ULDC UR4, c[0x0][0x22c] ;  /* 0x00008b0000047ab9 */ /* 0x000fe20000000800 */
[----:B------:R-:W-:Y:S01]  /*c8100*/  PRMT R4, R217, 0x7773, RZ ;  /* 0x00007773d9047816 */ /* 0x000fe200000000ff */
[----:B------:R-:W-:-:S06]  /*c8110*/  ULDC UR8, c[0x0][0x228] ;  /* 0x00008a0000087ab9 */ /* 0x000fcc0000000800 */
[----:B------:R0:W-:Y:S01]  /*c8120*/  @P5 STG.E.U8 desc[UR10][R214.64], R3 ;  /* 0x00000003d6005986 */ /* 0x0001e2000c10110a */
[----:B------:R-:W-:Y:S01]  /*c8130*/  ISETP.LT.AND P5, PT, R6, UR6, !P4 ;  /* 0x0000000606007c0c */ /* 0x000fe2000e7a1270 */
[----:B------:R-:W-:Y:S01]  /*c8140*/  ULDC UR6, c[0x0][0x228] ;  /* 0x00008a0000067ab9 */ /* 0x000fe20000000800 */
[----:B0-----:R-:W-:-:S05]  /*c8150*/  PRMT R3, R217, 0x7771, RZ ;  /* 0x00007771d9037816 */ /* 0x001fca00000000ff */
[----:B------:R0:W-:Y:S01]  /*c8160*/  @P6 STG.E.U8 desc[UR10][R220.64], R3 ;  /* 0x00000003dc006986 */ /* 0x0001e2000c10110a */
[----:B------:R-:W-:Y:S01]  /*c8170*/  ISETP.LT.AND P4, PT, R7, UR6, !P4 ;  /* 0x0000000607007c0c */ /* 0x000fe2000e781270 */
[----:B------:R-:W-:Y:S01]  /*c8180*/  ULDC UR6, c[0x0][0x228] ;  /* 0x00008a0000067ab9 */ /* 0x000fe20000000800 */
[----:B------:R-:W-:Y:S01]  /*c8190*/  ISETP.GE.AND P1, PT, R2, UR4, PT ;  /* 0x0000000402007c0c */ /* 0x000fe2000bf26270 */
[----:B------:R-:W-:Y:S01]  /*c81a0*/  ULDC UR4, c[0x0][0x228] ;  /* 0x00008a0000047ab9 */ /* 0x000fe20000000800 */
[----:B0-----:R-:W2:Y:S01]  /*c81b0*/  LDL.LU.64 R220, [R1+0x1380] ;  /* 0x0013800001dc7983 */ /* 0x001ea20000300a00 */
[----:B------:R-:W-:-:S03]  /*c81c0*/  PRMT R3, R217, 0x7772, RZ ;  /* 0x00007772d9037816 */ /* 0x000fc600000000ff */
[----:B------:R-:W2:Y:S01]  /*c81d0*/  LDL.LU R248, [R1+0x58] ;  /* 0x0000580001f87983 */ /* 0x000ea20000300800 */
[----:B------:R-:W-:Y:S01]  /*c81e0*/  ISETP.LT.AND P6, PT, R6, UR4, !P0 ;  /* 0x0000000406007c0c */ /* 0x000fe2000c7c1270 */
[----:B------:R-:W-:Y:S01]  /*c81f0*/  VIADD R2, R0, 0x1b4 ;  /* 0x000001b400027836 */ /* 0x000fe20000000000 */
[----:B------:R-:W-:Y:S01]  /*c8200*/  ISETP.LT.AND P0, PT, R7, UR6, !P0 ;  /* 0x0000000607007c0c */ /* 0x000fe2000c701270 */
[----:B------:R-:W-:Y:S01]  /*c8210*/  ULDC UR4, c[0x0][0x22c] ;  /* 0x00008b0000047ab9 */ /* 0x000fe20000000800 */
[----:B------:R-:W-:Y:S01]  /*c8220*/  ULDC UR6, c[0x0][0x228] ;  /* 0x00008a0000067ab9 */ /* 0x000fe20000000800 */
[----:B---3--:R0:W-:Y:S01]  /*c8230*/  @P5 STG.E.U8 desc[UR10][R224.64], R3 ;  /* 0x00000003e0005986 */ /* 0x0081e2000c10110a */
[----:B------:R-:W-:Y:S01]  /*c8240*/  ISETP.GE.AND P5, PT, R2, UR4, PT ;  /* 0x0000000402007c0c */ /* 0x000fe2000bfa6270 */
[----:B------:R-:W-:Y:S02]  /*c8250*/  ULDC UR4, c[0x0][0x228] ;  /* 0x00008a0000047ab9 */ /* 0x000fe40000000800 */
[----:B0-----:R-:W3:Y:S04]  /*c8260*/  LDL.LU.64 R224, [R1+0x1378] ;  /* 0x0013780001e07983 */ /* 0x001ee80000300a00 */
[----:B------:R-:W3:Y:S01]  /*c8270*/  LDL.LU.64 R216, [R1+0x1370] ;  /* 0x0013700001d87983 */ /* 0x000ee20000300a00 */
[----:B------:R-:W-:-:S03]  /*c8280*/  PRMT R2, R252, 0x7770, RZ ;  /* 0x00007770fc027816 */ /* 0x000fc600000000ff */
[----:B------:R0:W-:Y:S01]  /*c8290*/  @P4 STG.E.U8 desc[UR10][R218.64], R4 ;  /* 0x00000004da004986 */ /* 0x0001e2000c10110a */
[----:B------:R-:W-:-:S03]  /*c82a0*/  PRMT R3, R252, 0x7771, RZ ;  /* 0x00007771fc037816 */ /* 0x000fc600000000ff */
[----:B0-----:R-:W3:Y:S04]  /*c82b0*/  LDL.LU.64 R218, [R1+0x1368] ;  /* 0x0013680001da7983 */ /* 0x001ee80000300a00 */
[----:B----4-:R-:W-:Y:S04]  /*c82c0*/  @P6 STG.E.U8 desc[UR10][R222.64], R2 ;  /* 0x00000002de006986 */ /* 0x010fe8000c10110a */
[----:B--2---:R0:W-:Y:S04]  /*c82d0*/  @P0 STG.E.U8 desc[UR10][R226.64], R3 ;  /* 0x00000003e2000986 */ /* 0x0041e8000c10110a */
[----:B0-----:R-:W2:Y:S01]  /*c82e0*/  LDL.LU.64 R226, [R1+0x13b0] ;  /* 0x0013b00001e27983 */ /* 0x001ea20000300a00 */
[----:B------:R-:W-:Y:S01]  /*c82f0*/  ISETP.LT.AND P4, PT, R6, UR4, !P1 ;  /* 0x0000000406007c0c */ /* 0x000fe2000cf81270 */
[----:B------:R-:W-:Y:S01]  /*c8300*/  VIADD R2, R0, 0x1b5 ;  /* 0x000001b500027836 */ /* 0x000fe20000000000 */
[----:B------:R-:W-:Y:S01]  /*c8310*/  ULDC UR4, c[0x0][0x22c] ;  /* 0x00008b0000047ab9 */ /* 0x000fe20000000800 */
[----:B------:R-:W-:Y:S01]  /*c8320*/  PRMT R3, R252, 0x7772, RZ ;  /* 0x00007772fc037816 */ /* 0x000fe200000000ff */
[----:B------:R-:W4:Y:S01]  /*c8330*/  LDL.LU R222, [R1+0x5c] ;  /* 0x00005c0001de7983 */ /* 0x000f220000300800 */
[----:B------:R-:W-:Y:S01]  /*c8340*/  ISETP.LT.AND P1, PT, R7, UR6, !P1 ;  /* 0x0000000607007c0c */ /* 0x000fe2000cf21270 */
[----:B------:R-:W-:Y:S01]  /*c8350*/  ULDC UR6, c[0x0][0x228] ;  /* 0x00008a0000067ab9 */ /* 0x000fe20000000800 */
[----:B------:R-:W-:Y:S01]  /*c8360*/  ISETP.GE.AND P0, PT, R2, UR4, PT ;  /* 0x0000000402007c0c */ /* 0x000fe2000bf06270 */
[----:B------:R-:W-:Y:S01]  /*c8370*/  VIADD R2, R0, 0x1b6 ;  /* 0x000001b600027836 */ /* 0x000fe20000000000 */
[----:B------:R-:W-:Y:S01]  /*c8380*/  ISETP.LT.AND P6, PT, R6, UR8, !P5 ;  /* 0x0000000806007c0c */ /* 0x000fe2000efc1270 */
[----:B------:R-:W-:Y:S01]  /*c8390*/  ULDC UR4, c[0x0][0x22c] ;  /* 0x00008b0000047ab9 */ /* 0x000fe20000000800 */
[----:B------:R-:W4:Y:S01]  /*c83a0*/  LDL.LU.64 R214, [R1+0x13a0] ;  /* 0x0013a00001d67983 */ /* 0x000f220000300a00 */
[----:B------:R-:W-:-:S03]  /*c83b0*/  ULDC UR8, c[0x0][0x228] ;  /* 0x00008a0000087ab9 */ /* 0x000fc60000000800 */
[----:B------:R0:W-:Y:S01]  /*c83c0*/  @P4 STG.E.U8 desc[UR10][R220.64], R3 ;  /* 0x00000003dc004986 */ /* 0x0001e2000c10110a */
[----:B------:R-:W-:Y:S01]  /*c83d0*/  ISETP.GE.AND P4, PT, R2, UR4, PT ;  /* 0x0000000402007c0c */ /* 0x000fe2000bf86270 */
[----:B------:R-:W-:Y:S01]  /*c83e0*/  ULDC UR4, c[0x0][0x228] ;  /* 0x00008a0000047ab9 */ /* 0x000fe20000000800 */
[----:B------:R-:W-:Y:S02]  /*c83f0*/  PRMT R2, R252, 0x7773, RZ ;  /* 0x00007773fc027816 */ /* 0x000fe400000000ff */
[----:B------:R-:W-:Y:S01]  /*c8400*/  ISETP.LT.AND P5, PT, R7, UR4, !P5 ;  /* 0x0000000407007c0c */ /* 0x000fe2000efa1270 */
[----:B------:R-:W-:Y:S01]  /*c8410*/  ULDC UR4, c[0x0][0x22c] ;  /* 0x00008b0000047ab9 */ /* 0x000fe20000000800 */
[----:B0-----:R-:W4:Y:S01]  /*c8420*/  LDL.LU.64 R220, [R1+0x13a8] ;  /* 0x0013a80001dc7983 */ /* 0x001f220000300a00 */
[----:B------:R-:W-:-:S03]  /*c8430*/  PRMT R3, R248, 0x7770, RZ ;  /* 0x00007770f8037816 */ /* 0x000fc600000000ff */
[----:B---3--:R0:W-:Y:S04]  /*c8440*/  @P1 STG.E.U8 desc[UR10][R224.64], R2 ;  /* 0x00000002e0001986 */ /* 0x0081e8000c10110a */
[----:B------:R1:W-:Y:S01]  /*c8450*/  @P6 STG.E.U8 desc[UR10][R216.64], R3 ;  /* 0x00000003d8006986 */ /* 0x0003e2000c10110a */
[----:B------:R-:W-:Y:S01]  /*c8460*/  ISETP.LT.AND P6, PT, R6, UR6, !P0 ;  /* 0x0000000606007c0c */ /* 0x000fe2000c7c1270 */
[----:B------:R-:W-:Y:S02]  /*c8470*/  ULDC UR6, c[0x0][0x228] ;  /* 0x00008a0000067ab9 */ /* 0x000fe40000000800 */
[----:B0-----:R-:W3:Y:S01]  /*c8480*/  LDL.LU.64 R224, [R1+0x1388] ;  /* 0x0013880001e07983 */ /* 0x001ee20000300a00 */
[----:B-1----:R-:W-:-:S05]  /*c8490*/  PRMT R3, R248, 0x7771, RZ ;  /* 0x00007771f8037816 */ /* 0x002fca00000000ff */
[----:B------:R0:W-:Y:S04]  /*c84a0*/  @P5 STG.E.U8 desc[UR10][R218.64], R3 ;  /* 0x00000003da005986 */ /* 0x0001e8000c10110a */
[----:B0-----:R-:W3:Y:S01]  /*c84b0*/  LDL.LU.64 R218, [R1+0x13e8] ;  /* 0x0013e80001da7983 */ /* 0x001ee20000300a00 */
[----:B------:R-:W-:-:S03]  /*c84c0*/  PRMT R3, R248, 0x7772, RZ ;  /* 0x00007772f8037816 */ /* 0x000fc600000000ff */
[----:B------:R-:W3:Y:S04]  /*c84d0*/  LDL.LU R252, [R1+0x40] ;  /* 0x0000400001fc7983 */ /* 0x000ee80000300800 */
        /* <DEDUP_REMOVED lines=15> */
[----:B----4-:R-:W-:Y:S01]  /*c85d0*/  @P0 STG.E.U8 desc[UR10][R214.64], R4 ;  /* 0x00000004d6000986 */ /* 0x010fe2000c10110a */
[C---:B------:R-:W-:Y:S01]  /*c85e0*/  PRMT R2, R222.reuse, 0x7770, RZ ;  /* 0x00007770de027816 */ /* 0x040fe200000000ff */
[----:B------:R-:W-:Y:S01]  /*c85f0*/  ULDC UR4, c[0x0][0x228] ;  /* 0x00008a0000047ab9 */ /* 0x000fe20000000800 */
[----:B------:R-:W-:-:S02]  /*c8600*/  PRMT R3, R222, 0x7771, RZ ;  /* 0x00007771de037816 */ /* 0x000fc400000000ff */
[----:B------:R-:W-:Y:S01]  /*c8610*/  ISETP.LT.AND P0, PT, R6, UR4, !P1 ;  /* 0x0000000406007c0c */ /* 0x000fe2000cf01270 */
[----:B------:R-:W-:Y:S01]  /*c8620*/  ULDC UR4, c[0x0][0x22c] ;  /* 0x00008b0000047ab9 */ /* 0x000fe20000000800 */
[----:B------:R0:W-:Y:S04]  /*c8630*/  @P5 STG.E.U8 desc[UR10][R220.64], R2 ;  /* 0x00000002dc005986 */ /* 0x0001e8000c10110a */
[----:B0-----:R-:W4:Y:S01]  /*c8640*/  LDL.LU.64 R220, [R1+0x13d0] ;  /* 0x0013d00001dc7983 */ /* 0x001f220000300a00 */
[----:B------:R-:W-:Y:S01]  /*c8650*/  VIADD R2, R0, 0x1b9 ;  /* 0x000001b900027836 */ /* 0x000fe20000000000 */
[----:B------:R-:W-:Y:S01]  /*c8660*/  ISETP.LT.AND P1, PT, R7, UR6, !P1 ;  /* 0x0000000607007c0c */ /* 0x000fe2000cf21270 */
[----:B------:R-:W-:Y:S01]  /*c8670*/  ULDC UR6, c[0x0][0x228] ;  /* 0x00008a0000067ab9 */ /* 0x000fe20000000800 */
[----:B---3--:R0:W-:Y:S02]  /*c8680*/  @P4 STG.E.U8 desc[UR10][R224.64], R3 ;  /* 0x00000003e0004986 */ /* 0x0081e4000c10110a */
[----:B------:R-:W-:Y:S01]  /*c8690*/  ISETP.GE.AND P4, PT, R2, UR4, PT ;  /* 0x0000000402007c0c */ /* 0x000fe2000bf86270 */
[----:B------:R-:W-:Y:S01]  /*c86a0*/  VIADD R2, R0, 0x1ba ;  /* 0x000001ba00027836 */ /* 0x000fe20000000000 */
[----:B------:R-:W-:Y:S01]  /*c86b0*/  ULDC UR4, c[0x0][0x22c] ;  /* 0x00008b0000047ab9 */ /* 0x000fe20000000800 */
[----:B0-----:R-:W3:Y:S01]  /*c86c0*/  LDL.LU.64 R224, [R1+0x1418] ;  /* 0x0014180001e07983 */ /* 0x001ee20000300a00 */
[----:B------:R-:W-:-:S03]  /*c86d0*/  PRMT R3, R222, 0x7772, RZ ;  /* 0x00007772de037816 */ /* 0x000fc600000000ff */
[----:B------:R-:W3:Y:S04]  /*c86e0*/  LDL.LU R248, [R1+0x44] ;  /* 0x0000440001f87983 */ /* 0x000ee80000300800 */
[----:B------:R0:W-:Y:S01]  /*c86f0*/  @P0 STG.E.U8 desc[UR10][R218.64], R3 ;  /* 0x00000003da000986 */ /* 0x0001e2000c10110a */
[----:B------:R-:W-:Y:S01]  /*c8700*/  ISETP.GE.AND P0, PT, R2, UR4, PT ;  /* 0x0000000402007c0c */ /* 0x000fe2000bf06270 */
[----:B------:R-:W-:Y:S01]  /*c8710*/  ULDC UR4, c[0x0][0x228] ;  /* 0x00008a0000047ab9 */ /* 0x000fe20000000800 */
[----:B------:R-:W-:Y:S01]  /*c8720*/  PRMT R2, R222, 0x7773, RZ ;  /* 0x00007773de027816 */ /* 0x000fe200000000ff */
[----:B0-----:R-:W3:Y:S04]  /*c8730*/  LDL.LU.64 R218, [R1+0x1408] ;  /* 0x0014080001da7983 */ /* 0x001ee80000300a00 */
[----:B------:R-:W3:Y:S04]  /*c8740*/  LDL.LU.64 R222, [R1+0x1410] ;  /* 0x0014100001de7983 */ /* 0x000ee80000300a00 */
        /* <DEDUP_REMOVED lines=12> */
[----:B------:R-:W-:Y:S01]  /*c8810*/  ISETP.GE.AND P1, PT, R2, UR4, PT ;  /* 0x0000000402007c0c */ /* 0x000fe2000bf26270 */
[----:B------:R-:W-:Y:S01]  /*c8820*/  ULDC UR4, c[0x0][0x228] ;  /* 0x00008a0000047ab9 */ /* 0x000fe20000000800 */
[----:B0-----:R-:W-:-:S05]  /*c8830*/  PRMT R3, R252, 0x7771, RZ ;  /* 0x00007771fc037816 */ /* 0x001fca00000000ff */
[----:B----4-:R0:W-:Y:S01]  /*c8840*/  @P6 STG.E.U8 desc[UR10][R220.64], R3 ;  /* 0x00000003dc006986 */ /* 0x0101e2000c10110a */
[----:B------:R-:W-:Y:S01]  /*c8850*/  ISETP.LT.AND P4, PT, R7, UR6, !P4 ;  /* 0x0000000607007c0c */ /* 0x000fe2000e781270 */
[----:B------:R-:W-:Y:S01]  /*c8860*/  VIADD R2, R0, 0x1bc ;  /* 0x000001bc00027836 */ /* 0x000fe20000000000 */
[----:B------:R-:W-:Y:S01]  /*c8870*/  ISETP.LT.AND P6, PT, R6, UR4, !P0 ;  /* 0x0000000406007c0c */ /* 0x000fe2000c7c1270 */
[----:B------:R-:W-:Y:S01]  /*c8880*/  ULDC UR6, c[0x0][0x228] ;  /* 0x00008a0000067ab9 */ /* 0x000fe20000000800 */
[----:B------:R-:W-:Y:S01]  /*c8890*/  ULDC UR4, c[0x0][0x22c] ;  /* 0x00008b0000047ab9 */ /* 0x000fe20000000800 */
[----:B0-----:R-:W4:Y:S01]  /*c88a0*/  LDL.LU.64 R220, [R1+0x1448] ;  /* 0x0014480001dc7983 */ /* 0x001f220000300a00 */
[----:B------:R-:W-:-:S03]  /*c88b0*/  PRMT R3, R252, 0x7772, RZ ;  /* 0x00007772fc037816 */ /* 0x000fc600000000ff */
[----:B------:R-:W4:Y:S01]  /*c88c0*/  LDL.LU R217, [R1+0x48] ;  /* 0x0000480001d97983 */ /* 0x000f220000300800 */
[----:B------:R-:W-:Y:S01]  /*c88d0*/  ISETP.LT.AND P0, PT, R7, UR6, !P0 ;  /* 0x0000000607007c0c */ /* 0x000fe2000c701270 */
[----:B------:R-:W-:Y:S02]  /*c88e0*/  ULDC UR6, c[0x0][0x228] ;  /* 0x00008a0000067ab9 */ /* 0x000fe40000000800 */
        /* <DEDUP_REMOVED lines=8> */
[----:B------:R0:W-:Y:S04]  /*c8970*/  @P6 STG.E.U8 desc[UR10][R222.64], R2 ;  /* 0x00000002de006986 */ /* 0x0001e8000c10110a */
[----:B0-----:R-:W3:Y:S04]  /*c8980*/  LDL.LU.64 R222, [R1+0x1430] ;  /* 0x0014300001de7983 */ /* 0x001ee80000300a00 */
        /* <DEDUP_REMOVED lines=15> */
[----:B----4-:R0:W-:Y:S01]  /*c8a80*/  @P4 STG.E.U8 desc[UR10][R220.64], R3 ;  /* 0x00000003dc004986 */ /* 0x0101e2000c10110a */
        /* <DEDUP_REMOVED lines=21> */
[----:B------:R-:W-:-:S03]  /*c8be0*/  ULDC UR6, c[0x0][0x228] ;  /* 0x00008a0000067ab9 */ /* 0x000fc60000000800 */
[----:B------:R-:W-:Y:S01]  /*c8bf0*/  ISETP.GE.AND P1, PT, R2, UR4, PT ;  /* 0x0000000402007c0c */ /* 0x000fe2000bf26270 */
[----:B------:R-:W-:Y:S02]  /*c8c00*/  ULDC UR4, c[0x0][0x228] ;  /* 0x00008a0000047ab9 */ /* 0x000fe40000000800 */
[----:B------:R-:W-:Y:S01]  /*c8c10*/  ISETP.LT.AND P5, PT, R6, UR4, !P4 ;  /* 0x0000000406007c0c */ /* 0x000fe2000e7a1270 */
[----:B------:R-:W-:Y:S01]  /*c8c20*/  VIADD R2, R0, 0x1c0 ;  /* 0x000001c000027836 */ /* 0x000fe20000000000 */
[----:B------:R-:W-:Y:S01]  /*c8c30*/  ULDC UR4, c[0x0][0x22c] ;  /* 0x00008b0000047ab9 */ /* 0x000fe20000000800 */
[----:B------:R-:W-:Y:S02]  /*c8c40*/  PRMT R4, R217, 0x7773, RZ ;  /* 0x00007773d9047816 */ /* 0x000fe400000000ff */
[----:B------:R-:W2:Y:S01]  /*c8c50*/  LDL.LU.64 R216, [R1+0x1498] ;  /* 0x0014980001d87983 */ /* 0x000ea20000300a00 */
[----:B------:R-:W-:Y:S01]  /*c8c60*/  ISETP.GE.AND P6, PT, R2, UR4, PT ;  /* 0x0000000402007c0c */ /* 0x000fe2000bfc6270 */
[----:B------:R-:W-:Y:S01]  /*c8c70*/  ULDC UR4, c[0x0][0x228] ;  /* 0x00008a0000047ab9 */ /* 0x000fe20000000800 */
[----:B------:R-:W-:-:S02]  /*c8c80*/  PRMT R2, R252, 0x7770, RZ ;  /* 0x00007770fc027816 */ /* 0x000fc400000000ff */
[C---:B------:R-:W-:Y:S01]  /*c8c90*/  ISETP.LT.AND P4, PT, R7.reuse, UR6, !P4 ;  /* 0x0000000607007c0c */ /* 0x040fe2000e781270 */
[----:B------:R-:W-:Y:S01]  /*c8ca0*/  @P0 STG.E.U8 desc[UR10][R218.64], R4 ;  /* 0x00000004da000986 */ /* 0x000fe2000c10110a */
[----:B------:R-:W-:Y:S01]  /*c8cb0*/  PRMT R3, R252, 0x7771, RZ ;  /* 0x00007771fc037816 */ /* 0x000fe200000000ff */
[----:B------:R-:W-:Y:S01]  /*c8cc0*/  ULDC UR6, c[0x0][0x228] ;  /* 0x00008a0000067ab9 */ /* 0x000fe20000000800 */
[----:B------:R-:W-:Y:S01]  /*c8cd0*/  ISETP.LT.AND P0, PT, R6, UR4, !P1 ;  /* 0x0000000406007c0c */ /* 0x000fe2000cf01270 */
[----:B------:R-:W-:Y:S01]  /*c8ce0*/  ULDC UR4, c[0x0][0x22c] ;  /* 0x00008b0000047ab9 */ /* 0x000fe20000000800 */
[----:B----4-:R0:W-:Y:S04]  /*c8cf0*/  @P5 STG.E.U8 desc[UR10][R220.64], R2 ;  /* 0x00000002dc005986 */ /* 0x0101e8000c10110a */
        /* <DEDUP_REMOVED lines=11> */
[----:B------:R-:W3:Y:S04]  /*c8db0*/  LDL.LU.64 R218, [R1+0x14c8] ;  /* 0x0014c80001da7983 */ /* 0x000ee80000300a00 */
[----:B------:R0:W-:Y:S01]  /*c8dc0*/  @P0 STG.E.U8 desc[UR10][R222.64], R3 ;  /* 0x00000003de000986 */ /* 0x0001e2000c10110a */
[----:B------:R-:W-:Y:S01]  /*c8dd0*/  ISETP.GE.AND P0, PT, R2, UR4, PT ;  /* 0x0000000402007c0c */ /* 0x000fe2000bf06270 */
[----:B------:R-:W-:Y:S01]  /*c8de0*/  ULDC UR4, c[0x0][0x228] ;  /* 0x00008a0000047ab9 */ /* 0x000fe20000000800 */
[----:B------:R-:W-:Y:S01]  /*c8df0*/  PRMT R2, R252, 0x7773, RZ ;  /* 0x00007773fc027816 */ /* 0x000fe200000000ff */
[----:B0-----:R-:W3:Y:S04]  /*c8e00*/  LDL.LU.64 R222, [R1+0x14d8] ;  /* 0x0014d80001de7983 */ /* 0x001ee80000300a00 */
        /* <DEDUP_REMOVED lines=85> */
[C---:B------:R-:W-:Y:S01]  /*c9360*/  PRMT R2, R248.reuse, 0x7770, RZ ;  /* 0x00007770f8027816 */ /* 0x040fe200000000ff */
[----:B------:R-:W-:Y:S01]  /*c9370*/  ULDC UR4, c[0x0][0x228] ;  /* 0x00008a0000047ab9 */ /* 0x000fe20000000800 */
[----:B------:R-:W-:-:S02]  /*c9380*/  PRMT R3, R248, 0x7771, RZ ;  /* 0x00007771f8037816 */ /* 0x000fc400000000ff */
        /* <DEDUP_REMOVED lines=22> */
[----:B------:R-:W-:Y:S01]  /*c94f0*/  ISETP.LT.AND P5, PT, R6, UR8, !P6 ;  /* 0x0000000806007c0c */ /* 0x000fe2000f7a1270 */
[C---:B------:R-:W-:Y:S01]  /*c9500*/  VIADD R5, R0.reuse, 0x1cb ;  /* 0x000001cb00057836 */ /* 0x040fe20000000000 */
[----:B------:R-:W-:Y:S01]  /*c9510*/  ISETP.LT.AND P6, PT, R7, UR4, !P6 ;  /* 0x0000000407007c0c */ /* 0x000fe2000f7c1270 */
[----:B------:R-:W-:Y:S01]  /*c9520*/  ULDC UR4, c[0x0][0x22c] ;  /* 0x00008b0000047ab9 */ /* 0x000fe20000000800 */
[C---:B------:R-:W-:Y:S01]  /*c9530*/  PRMT R3, R217.reuse, 0x7770, RZ ;  /* 0x00007770d9037816 */ /* 0x040fe200000000ff */
[----:B------:R-:W-:Y:S01]  /*c9540*/  VIADD R8, R0, 0x1cd ;  /* 0x000001cd00087836 */ /* 0x000fe20000000000 */
[----:B------:R-:W-:Y:S01]  /*c9550*/  PRMT R4, R217, 0x7771, RZ ;  /* 0x00007771d9047816 */ /* 0x000fe200000000ff */
[----:B------:R-:W-:-:S06]  /*c9560*/  ULDC UR8, c[0x0][0x228] ;  /* 0x00008a0000087ab9 */ /* 0x000fcc0000000800 */
[----:B------:R0:W-:Y:S01]  /*c9570*/  @P5 STG.E.U8 desc[UR10][R214.64], R3 ;  /* 0x00000003d6005986 */ /* 0x0001e2000c10110a */
[C---:B------:R-:W-:Y:S01]  /*c9580*/  ISETP.LT.AND P5, PT, R6.reuse, UR6, !P4 ;  /* 0x0000000606007c0c */ /* 0x040fe2000e7a1270 */
[----:B------:R-:W-:Y:S01]  /*c9590*/  ULDC UR6, c[0x0][0x228] ;  /* 0x00008a0000067ab9 */ /* 0x000fe20000000800 */
[----:B------:R-:W-:Y:S02]  /*c95a0*/  PRMT R2, R217, 0x7772, RZ ;  /* 0x00007772d9027816 */ /* 0x000fe400000000ff */
[----:B------:R-:W-:Y:S01]  /*c95b0*/  ISETP.LT.AND P4, PT, R7, UR6, !P4 ;  /* 0x0000000607007c0c */ /* 0x000fe2000e781270 */
[----:B------:R-:W-:Y:S01]  /*c95c0*/  ULDC UR6, c[0x0][0x228] ;  /* 0x00008a0000067ab9 */ /* 0x000fe20000000800 */
[----:B------:R-:W-:Y:S01]  /*c95d0*/  ISETP.GE.AND P1, PT, R5, UR4, PT ;  /* 0x0000000405007c0c */ /* 0x000fe2000bf26270 */
[----:B------:R-:W-:Y:S01]  /*c95e0*/  ULDC UR4, c[0x0][0x228] ;  /* 0x00008a0000047ab9 */ /* 0x000fe20000000800 */
[----:B----4-:R1:W-:Y:S01]  /*c95f0*/  @P6 STG.E.U8 desc[UR10][R220.64], R4 ;  /* 0x00000004dc006986 */ /* 0x0103e2000c10110a */
[----:B------:R-:W-:-:S02]  /*c9600*/  ISETP.LT.AND P6, PT, R6, UR4, !P0 ;  /* 0x0000000406007c0c */ /* 0x000fc4000c7c1270 */
[----:B0-----:R-:W-:Y:S01]  /*c9610*/  PRMT R3, R217, 0x7773, RZ ;  /* 0x00007773d9037816 */ /* 0x001fe200000000ff */
[----:B------:R-:W-:Y:S01]  /*c9620*/  VIADD R5, R0, 0x1cc ;  /* 0x000001cc00057836 */ /* 0x000fe20000000000 */
[----:B-1----:R-:W4:Y:S01]  /*c9630*/  LDL.LU.64 R220, [R1+0x1148] ;  /* 0x0011480001dc7983 */ /* 0x002f220000300a00 */
[----:B------:R-:W-:-:S03]  /*c9640*/  ULDC UR4, c[0x0][0x22c] ;  /* 0x00008b0000047ab9 */ /* 0x000fc60000000800 */
[----:B------:R-:W4:Y:S01]  /*c9650*/  LDL.LU R248, [R1+0x28] ;  /* 0x0000280001f87983 */ /* 0x000f220000300800 */
[----:B------:R-:W-:Y:S01]  /*c9660*/  ISETP.LT.AND P0, PT, R7, UR6, !P0 ;  /* 0x0000000607007c0c */ /* 0x000fe2000c701270 */
[----:B------:R-:W-:Y:S02]  /*c9670*/  ULDC UR6, c[0x0][0x228] ;  /* 0x00008a0000067ab9 */ /* 0x000fe40000000800 */
        /* <DEDUP_REMOVED lines=8> */
[----:B------:R-:W-:Y:S04]  /*c9700*/  @P6 STG.E.U8 desc[UR10][R222.64], R4 ;  /* 0x00000004de006986 */ /* 0x000fe8000c10110a */
[----:B0-----:R-:W3:Y:S04]  /*c9710*/  LDL.LU.64 R218, [R1+0xef0] ;  /* 0x000ef00001da7983 */ /* 0x001ee80000300a00 */
[----:B--2---:R0:W-:Y:S04]  /*c9720*/  @P0 STG.E.U8 desc[UR10][R226.64], R5 ;  /* 0x00000005e2000986 */ /* 0x0041e8000c10110a */
[----:B0-----:R-:W2:Y:S01]  /*c9730*/  LDL.LU.64 R226, [R1+0xe28] ;  /* 0x000e280001e27983 */ /* 0x001ea20000300a00 */
[----:B------:R-:W-:Y:S01]  /*c9740*/  ISETP.LT.AND P4, PT, R6, UR4, !P1 ;  /* 0x0000000406007c0c */ /* 0x000fe2000cf81270 */
[----:B------:R-:W-:Y:S01]  /*c9750*/  ULDC UR4, c[0x0][0x22c] ;  /* 0x00008b0000047ab9 */ /* 0x000fe20000000800 */
[----:B------:R-:W-:Y:S01]  /*c9760*/  PRMT R2, R252, 0x7772, RZ ;  /* 0x00007772fc027816 */ /* 0x000fe200000000ff */
[----:B------:R-:W-:Y:S01]  /*c9770*/  VIADD R3, R0, 0x1ce ;  /* 0x000001ce00037836 */ /* 0x000fe20000000000 */
[----:B------:R-:W-:Y:S01]  /*c9780*/  ISETP.LT.AND P1, PT, R7, UR6, !P1 ;  /* 0x0000000607007c0c */ /* 0x000fe2000cf21270 */
[----:B------:R-:W2:Y:S01]  /*c9790*/  LDL.LU R222, [R1+0x2c] ;  /* 0x00002c0001de7983 */ /* 0x000ea20000300800 */
[----:B------:R-:W-:Y:S01]  /*c97a0*/  ISETP.GE.AND P0, PT, R8, UR4, PT ;  /* 0x0000000408007c0c */ /* 0x000fe2000bf06270 */
[----:B------:R-:W-:Y:S01]  /*c97b0*/  ULDC UR4, c[0x0][0x22c] ;  /* 0x00008b0000047ab9 */ /* 0x000fe20000000800 */
[----:B------:R-:W-:Y:S01]  /*c97c0*/  ISETP.LT.AND P6, PT, R6, UR8, !P5 ;  /* 0x0000000806007c0c */ /* 0x000fe2000efc1270 */
[----:B------:R-:W2:Y:S01]  /*c97d0*/  LDL.LU.64 R214, [R1+0xda0] ;  /* 0x000da00001d67983 */ /* 0x000ea20000300a00 */
[----:B------:R-:W-:-:S03]  /*c97e0*/  ULDC UR6, c[0x0][0x228] ;  /* 0x00008a0000067ab9 */ /* 0x000fc60000000800 */
[----:B----4-:R0:W-:Y:S01]  /*c97f0*/  @P4 STG.E.U8 desc[UR10][R220.64], R2 ;  /* 0x00000002dc004986 */ /* 0x0101e2000c10110a */
[----:B------:R-:W-:Y:S01]  /*c9800*/  ISETP.GE.AND P4, PT, R3, UR4, PT ;  /* 0x0000000403007c0c */ /* 0x000fe2000bf86270 */
[----:B------:R-:W-:Y:S01]  /*c9810*/  ULDC UR4, c[0x0][0x228] ;  /* 0x00008a0000047ab9 */ /* 0x000fe20000000800 */
[----:B------:R-:W-:Y:S02]  /*c9820*/  PRMT R3, R252, 0x7773, RZ ;  /* 0x00007773fc037816 */ /* 0x000fe400000000ff */
[----:B------:R-:W-:Y:S01]  /*c9830*/  PRMT R4, R248, 0x7770, RZ ;  /* 0x00007770f8047816 */ /* 0x000fe200000000ff */
[C---:B------:R-:W-:Y:S01]  /*c9840*/  VIADD R5, R0.reuse, 0x1cf ;  /* 0x000001cf00057836 */ /* 0x040fe20000000000 */
[----:B------:R-:W-:Y:S01]  /*c9850*/  ISETP.LT.AND P5, PT, R7, UR4, !P5 ;  /* 0x0000000407007c0c */ /* 0x000fe2000efa1270 */
[----:B------:R-:W-:Y:S01]  /*c9860*/  ULDC UR4, c[0x0][0x22c] ;  /* 0x00008b0000047ab9 */ /* 0x000fe20000000800 */
[----:B------:R-:W-:Y:S01]  /*c9870*/  VIADD R8, R0, 0x1d1 ;  /* 0x000001d100087836 */ /* 0x000fe20000000000 */
[----:B------:R-:W-:Y:S01]  /*c9880*/  ULDC UR8, c[0x0][0x228] ;  /* 0x00008a0000087ab9 */ /* 0x000fe20000000800 */
[----:B0-----:R-:W4:Y:S01]  /*c9890*/  LDL.LU.64 R220, [R1+0xd88] ;  /* 0x000d880001dc7983 */ /* 0x001f220000300a00 */
[----:B------:R-:W-:-:S03]  /*c98a0*/  PRMT R2, R248, 0x7771, RZ ;  /* 0x00007771f8027816 */ /* 0x000fc600000000ff */
[----:B---3--:R0:W-:Y:S04]  /*c98b0*/  @P1 STG.E.U8 desc[UR10][R224.64], R3 ;  /* 0x00000003e0001986 */ /* 0x0081e8000c10110a */
[----:B------:R-:W-:Y:S01]  /*c98c0*/  @P6 STG.E.U8 desc[UR10][R216.64], R4 ;  /* 0x00000004d8006986 */ /* 0x000fe2000c10110a */
[----:B------:R-:W-:Y:S01]  /*c98d0*/  ISETP.LT.AND P6, PT, R6, UR6, !P0 ;  /* 0x0000000606007c0c */ /* 0x000fe2000c7c1270 */
[----:B------:R-:W-:Y:S02]  /*c98e0*/  ULDC UR6, c[0x0][0x228] ;  /* 0x00008a0000067ab9 */ /* 0x000fe40000000800 */
[----:B0-----:R-:W3:Y:S01]  /*c98f0*/  LDL.LU.64 R224, [R1+0xd30] ;  /* 0x000d300001e07983 */ /* 0x001ee20000300a00 */
[----:B------:R-:W-:-:S03]  /*c9900*/  PRMT R3, R248, 0x7772, RZ ;  /* 0x00007772f8037816 */ /* 0x000fc600000000ff */
[----:B------:R0:W-:Y:S04]  /*c9910*/  @P5 STG.E.U8 desc[UR10][R218.64], R2 ;  /* 0x00000002da005986 */ /* 0x0001e8000c10110a */
[----:B0-----:R-:W3:Y:S04]  /*c9920*/  LDL.LU.64 R218, [R1+0xc48] ;  /* 0x000c480001da7983 */ /* 0x001ee80000300a00 */
[----:B------:R-:W3:Y:S04]  /*c9930*/  LDL.LU R252, [R1+0x10] ;  /* 0x0000100001fc7983 */ /* 0x000ee80000300800 */
[----:B--2---:R0:W-:Y:S04]  /*c9940*/  @P6 STG.E.U8 desc[UR10][R226.64], R3 ;  /* 0x00000003e2006986 */ /* 0x0041e8000c10110a */
[----:B0-----:R-:W2:Y:S01]  /*c9950*/  LDL.LU.64 R226, [R1+0xb50] ;  /* 0x000b500001e27983 */ /* 0x001ea20000300a00 */
[----:B------:R-:W-:Y:S01]  /*c9960*/  ISETP.GE.AND P1, PT, R5, UR4, PT ;  /* 0x0000000405007c0c */ /* 0x000fe2000bf26270 */
[----:B------:R-:W-:Y:S01]  /*c9970*/  ULDC UR4, c[0x0][0x228] ;  /* 0x00008a0000047ab9 */ /* 0x000fe20000000800 */
[C---:B------:R-:W-:Y:S01]  /*c9980*/  ISETP.LT.AND P0, PT, R7.reuse, UR6, !P0 ;  /* 0x0000000607007c0c */ /* 0x040fe2000c701270 */
[----:B------:R-:W-:Y:S01]  /*c9990*/  ULDC UR6, c[0x0][0x228] ;  /* 0x00008a0000067ab9 */ /* 0x000fe20000000800 */
[----:B------:R-:W-:Y:S01]  /*c99a0*/  ISETP.LT.AND P5, PT, R6, UR4, !P4 ;  /* 0x0000000406007c0c */ /* 0x000fe2000e7a1270 */
[----:B------:R-:W-:Y:S01]  /*c99b0*/  VIADD R5, R0, 0x1d0 ;  /* 0x000001d000057836 */ /* 0x000fe20000000000 */
[----:B------:R-:W-:Y:S01]  /*c99c0*/  ISETP.LT.AND P4, PT, R7, UR6, !P4 ;  /* 0x0000000607007c0c */ /* 0x000fe2000e781270 */
[----:B------:R-:W2:Y:S01]  /*c99d0*/  LDL.LU.64 R216, [R1+0xa18] ;  /* 0x000a180001d87983 */ /* 0x000ea20000300a00 */
[----:B------:R-:W-:Y:S01]  /*c99e0*/  PRMT R4, R248, 0x7773, RZ ;  /* 0x00007773f8047816 */ /* 0x000fe200000000ff */
[----:B------:R-:W-:Y:S01]  /*c99f0*/  ULDC UR4, c[0x0][0x22c] ;  /* 0x00008b0000047ab9 */ /* 0x000fe20000000800 */
[----:B------:R-:W-:Y:S01]  /*c9a00*/  PRMT R2, R222, 0x7770, RZ ;  /* 0x00007770de027816 */ /* 0x000fe200000000ff */
[----:B------:R-:W-:Y:S01]  /*c9a10*/  ULDC UR6, c[0x0][0x228] ;  /* 0x00008a0000067ab9 */ /* 0x000fe20000000800 */
[----:B------:R-:W-:Y:S01]  /*c9a20*/  ISETP.GE.AND P6, PT, R5, UR4, PT ;  /* 0x0000000405007c0c */ /* 0x000fe2000bfc6270 */
[----:B------:R-:W-:-:S02]  /*c9a30*/  ULDC UR4, c[0x0][0x228] ;  /* 0x00008a0000047ab9 */ /* 0x000fc40000000800 */
[----:B------:R-:W-:Y:S01]  /*c9a40*/  @P0 STG.E.U8 desc[UR10][R214.64], R4 ;  /* 0x00000004d6000986 */ /* 0x000fe2000c10110a */
[----:B------:R-:W-:Y:S02]  /*c9a50*/  PRMT R5, R222, 0x7771, RZ ;  /* 0x00007771de057816 */ /* 0x000fe400000000ff */
[----:B------:R-:W-:Y:S01]  /*c9a60*/  ISETP.LT.AND P0, PT, R6, UR4, !P1 ;  /* 0x0000000406007c0c */ /* 0x000fe2000cf01270 */
[----:B------:R-:W-:Y:S01]  /*c9a70*/  ULDC UR4, c[0x0][0x22c] ;  /* 0x00008b0000047ab9 */ /* 0x000fe20000000800 */
[----:B------:R-:W-:Y:S01]  /*c9a80*/  PRMT R3, R222, 0x7772, RZ ;  /* 0x00007772de037816 */ /* 0x000fe200000000ff */
[----:B----4-:R0:W-:Y:S01]  /*c9a90*/  @P5 STG.E.U8 desc[UR10][R220.64], R2 ;  /* 0x00000002dc005986 */ /* 0x0101e2000c10110a */
[----:B------:R-:W-:Y:S01]  /*c9aa0*/  ISETP.LT.AND P1, PT, R7, UR6, !P1 ;  /* 0x0000000607007c0c */ /* 0x000fe2000cf21270 */
[----:B------:R-:W-:Y:S02]  /*c9ab0*/  ULDC UR6, c[0x0][0x228] ;  /* 0x00008a0000067ab9 */ /* 0x000fe40000000800 */
[----:B0-----:R-:W4:Y:S01]  /*c9ac0*/  LDL.LU.64 R220, [R1+0xa10] ;  /* 0x000a100001dc7983 */ /* 0x001f220000300a00 */
[----:B------:R-:W-:-:S03]  /*c9ad0*/  VIADD R2, R0, 0x1d2 ;  /* 0x000001d200027836 */ /* 0x000fc60000000000 */
[----:B---3--:R0:W-:Y:S01]  /*c9ae0*/  @P4 STG.E.U8 desc[UR10][R224.64], R5 ;  /* 0x00000005e0004986 */ /* 0x0081e2000c10110a */
[----:B------:R-:W-:Y:S01]  /*c9af0*/  ISETP.GE.AND P4, PT, R8, UR4, PT ;  /* 0x0000000408007c0c */ /* 0x000fe2000bf86270 */
[----:B------:R-:W-:Y:S02]  /*c9b00*/  ULDC UR4, c[0x0][0x22c] ;  /* 0x00008b0000047ab9 */ /* 0x000fe40000000800 */
[----:B0-----:R-:W3:Y:S04]  /*c9b10*/  LDL.LU.64 R224, [R1+0xa08] ;  /* 0x000a080001e07983 */ /* 0x001ee80000300a00 */
        /* <DEDUP_REMOVED lines=15> */
[----:B------:R-:W-:Y:S01]  /*c9c10*/  VIADD R8, R0, 0x1d5 ;  /* 0x000001d500087836 */ /* 0x000fe20000000000 */
[----:B------:R-:W-:Y:S01]  /*c9c20*/  PRMT R2, R252, 0x7772, RZ ;  /* 0x00007772fc027816 */ /* 0x000fe200000000ff */
[----:B------:R-:W-:-:S04]  /*c9c30*/  ULDC UR8, c[0x0][0x228] ;  /* 0x00008a0000087ab9 */ /* 0x000fc80000000800 */
[----:B------:R0:W-:Y:S01]  /*c9c40*/  @P5 STG.E.U8 desc[UR10][R216.64], R4 ;  /* 0x00000004d8005986 */ /* 0x0001e2000c10110a */
[C---:B------:R-:W-:Y:S01]  /*c9c50*/  ISETP.LT.AND P5, PT, R6.reuse, UR6, !P4 ;  /* 0x0000000606007c0c */ /* 0x040fe2000e7a1270 */
[----:B------:R-:W-:Y:S01]  /*c9c60*/  ULDC UR6, c[0x0][0x228] ;  /* 0x00008a0000067ab9 */ /* 0x000fe20000000800 */
[----:B------:R-:W-:Y:S01]  /*c9c70*/  ISETP.GE.AND P1, PT, R5, UR4, PT ;  /* 0x0000000405007c0c */ /* 0x000fe2000bf26270 */
[----:B------:R-:W-:Y:S01]  /*c9c80*/  ULDC UR4, c[0x0][0x228] ;  /* 0x00008a0000047ab9 */ /* 0x000fe20000000800 */
[----:B------:R-:W-:Y:S01]  /*c9c90*/  ISETP.LT.AND P4, PT, R7, UR6, !P4 ;  /* 0x0000000607007c0c */ /* 0x000fe2000e781270 */
[----:B------:R-:W-:Y:S01]  /*c9ca0*/  ULDC UR6, c[0x0][0x228] ;  /* 0x00008a0000067ab9 */ /* 0x000fe20000000800 */
[----:B----4-:R1:W-:Y:S01]  /*c9cb0*/  @P6 STG.E.U8 desc[UR10][R220.64], R3 ;  /* 0x00000003dc006986 */ /* 0x0103e2000c10110a */
[----:B------:R-:W-:Y:S02]  /*c9cc0*/  ISETP.LT.AND P6, PT, R6, UR4, !P0 ;  /* 0x0000000406007c0c */ /* 0x000fe4000c7c1270 */
        /* <DEDUP_REMOVED lines=8> */
[----:B------:R-:W-:-:S03]  /*c9d50*/  PRMT R3, R248, 0x7770, RZ ;  /* 0x00007770f8037816 */ /* 0x000fc600000000ff */
[----:B0-----:R-:W3:Y:S04]  /*c9d60*/  LDL.LU.64 R224, [R1+0x938] ;  /* 0x0009380001e07983 */ /* 0x001ee80000300a00 */
[----:B------:R-:W3:Y:S01]  /*c9d70*/  LDL.LU.64 R214, [R1+0x930] ;  /* 0x0009300001d67983 */ /* 0x000ee20000300a00 */
[----:B------:R-:W-:Y:S01]  /*c9d80*/  ISETP.GE.AND P5, PT, R5, UR4, PT ;  /* 0x0000000405007c0c */ /* 0x000fe2000bfa6270 */
[----:B------:R-:W-:Y:S02]  /*c9d90*/  ULDC UR4, c[0x0][0x228] ;  /* 0x00008a0000047ab9 */ /* 0x000fe40000000800 */
[----:B------:R-:W-:Y:S01]  /*c9da0*/  @P4 STG.E.U8 desc[UR10][R218.64], R4 ;  /* 0x00000004da004986 */ /* 0x000fe2000c10110a */
[----:B------:R-:W-:-:S03]  /*c9db0*/  PRMT R5, R248, 0x7771, RZ ;  /* 0x00007771f8057816 */ /* 0x000fc600000000ff */
[----:B------:R0:W-:Y:S04]  /*c9dc0*/  @P6 STG.E.U8 desc[UR10][R222.64], R3 ;  /* 0x00000003de006986 */ /* 0x0001e8000c10110a */
[----:B0-----:R-:W3:Y:S04]  /*c9dd0*/  LDL.LU.64 R222, [R1+0x928] ;  /* 0x0009280001de7983 */ /* 0x001ee80000300a00 */
[----:B--2---:R0:W-:Y:S04]  /*c9de0*/  @P0 STG.E.U8 desc[UR10][R226.64], R5 ;  /* 0x00000005e2000986 */ /* 0x0041e8000c10110a */
[----:B0-----:R-:W2:Y:S01]  /*c9df0*/  LDL.LU.64 R226, [R1+0x920] ;  /* 0x0009200001e27983 */ /* 0x001ea20000300a00 */
[----:B------:R-:W-:Y:S01]  /*c9e00*/  ISETP.LT.AND P4, PT, R6, UR4, !P1 ;  /* 0x0000000406007c0c */ /* 0x000fe2000cf81270 */
[----:B------:R-:W-:Y:S01]  /*c9e10*/  ULDC UR4, c[0x0][0x22c] ;  /* 0x00008b0000047ab9 */ /* 0x000fe20000000800 */
[----:B------:R-:W-:Y:S01]  /*c9e20*/  ISETP.LT.AND P1, PT, R7, UR6, !P1 ;  /* 0x0000000607007c0c */ /* 0x000fe2000cf21270 */
[----:B------:R-:W-:Y:S01]  /*c9e30*/  VIADD R3, R0, 0x1d6 ;  /* 0x000001d600037836 */ /* 0x000fe20000000000 */
[----:B------:R-:W-:Y:S01]  /*c9e40*/  PRMT R2, R248, 0x7772, RZ ;  /* 0x00007772f8027816 */ /* 0x000fe200000000ff */
[----:B------:R-:W2:Y:S01]  /*c9e50*/  LDL.LU R252, [R1+0x1c] ;  /* 0x00001c0001fc7983 */ /* 0x000ea20000300800 */
[----:B------:R-:W-:Y:S01]  /*c9e60*/  ISETP.LT.AND P6, PT, R6, UR8, !P5 ;  /* 0x0000000806007c0c */ /* 0x000fe2000efc1270 */
[----:B------:R-:W-:Y:S01]  /*c9e70*/  ULDC UR6, c[0x0][0x228] ;  /* 0x00008a0000067ab9 */ /* 0x000fe20000000800 */
[----:B------:R-:W-:Y:S01]  /*c9e80*/  ISETP.GE.AND P0, PT, R8, UR4, PT ;  /* 0x0000000408007c0c */ /* 0x000fe2000bf06270 */
[----:B------:R-:W-:Y:S01]  /*c9e90*/  ULDC UR4, c[0x0][0x22c] ;  /* 0x00008b0000047ab9 */ /* 0x000fe20000000800 */
[----:B------:R-:W2:Y:S04]  /*c9ea0*/  LDL.LU.64 R218, [R1+0x918] ;  /* 0x0009180001da7983 */ /* 0x000ea80000300a00 */
[----:B----4-:R0:W-:Y:S01]  /*c9eb0*/  @P4 STG.E.U8 desc[UR10][R220.64], R2 ;  /* 0x00000002dc004986 */ /* 0x0101e2000c10110a */
[----:B------:R-:W-:Y:S01]  /*c9ec0*/  ISETP.GE.AND P4, PT, R3, UR4, PT ;  /* 0x0000000403007c0c */ /* 0x000fe2000bf86270 */
[----:B------:R-:W-:Y:S01]  /*c9ed0*/  ULDC UR4, c[0x0][0x228] ;  /* 0x00008a0000047ab9 */ /* 0x000fe20000000800 */
[----:B------:R-:W-:-:S02]  /*c9ee0*/  PRMT R3, R248, 0x7773, RZ ;  /* 0x00007773f8037816 */ /* 0x000fc400000000ff */
[----:B------:R-:W-:Y:S01]  /*c9ef0*/  PRMT R4, R217, 0x7770, RZ ;  /* 0x00007770d9047816 */ /* 0x000fe200000000ff */
[----:B------:R-:W-:Y:S01]  /*c9f00*/  VIADD R5, R0, 0x1d7 ;  /* 0x000001d700057836 */ /* 0x000fe20000000000 */
[----:B------:R-:W-:Y:S01]  /*c9f10*/  ISETP.LT.AND P5, PT, R7, UR4, !P5 ;  /* 0x0000000407007c0c */ /* 0x000fe2000efa1270 */
[----:B------:R-:W-:Y:S01]  /*c9f20*/  ULDC UR4, c[0x0][0x22c] ;  /* 0x00008b0000047ab9 */ /* 0x000fe20000000800 */
        /* <DEDUP_REMOVED lines=11> */
[----:B------:R-:W3:Y:S04]  /*c9fe0*/  LDL.LU R248, [R1] ;  /* 0x0000000001f87983 */ /* 0x000ee80000300800 */
        /* <DEDUP_REMOVED lines=9> */
[----:B------:R-:W-:Y:S01]  /*ca080*/  ULDC UR4, c[0x0][0x22c] ;  /* 0x00008b0000047ab9 */ /* 0x000fe20000000800 */
[----:B------:R-:W-:Y:S01]  /*ca090*/  PRMT R4, R217, 0x7773, RZ ;  /* 0x00007773d9047816 */ /* 0x000fe200000000ff */
[----:B------:R-:W-:Y:S01]  /*ca0a0*/  ULDC UR6, c[0x0][0x228] ;  /* 0x00008a0000067ab9 */ /* 0x000fe20000000800 */
[----:B------:R-:W-:Y:S01]  /*ca0b0*/  ISETP.GE.AND P6, PT, R5, UR4, PT ;  /* 0x0000000405007c0c */ /* 0x000fe2000bfc6270 */
[----:B------:R-:W-:Y:S01]  /*ca0c0*/  ULDC UR4, c[0x0][0x228] ;  /* 0x00008a0000047ab9 */ /* 0x000fe20000000800 */
[C---:B------:R-:W-:Y:S01]  /*ca0d0*/  PRMT R2, R252.reuse, 0x7770, RZ ;  /* 0x00007770fc027816 */ /* 0x040fe200000000ff */
[----:B------:R-:W2:Y:S01]  /*ca0e0*/  LDL.LU.64 R216, [R1+0x8e0] ;  /* 0x0008e00001d87983 */ /* 0x000ea20000300a00 */
[----:B------:R-:W-:-:S03]  /*ca0f0*/  PRMT R5, R252, 0x7771, RZ ;  /* 0x00007771fc057816 */ /* 0x000fc600000000ff */
[----:B------:R-:W-:Y:S01]  /*ca100*/  @P0 STG.E.U8 desc[UR10][R218.64], R4 ;  /* 0x00000004da000986 */ /* 0x000fe2000c10110a */
[----:B------:R-:W-:Y:S01]  /*ca110*/  ISETP.LT.AND P0, PT, R6, UR4, !P1 ;  /* 0x0000000406007c0c */ /* 0x000fe2000cf01270 */
[----:B------:R-:W-:Y:S01]  /*ca120*/  VIADD R8, R0, 0x1d9 ;  /* 0x000001d900087836 */ /* 0x000fe20000000000 */
[----:B------:R-:W-:Y:S01]  /*ca130*/  ISETP.LT.AND P1, PT, R7, UR6, !P1 ;  /* 0x0000000607007c0c */ /* 0x000fe2000cf21270 */
[----:B------:R-:W-:Y:S01]  /*ca140*/  ULDC UR4, c[0x0][0x22c] ;  /* 0x00008b0000047ab9 */ /* 0x000fe20000000800 */
[----:B------:R-:W-:Y:S01]  /*ca150*/  PRMT R3, R252, 0x7772, RZ ;  /* 0x00007772fc037816 */ /* 0x000fe200000000ff */
[----:B------:R-:W-:Y:S01]  /*ca160*/  ULDC UR6, c[0x0][0x228] ;  /* 0x00008a0000067ab9 */ /* 0x000fe20000000800 */
[----:B----4-:R0:W-:Y:S02]  /*ca170*/  @P5 STG.E.U8 desc[UR10][R220.64], R2 ;  /* 0x00000002dc005986 */ /* 0x0101e4000c10110a */
[----:B0-----:R-:W-:Y:S02]  /*ca180*/  VIADD R2, R0, 0x1da ;  /* 0x000001da00027836 */ /* 0x001fe40000000000 */
[----:B---3--:R0:W-:Y:S01]  /*ca190*/  @P4 STG.E.U8 desc[UR10][R224.64], R5 ;  /* 0x00000005e0004986 */ /* 0x0081e2000c10110a */
[----:B------:R-:W-:Y:S01]  /*ca1a0*/  ISETP.GE.AND P4, PT, R8, UR4, PT ;  /* 0x0000000408007c0c */ /* 0x000fe2000bf86270 */
[----:B------:R-:W-:-:S02]  /*ca1b0*/  ULDC UR4, c[0x0][0x22c] ;  /* 0x00008b0000047ab9 */ /* 0x000fc40000000800 */
[----:B0-----:R-:W3:Y:S04]  /*ca1c0*/  LDL.LU.64 R224, [R1+0x8d8] ;  /* 0x0008d80001e07983 */ /* 0x001ee80000300a00 */
[----:B------:R-:W4:Y:S04]  /*ca1d0*/  LDL.LU.64 R218, [R1+0x8d0] ;  /* 0x0008d00001da7983 */ /* 0x000f280000300a00 */
[----:B------:R-:W4:Y:S04]  /*ca1e0*/  LDL.LU R213, [R1+0x4] ;  /* 0x0000040001d57983 */ /* 0x000f280000300800 */
[----:B------:R0:W-:Y:S01]  /*ca1f0*/  @P0 STG.E.U8 desc[UR10][R222.64], R3 ;  /* 0x00000003de000986 */ /* 0x0001e2000c10110a */
[----:B------:R-:W-:Y:S01]  /*ca200*/  ISETP.GE.AND P0, PT, R2, UR4, PT ;  /* 0x0000000402007c0c */ /* 0x000fe2000bf06270 */
[----:B------:R-:W-:Y:S01]  /*ca210*/  ULDC UR4, c[0x0][0x228] ;  /* 0x00008a0000047ab9 */ /* 0x000fe20000000800 */
[----:B------:R-:W-:Y:S01]  /*ca220*/  PRMT R2, R252, 0x7773, RZ ;  /* 0x00007773fc027816 */ /* 0x000fe200000000ff */
[----:B------:R-:W4:Y:S04]  /*ca230*/  LDL.LU.64 R220, [R1+0x8c8] ;  /* 0x0008c80001dc7983 */ /* 0x000f280000300a00 */
        /* <DEDUP_REMOVED lines=10> */
[----:B------:R-:W-:Y:S01]  /*ca2e0*/  ISETP.GE.AND P1, PT, R5, UR4, PT ;  /* 0x0000000405007c0c */ /* 0x000fe2000bf26270 */
[----:B------:R-:W-:Y:S01]  /*ca2f0*/  ULDC UR4, c[0x0][0x228] ;  /* 0x00008a0000047ab9 */ /* 0x000fe20000000800 */
[----:B------:R-:W-:Y:S01]  /*ca300*/  PRMT R2, R248, 0x7772, RZ ;  /* 0x00007772f8027816 */ /* 0x000fe200000000ff */
[----:B------:R-:W-:Y:S02]  /*ca310*/  ULDC UR8, c[0x0][0x228] ;  /* 0x00008a0000087ab9 */ /* 0x000fe40000000800 */
[----:B------:R0:W-:Y:S01]  /*ca320*/  @P5 STG.E.U8 desc[UR10][R216.64], R4 ;  /* 0x00000004d8005986 */ /* 0x0001e2000c10110a */
[----:B------:R-:W-:Y:S01]  /*ca330*/  ISETP.LT.AND P5, PT, R6, UR6, !P4 ;  /* 0x0000000606007c0c */ /* 0x000fe2000e7a1270 */
[----:B------:R-:W-:-:S02]  /*ca340*/  ULDC UR6, c[0x0][0x228] ;  /* 0x00008a0000067ab9 */ /* 0x000fc40000000800 */
[C---:B------:R-:W-:Y:S01]  /*ca350*/  ISETP.LT.AND P4, PT, R7.reuse, UR6, !P4 ;  /* 0x0000000607007c0c */ /* 0x040fe2000e781270 */
[----:B------:R-:W-:Y:S01]  /*ca360*/  ULDC UR6, c[0x0][0x228] ;  /* 0x00008a0000067ab9 */ /* 0x000fe20000000800 */
[----:B------:R-:W-:Y:S01]  /*ca370*/  VIADD R5, R0, 0x1dc ;  /* 0x000001dc00057836 */ /* 0x000fe20000000000 */
[----:B0-----:R-:W-:Y:S01]  /*ca380*/  PRMT R4, R248, 0x7773, RZ ;  /* 0x00007773f8047816 */ /* 0x001fe200000000ff */
[----:B---3--:R0:W-:Y:S01]  /*ca390*/  @P6 STG.E.U8 desc[UR10][R224.64], R3 ;  /* 0x00000003e0006986 */ /* 0x0081e2000c10110a */
[----:B------:R-:W-:Y:S01]  /*ca3a0*/  ISETP.LT.AND P6, PT, R6, UR4, !P0 ;  /* 0x0000000406007c0c */ /* 0x000fe2000c7c1270 */
[----:B------:R-:W-:Y:S01]  /*ca3b0*/  ULDC UR4, c[0x0][0x22c] ;  /* 0x00008b0000047ab9 */ /* 0x000fe20000000800 */
[----:B------:R-:W-:Y:S01]  /*ca3c0*/  ISETP.LT.AND P0, PT, R7, UR6, !P0 ;  /* 0x0000000607007c0c */ /* 0x000fe2000c701270 */
[----:B0-----:R-:W3:Y:S01]  /*ca3d0*/  LDL.LU.64 R224, [R1+0x8b0] ;  /* 0x0008b00001e07983 */ /* 0x001ee20000300a00 */
[----:B----4-:R-:W-:Y:S01]  /*ca3e0*/  PRMT R3, R213, 0x7770, RZ ;  /* 0x00007770d5037816 */ /* 0x010fe200000000ff */
[----:B------:R-:W-:-:S02]  /*ca3f0*/  ULDC UR6, c[0x0][0x228] ;  /* 0x00008a0000067ab9 */ /* 0x000fc40000000800 */
[----:B------:R-:W-:Y:S01]  /*ca400*/  @P5 STG.E.U8 desc[UR10][R218.64], R2 ;  /* 0x00000002da005986 */ /* 0x000fe2000c10110a */
[----:B------:R-:W-:Y:S01]  /*ca410*/  ISETP.GE.AND P5, PT, R5, UR4, PT ;  /* 0x0000000405007c0c */ /* 0x000fe2000bfa6270 */
[----:B------:R-:W-:Y:S01]  /*ca420*/  ULDC UR4, c[0x0][0x228] ;  /* 0x00008a0000047ab9 */ /* 0x000fe20000000800 */
[C---:B------:R-:W-:Y:S01]  /*ca430*/  PRMT R5, R213.reuse, 0x7771, RZ ;  /* 0x00007771d5057816 */ /* 0x040fe200000000ff */
[----:B------:R-:W4:Y:S04]  /*ca440*/  LDL.LU R252, [R1+0x8] ;  /* 0x0000080001fc7983 */ /* 0x000f280000300800 */
[----:B------:R-:W-:Y:S04]  /*ca450*/  @P4 STG.E.U8 desc[UR10][R220.64], R4 ;  /* 0x00000004dc004986 */ /* 0x000fe8000c10110a */
[----:B------:R-:W3:Y:S04]  /*ca460*/  LDL.LU.64 R214, [R1+0x8a8] ;  /* 0x0008a80001d67983 */ /* 0x000ee80000300a00 */
[----:B------:R-:W-:Y:S04]  /*ca470*/  @P6 STG.E.U8 desc[UR10][R222.64], R3 ;  /* 0x00000003de006986 */ /* 0x000fe8000c10110a */
[----:B------:R-:W3:Y:S04]  /*ca480*/  LDL.LU.64 R216, [R1+0x8a0] ;  /* 0x0008a00001d87983 */ /* 0x000ee80000300a00 */
[----:B--2---:R0:W-:Y:S04]  /*ca490*/  @P0 STG.E.U8 desc[UR10][R226.64], R5 ;  /* 0x00000005e2000986 */ /* 0x0041e8000c10110a */
[----:B0-----:R-:W2:Y:S01]  /*ca4a0*/  LDL.LU.64 R226, [R1+0x898] ;  /* 0x0008980001e27983 */ /* 0x001ea20000300a00 */
[----:B------:R-:W-:Y:S01]  /*ca4b0*/  ISETP.LT.AND P4, PT, R6, UR4, !P1 ;  /* 0x0000000406007c0c */ /* 0x000fe2000cf81270 */
[----:B------:R-:W-:Y:S01]  /*ca4c0*/  ULDC UR4, c[0x0][0x22c] ;  /* 0x00008b0000047ab9 */ /* 0x000fe20000000800 */
[----:B------:R-:W-:Y:S01]  /*ca4d0*/  PRMT R2, R213, 0x7772, RZ ;  /* 0x00007772d5027816 */ /* 0x000fe200000000ff */
[----:B------:R-:W-:Y:S01]  /*ca4e0*/  VIADD R3, R0, 0x1de ;  /* 0x000001de00037836 */ /* 0x000fe20000000000 */
[----:B------:R-:W2:Y:S01]  /*ca4f0*/  LDL.LU.64 R220, [R1+0x890] ;  /* 0x0008900001dc7983 */ /* 0x000ea20000300a00 */
[----:B------:R-:W-:Y:S01]  /*ca500*/  ISETP.GE.AND P0, PT, R8, UR4, PT ;  /* 0x0000000408007c0c */ /* 0x000fe2000bf06270 */
[----:B------:R-:W-:-:S02]  /*ca510*/  ULDC UR4, c[0x0][0x22c] ;  /* 0x00008b0000047ab9 */ /* 0x000fc40000000800 */
[----:B------:R-:W2:Y:S01]  /*ca520*/  LDL.LU R248, [R1+0xc] ;  /* 0x00000c0001f87983 */ /* 0x000ea20000300800 */
[----:B------:R-:W-:Y:S02]  /*ca530*/  ISETP.LT.AND P1, PT, R7, UR6, !P1 ;  /* 0x0000000607007c0c */ /* 0x000fe4000cf21270 */
[----:B------:R-:W-:Y:S01]  /*ca540*/  ISETP.LT.AND P6, PT, R6, UR8, !P5 ;  /* 0x0000000806007c0c */ /* 0x000fe2000efc1270 */
[----:B------:R-:W2:Y:S01]  /*ca550*/  LDL.LU.64 R218, [R1+0x888] ;  /* 0x0008880001da7983 */ /* 0x000ea20000300a00 */
[----:B----4-:R-:W-:-:S03]  /*ca560*/  PRMT R4, R252, 0x7770, RZ ;  /* 0x00007770fc047816 */ /* 0x010fc600000000ff */
[----:B---3--:R0:W-:Y:S01]  /*ca570*/  @P4 STG.E.U8 desc[UR10][R224.64], R2 ;  /* 0x00000002e0004986 */ /* 0x0081e2000c10110a */
[----:B------:R-:W-:Y:S01]  /*ca580*/  ISETP.GE.AND P4, PT, R3, UR4, PT ;  /* 0x0000000403007c0c */ /* 0x000fe2000bf86270 */
[----:B------:R-:W-:Y:S01]  /*ca590*/  ULDC UR4, c[0x0][0x228] ;  /* 0x00008a0000047ab9 */ /* 0x000fe20000000800 */
[C---:B------:R-:W-:Y:S01]  /*ca5a0*/  VIADD R5, R0.reuse, 0x1df ;  /* 0x000001df00057836 */ /* 0x040fe20000000000 */
[----:B------:R-:W3:Y:S01]  /*ca5b0*/  LDL.LU.64 R222, [R1+0x880] ;  /* 0x0008800001de7983 */ /* 0x000ee20000300a00 */
[----:B------:R-:W-:Y:S01]  /*ca5c0*/  ISETP.LT.AND P5, PT, R7, UR4, !P5 ;  /* 0x0000000407007c0c */ /* 0x000fe2000efa1270 */
[----:B------:R-:W-:Y:S01]  /*ca5d0*/  ULDC UR6, c[0x0][0x228] ;  /* 0x00008a0000067ab9 */ /* 0x000fe20000000800 */
[----:B------:R-:W-:Y:S01]  /*ca5e0*/  PRMT R3, R213, 0x7773, RZ ;  /* 0x00007773d5037816 */ /* 0x000fe200000000ff */
[----:B------:R-:W-:Y:S01]  /*ca5f0*/  ULDC UR4, c[0x0][0x22c] ;  /* 0x00008b0000047ab9 */ /* 0x000fe20000000800 */
[----:B------:R-:W-:Y:S01]  /*ca600*/  VIADD R8, R0, 0x1e1 ;  /* 0x000001e100087836 */ /* 0x000fe20000000000 */
[----:B------:R-:W-:Y:S01]  /*ca610*/  ULDC UR8, c[0x0][0x228] ;  /* 0x00008a0000087ab9 */ /* 0x000fe20000000800 */
[----:B0-----:R-:W-:Y:S01]  /*ca620*/  PRMT R2, R252, 0x7771, RZ ;  /* 0x00007771fc027816 */ /* 0x001fe200000000ff */
[----:B------:R-:W4:Y:S04]  /*ca630*/  LDL.LU.64 R224, [R1+0x878] ;  /* 0x0008780001e07983 */ /* 0x000f280000300a00 */
[----:B------:R-:W-:Y:S04]  /*ca640*/  @P1 STG.E.U8 desc[UR10][R214.64], R3 ;  /* 0x00000003d6001986 */ /* 0x000fe8000c10110a */
[----:B------:R-:W-:Y:S04]  /*ca650*/  @P6 STG.E.U8 desc[UR10][R216.64], R4 ;  /* 0x00000004d8006986 */ /* 0x000fe8000c10110a */
[----:B--2---:R0:W-:Y:S04]  /*ca660*/  @P5 STG.E.U8 desc[UR10][R226.64], R2 ;  /* 0x00000002e2005986 */ /* 0x0041e8000c10110a */
[----:B0-----:R-:W2:Y:S01]  /*ca670*/  LDL.LU.64 R226, [R1+0x870] ;  /* 0x0008700001e27983 */ /* 0x001ea20000300a00 */
[----:B------:R-:W-:Y:S01]  /*ca680*/  ISETP.LT.AND P6, PT, R6, UR6, !P0 ;  /* 0x0000000606007c0c */ /* 0x000fe2000c7c1270 */
[----:B------:R-:W-:Y:S01]  /*ca690*/  ULDC UR6, c[0x0][0x228] ;  /* 0x00008a0000067ab9 */ /* 0x000fe20000000800 */
[----:B------:R-:W-:Y:S01]  /*ca6a0*/  ISETP.GE.AND P1, PT, R5, UR4, PT ;  /* 0x0000000405007c0c */ /* 0x000fe2000bf26270 */
[----:B------:R-:W-:Y:S01]  /*ca6b0*/  ULDC UR4, c[0x0][0x228] ;  /* 0x00008a0000047ab9 */ /* 0x000fe20000000800 */
[----:B------:R-:W-:-:S02]  /*ca6c0*/  ISETP.LT.AND P0, PT, R7, UR6, !P0 ;  /* 0x0000000607007c0c */ /* 0x000fc4000c701270 */
[----:B------:R-:W-:Y:S01]  /*ca6d0*/  PRMT R3, R252, 0x7772, RZ ;  /* 0x00007772fc037816 */ /* 0x000fe200000000ff */
[----:B------:R-:W-:Y:S01]  /*ca6e0*/  VIADD R5, R0, 0x1e0 ;  /* 0x000001e000057836 */ /* 0x000fe20000000000 */
[----:B------:R-:W-:Y:S01]  /*ca6f0*/  ISETP.LT.AND P5, PT, R6, UR4, !P4 ;  /* 0x0000000406007c0c */ /* 0x000fe2000e7a1270 */
[----:B------:R-:W2:Y:S01]  /*ca700*/  LDL.LU.64 R214, [R1+0x868] ;  /* 0x0008680001d67983 */ /* 0x000ea20000300a00 */
[----:B------:R-:W-:Y:S01]  /*ca710*/  PRMT R4, R252, 0x7773, RZ ;  /* 0x00007773fc047816 */ /* 0x000fe200000000ff */
[----:B------:R-:W-:Y:S01]  /*ca720*/  ULDC UR6, c[0x0][0x228] ;  /* 0x00008a0000067ab9 */ /* 0x000fe20000000800 */
[----:B------:R-:W-:Y:S01]  /*ca730*/  PRMT R2, R248, 0x7770, RZ ;  /* 0x00007770f8027816 */ /* 0x000fe200000000ff */
[----:B------:R0:W-:Y:S01]  /*ca740*/  @P6 STG.E.U8 desc[UR10][R220.64], R3 ;  /* 0x00000003dc006986 */ /* 0x0001e2000c10110a */
[----:B------:R-:W-:Y:S01]  /*ca750*/  ULDC UR4, c[0x0][0x22c] ;  /* 0x00008b0000047ab9 */ /* 0x000fe20000000800 */
[----:B------:R-:W-:Y:S01]  /*ca760*/  ISETP.LT.AND P4, PT, R7, UR6, !P4 ;  /* 0x0000000607007c0c */ /* 0x000fe2000e781270 */
[----:B------:R-:W-:Y:S01]  /*ca770*/  ULDC UR6, c[0x0][0x228] ;  /* 0x00008a0000067ab9 */ /* 0x000fe20000000800 */
[----:B------:R-:W-:Y:S01]  /*ca780*/  ISETP.GE.AND P6, PT, R5, UR4, PT ;  /* 0x0000000405007c0c */ /* 0x000fe2000bfc6270 */
[----:B------:R-:W-:Y:S01]  /*ca790*/  @P0 STG.E.U8 desc[UR10][R218.64], R4 ;  /* 0x00000004da000986 */ /* 0x000fe2000c10110a */
[----:B------:R-:W-:-:S03]  /*ca7a0*/  ULDC UR4, c[0x0][0x228] ;  /* 0x00008a0000047ab9 */ /* 0x000fc60000000800 */
[----:B0-----:R-:W2:Y:S01]  /*ca7b0*/  LDL.LU.64 R220, [R1+0x860] ;  /* 0x0008600001dc7983 */ /* 0x001ea20000300a00 */
[----:B------:R-:W-:Y:S01]  /*ca7c0*/  ISETP.LT.AND P0, PT, R6, UR4, !P1 ;  /* 0x0000000406007c0c */ /* 0x000fe2000cf01270 */
[----:B------:R-:W-:Y:S01]  /*ca7d0*/  ULDC UR4, c[0x0][0x22c] ;  /* 0x00008b0000047ab9 */ /* 0x000fe20000000800 */
[C---:B------:R-:W-:Y:S02]  /*ca7e0*/  PRMT R5, R248.reuse, 0x7771, RZ ;  /* 0x00007771f8057816 */ /* 0x040fe400000000ff */
[----:B------:R-:W-:Y:S01]  /*ca7f0*/  PRMT R3, R248, 0x7772, RZ ;  /* 0x00007772f8037816 */ /* 0x000fe200000000ff */
[----:B---3--:R0:W-:Y:S04]  /*ca800*/  @P5 STG.E.U8 desc[UR10][R222.64], R2 ;  /* 0x00000002de005986 */ /* 0x0081e8000c10110a */
[----:B0-----:R-:W3:Y:S04]  /*ca810*/  LDL.LU.64 R222, [R1+0x858] ;  /* 0x0008580001de7983 */ /* 0x001ee80000300a00 */
[----:B----4-:R0:W-:Y:S04]  /*ca820*/  @P4 STG.E.U8 desc[UR10][R224.64], R5 ;  /* 0x00000005e0004986 */ /* 0x0101e8000c10110a */
[----:B0-----:R-:W4:Y:S04]  /*ca830*/  LDL.LU.64 R224, [R1+0x850] ;  /* 0x0008500001e07983 */ /* 0x001f280000300a00 */
[----:B------:R-:W4:Y:S04]  /*ca840*/  LDL.LU.64 R216, [R1+0x848] ;  /* 0x0008480001d87983 */ /* 0x000f280000300a00 */
[----:B------:R-:W4:Y:S04]  /*ca850*/  LDL.LU.64 R218, [R1+0x840] ;  /* 0x0008400001da7983 */ /* 0x000f280000300a00 */
[----:B--2---:R0:W-:Y:S04]  /*ca860*/  @P0 STG.E.U8 desc[UR10][R226.64], R3 ;  /* 0x00000003e2000986 */ /* 0x0041e8000c10110a */
[----:B0-----:R-:W2:Y:S01]  /*ca870*/  LDL.LU.64 R226, [R1+0x838] ;  /* 0x0008380001e27983 */ /* 0x001ea20000300a00 */
[----:B------:R-:W-:Y:S01]  /*ca880*/  VIADD R2, R0, 0x1e2 ;  /* 0x000001e200027836 */ /* 0x000fe20000000000 */
[----:B------:R-:W-:-:S02]  /*ca890*/  ISETP.LT.AND P1, PT, R7, UR6, !P1 ;  /* 0x0000000607007c0c */ /* 0x000fc4000cf21270 */
[----:B------:R-:W-:Y:S02]  /*ca8a0*/  ISETP.LT.AND P5, PT, R6, UR8, !P6 ;  /* 0x0000000806007c0c */ /* 0x000fe4000f7a1270 */
[----:B------:R-:W-:Y:S01]  /*ca8b0*/  PRMT R4, R232, 0x7770, RZ ;  /* 0x00007770e8047816 */ /* 0x000fe200000000ff */
[----:B------:R-:W-:Y:S01]  /*ca8c0*/  VIADD R5, R0, 0x1e3 ;  /* 0x000001e300057836 */ /* 0x000fe20000000000 */
[----:B------:R-:W-:Y:S01]  /*ca8d0*/  ISETP.GE.AND P4, PT, R8, UR4, PT ;  /* 0x0000000408007c0c */ /* 0x000fe2000bf86270 */
[----:B------:R-:W-:Y:S01]  /*ca8e0*/  ULDC UR4, c[0x0][0x22c] ;  /* 0x00008b0000047ab9 */ /* 0x000fe20000000800 */
[----:B------:R-:W-:Y:S01]  /*ca8f0*/  ULDC UR6, c[0x0][0x228] ;  /* 0x00008a0000067ab9 */ /* 0x000fe20000000800 */
[----:B------:R-:W-:Y:S01]  /*ca900*/  ISETP.GE.AND P0, PT, R2, UR4, PT ;  /* 0x0000000402007c0c */ /* 0x000fe2000bf06270 */
[----:B------:R-:W-:Y:S01]  /*ca910*/  ULDC UR4, c[0x0][0x228] ;  /* 0x00008a0000047ab9 */ /* 0x000fe20000000800 */
[----:B------:R-:W-:Y:S01]  /*ca920*/  PRMT R3, R232, 0x7771, RZ ;  /* 0x00007771e8037816 */ /* 0x000fe200000000ff */
[----:B------:R-:W-:Y:S01]  /*ca930*/  ULDC UR8, c[0x0][0x228] ;  /* 0x00008a0000087ab9 */ /* 0x000fe20000000800 */
[----:B------:R-:W-:Y:S01]  /*ca940*/  ISETP.LT.AND P6, PT, R7, UR4, !P6 ;  /* 0x0000000407007c0c */ /* 0x000fe2000f7c1270 */
[----:B------:R-:W-:Y:S01]  /*ca950*/  ULDC UR4, c[0x0][0x22c] ;  /* 0x00008b0000047ab9 */ /* 0x000fe20000000800 */
[----:B------:R-:W-:-:S05]  /*ca960*/  PRMT R2, R248, 0x7773, RZ ;  /* 0x00007773f8027816 */ /* 0x000fca00000000ff */
[----:B------:R-:W-:Y:S01]  /*ca970*/  @P1 STG.E.U8 desc[UR10][R214.64], R2 ;  /* 0x00000002d6001986 */ /* 0x000fe2000c10110a */
[----:B------:R-:W-:Y:S01]  /*ca980*/  ISETP.GE.AND P1, PT, R5, UR4, PT ;  /* 0x0000000405007c0c */ /* 0x000fe2000bf26270 */
[----:B------:R-:W-:Y:S02]  /*ca990*/  ULDC UR4, c[0x0][0x228] ;  /* 0x00008a0000047ab9 */ /* 0x000fe40000000800 */
[----:B------:R0:W-:Y:S01]  /*ca9a0*/  @P5 STG.E.U8 desc[UR10][R220.64], R4 ;  /* 0x00000004dc005986 */ /* 0x0001e2000c10110a */
[----:B------:R-:W-:Y:S01]  /*ca9b0*/  ISETP.LT.AND P5, PT, R6, UR6, !P4 ;  /* 0x0000000606007c0c */ /* 0x000fe2000e7a1270 */
[----:B------:R-:W-:Y:S02]  /*ca9c0*/  ULDC UR6, c[0x0][0x228] ;  /* 0x00008a0000067ab9 */ /* 0x000fe40000000800 */
[----:B------:R-:W-:Y:S01]  /*ca9d0*/  ISETP.LT.AND P4, PT, R7, UR6, !P4 ;  /* 0x0000000607007c0c */ /* 0x000fe2000e781270 */
[----:B------:R-:W-:Y:S01]  /*ca9e0*/  ULDC UR6, c[0x0][0x228] ;  /* 0x00008a0000067ab9 */ /* 0x000fe20000000800 */
[----:B0-----:R-:W2:Y:S01]  /*ca9f0*/  LDL.LU.64 R220, [R1+0x830] ;  /* 0x0008300001dc7983 */ /* 0x001ea20000300a00 */
[----:B------:R-:W-:-:S02]  /*caa00*/  PRMT R2, R232, 0x7772, RZ ;  /* 0x00007772e8027816 */ /* 0x000fc400000000ff */
[----:B------:R-:W-:Y:S02]  /*caa10*/  PRMT R232, R232, 0x7773, RZ ;  /* 0x00007773e8e87816 */ /* 0x000fe400000000ff */
[----:B------:R-:W-:Y:S01]  /*caa20*/  PRMT R4, R233, 0x7771, RZ ;  /* 0x00007771e9047816 */ /* 0x000fe200000000ff */
[----:B---3--:R0:W-:Y:S01]  /*caa30*/  @P6 STG.E.U8 desc[UR10][R222.64], R3 ;  /* 0x00000003de006986 */ /* 0x0081e2000c10110a */
[----:B------:R-:W-:Y:S01]  /*caa40*/  ISETP.LT.AND P6, PT, R6, UR4, !P0 ;  /* 0x0000000406007c0c */ /* 0x000fe2000c7c1270 */
[----:B------:R-:W-:Y:S01]  /*caa50*/  VIADD R5, R0, 0x1e4 ;  /* 0x000001e400057836 */ /* 0x000fe20000000000 */
[----:B------:R-:W-:Y:S01]  /*caa60*/  ISETP.LT.AND P0, PT, R7, UR6, !P0 ;  /* 0x0000000607007c0c */ /* 0x000fe2000c701270 */
[----:B------:R-:W-:Y:S01]  /*caa70*/  ULDC UR4, c[0x0][0x22c] ;  /* 0x00008b0000047ab9 */ /* 0x000fe20000000800 */
[----:B------:R-:W-:Y:S01]  /*caa80*/  ULDC UR6, c[0x0][0x228] ;  /* 0x00008a0000067ab9 */ /* 0x000fe20000000800 */
[----:B0-----:R-:W3:Y:S01]  /*caa90*/  LDL.LU.64 R222, [R1+0x828] ;  /* 0x0008280001de7983 */ /* 0x001ee20000300a00 */
[----:B------:R-:W-:-:S03]  /*caaa0*/  PRMT R3, R233, 0x7770, RZ ;  /* 0x00007770e9037816 */ /* 0x000fc600000000ff */
[----:B----4-:R0:W-:Y:S04]  /*caab0*/  @P5 STG.E.U8 desc[UR10][R224.64], R2 ;  /* 0x00000002e0005986 */ /* 0x0101e8000c10110a */
[----:B------:R-:W-:Y:S04]  /*caac0*/  @P4 STG.E.U8 desc[UR10][R216.64], R232 ;  /* 0x000000e8d8004986 */ /* 0x000fe8000c10110a */
[----:B------:R-:W-:Y:S04]  /*caad0*/  @P6 STG.E.U8 desc[UR10][R218.64], R3 ;  /* 0x00000003da006986 */ /* 0x000fe8000c10110a */
[----:B0-----:R-:W4:Y:S04]  /*caae0*/  LDL.LU.64 R224, [R1+0x820] ;  /* 0x0008200001e07983 */ /* 0x001f280000300a00 */
[----:B--2---:R0:W-:Y:S04]  /*caaf0*/  @P0 STG.E.U8 desc[UR10][R226.64], R4 ;  /* 0x00000004e2000986 */ /* 0x0041e8000c10110a */
[----:B0-----:R-:W2:Y:S01]  /*cab00*/  LDL.LU.64 R226, [R1+0x818] ;  /* 0x0008180001e27983 */ /* 0x001ea20000300a00 */
[----:B------:R-:W-:Y:S01]  /*cab10*/  ISETP.GE.AND P5, PT, R5, UR4, PT ;  /* 0x0000000405007c0c */ /* 0x000fe2000bfa6270 */
[----:B------:R-:W-:-:S02]  /*cab20*/  ULDC UR4, c[0x0][0x228] ;  /* 0x00008a0000047ab9 */ /* 0x000fc40000000800 */
[----:B------:R-:W-:Y:S01]  /*cab30*/  ISETP.LT.AND P4, PT, R6, UR4, !P1 ;  /* 0x0000000406007c0c */ /* 0x000fe2000cf81270 */
[C---:B------:R-:W-:Y:S01]  /*cab40*/  VIADD R5, R0.reuse, 0x1e5 ;  /* 0x000001e500057836 */ /* 0x040fe20000000000 */
[----:B------:R-:W-:Y:S01]  /*cab50*/  PRMT R2, R233, 0x7772, RZ ;  /* 0x00007772e9027816 */ /* 0x000fe200000000ff */
[----:B------:R-:W-:Y:S01]  /*cab60*/  ULDC UR4, c[0x0][0x22c] ;  /* 0x00008b0000047ab9 */ /* 0x000fe20000000800 */
[----:B------:R-:W-:Y:S01]  /*cab70*/  VIADD R3, R0, 0x1e6 ;  /* 0x000001e600037836 */ /* 0x000fe20000000000 */
[----:B------:R-:W-:Y:S01]  /*cab80*/  ISETP.LT.AND P1, PT, R7, UR6, !P1 ;  /* 0x0000000607007c0c */ /* 0x000fe2000cf21270 */
[----:B------:R-:W2:Y:S01]  /*cab90*/  LDL.LU.64 R218, [R1+0x810] ;  /* 0x0008100001da7983 */ /* 0x000ea20000300a00 */
[----:B------:R-:W-:Y:S01]  /*caba0*/  ISETP.GE.AND P0, PT, R5, UR4, PT ;  /* 0x0000000405007c0c */ /* 0x000fe2000bf06270 */
[----:B------:R-:W-:Y:S01]  /*cabb0*/  ULDC UR4, c[0x0][0x22c] ;  /* 0x00008b0000047ab9 */ /* 0x000fe20000000800 */
[----:B------:R-:W-:Y:S01]  /*cabc0*/  ISETP.LT.AND P6, PT, R6, UR8, !P5 ;  /* 0x0000000806007c0c */ /* 0x000fe2000efc1270 */
[----:B------:R-:W2:Y:S01]  /*cabd0*/  LDL.LU.64 R216, [R1+0x808] ;  /* 0x0008080001d87983 */ /* 0x000ea20000300a00 */
[----:B------:R-:W-:Y:S01]  /*cabe0*/  PRMT R233, R233, 0x7773, RZ ;  /* 0x00007773e9e97816 */ /* 0x000fe200000000ff */
[C---:B------:R-:W-:Y:S01]  /*cabf0*/  VIADD R4, R0.reuse, 0x1e7 ;  /* 0x000001e700047836 */ /* 0x040fe20000000000 */
[----:B------:R-:W-:Y:S01]  /*cac00*/  ULDC UR6, c[0x0][0x228] ;  /* 0x00008a0000067ab9 */ /* 0x000fe20000000800 */
[----:B------:R0:W-:Y:S01]  /*cac10*/  @P4 STG.E.U8 desc[UR10][R220.64], R2 ;  /* 0x00000002dc004986 */ /* 0x0001e2000c10110a */
[----:B------:R-:W-:Y:S01]  /*cac20*/  ISETP.GE.AND P4, PT, R3, UR4, PT ;  /* 0x0000000403007c0c */ /* 0x000fe2000bf86270 */
[----:B------:R-:W-:Y:S01]  /*cac30*/  ULDC UR4, c[0x0][0x228] ;  /* 0x00008a0000047ab9 */ /* 0x000fe20000000800 */
[----:B------:R-:W-:Y:S01]  /*cac40*/  VIADD R5, R0, 0x1e9 ;  /* 0x000001e900057836 */ /* 0x000fe20000000000 */
[----:B------:R-:W-:Y:S01]  /*cac50*/  ISETP.LT.AND P5, PT, R7, UR4, !P5 ;  /* 0x0000000407007c0c */ /* 0x000fe2000efa1270 */
[----:B------:R-:W-:Y:S01]  /*cac60*/  ULDC UR4, c[0x0][0x22c] ;  /* 0x00008b0000047ab9 */ /* 0x000fe20000000800 */
[----:B------:R-:W-:Y:S01]  /*cac70*/  ULDC UR8, c[0x0][0x228] ;  /* 0x00008a0000087ab9 */ /* 0x000fe20000000800 */
[----:B0-----:R-:W2:Y:S01]  /*cac80*/  LDL.LU.64 R220, [R1+0x800] ;  /* 0x0008000001dc7983 */ /* 0x001ea20000300a00 */
[----:B------:R-:W-:-:S02]  /*cac90*/  PRMT R3, R234, 0x7770, RZ ;  /* 0x00007770ea037816 */ /* 0x000fc400000000ff */
[----:B------:R-:W-:Y:S01]  /*caca0*/  PRMT R2, R234, 0x7771, RZ ;  /* 0x00007771ea027816 */ /* 0x000fe200000000ff */
[----:B---3--:R0:W-:Y:S04]  /*cacb0*/  @P1 STG.E.U8 desc[UR10][R222.64], R233 ;  /* 0x000000e9de001986 */ /* 0x0081e8000c10110a */
[----:B0-----:R-:W3:Y:S04]  /*cacc0*/  LDL.LU.64 R222, [R1+0x790] ;  /* 0x0007900001de7983 */ /* 0x001ee80000300a00 */
[----:B----4-:R0:W-:Y:S04]  /*cacd0*/  @P6 STG.E.U8 desc[UR10][R224.64], R3 ;  /* 0x00000003e0006986 */ /* 0x0101e8000c10110a */
[----:B0-----:R-:W4:Y:S04]  /*cace0*/  LDL.LU.64 R224, [R1+0x788] ;  /* 0x0007880001e07983 */ /* 0x001f280000300a00 */
[----:B--2---:R0:W-:Y:S04]  /*cacf0*/  @P5 STG.E.U8 desc[UR10][R226.64], R2 ;  /* 0x00000002e2005986 */ /* 0x0041e8000c10110a */
[----:B0-----:R-:W2:Y:S01]  /*cad00*/  LDL.LU.64 R226, [R1+0x780] ;  /* 0x0007800001e27983 */ /* 0x001ea20000300a00 */
[----:B------:R-:W-:Y:S01]  /*cad10*/  ISETP.LT.AND P6, PT, R6, UR6, !P0 ;  /* 0x0000000606007c0c */ /* 0x000fe2000c7c1270 */
[----:B------:R-:W-:Y:S01]  /*cad20*/  ULDC UR6, c[0x0][0x228] ;  /* 0x00008a0000067ab9 */ /* 0x000fe20000000800 */
[----:B------:R-:W-:Y:S01]  /*cad30*/  ISETP.GE.AND P1, PT, R4, UR4, PT ;  /* 0x0000000404007c0c */ /* 0x000fe2000bf26270 */
[----:B------:R-:W-:Y:S01]  /*cad40*/  ULDC UR4, c[0x0][0x228] ;  /* 0x00008a0000047ab9 */ /* 0x000fe20000000800 */
[----:B------:R-:W-:Y:S01]  /*cad50*/  ISETP.LT.AND P0, PT, R7, UR6, !P0 ;  /* 0x0000000607007c0c */ /* 0x000fe2000c701270 */
[----:B------:R-:W2:Y:S01]  /*cad60*/  LDL.LU R248, [R1+0x70] ;  /* 0x0000700001f87983 */ /* 0x000ea20000300800 */
[----:B------:R-:W-:-:S02]  /*cad70*/  ISETP.LT.AND P5, PT, R6, UR4, !P4 ;  /* 0x0000000406007c0c */ /* 0x000fc4000e7a1270 */
[----:B------:R-:W-:Y:S01]  /*cad80*/  PRMT R3, R234, 0x7772, RZ ;  /* 0x00007772ea037816 */ /* 0x000fe200000000ff */
[----:B------:R-:W-:Y:S01]  /*cad90*/  VIADD R4, R0, 0x1e8 ;  /* 0x000001e800047836 */ /* 0x000fe20000000000 */
[----:B------:R-:W-:Y:S01]  /*cada0*/  ULDC UR6, c[0x0][0x228] ;  /* 0x00008a0000067ab9 */ /* 0x000fe20000000800 */
[----:B------:R-:W-:Y:S01]  /*cadb0*/  PRMT R234, R234, 0x7773, RZ ;  /* 0x00007773eaea7816 */ /* 0x000fe200000000ff */
[----:B------:R-:W-:Y:S01]  /*cadc0*/  ULDC UR4, c[0x0][0x22c] ;  /* 0x00008b0000047ab9 */ /* 0x000fe20000000800 */
[----:B------:R0:W-:Y:S01]  /*cadd0*/  @P6 STG.E.U8 desc[UR10][R218.64], R3 ;  /* 0x00000003da006986 */ /* 0x0001e2000c10110a */
[----:B------:R-:W-:Y:S01]  /*cade0*/  ISETP.LT.AND P4, PT, R7, UR6, !P4 ;  /* 0x0000000607007c0c */ /* 0x000fe2000e781270 */
[----:B------:R-:W-:Y:S01]  /*cadf0*/  ULDC UR6, c[0x0][0x228] ;  /* 0x00008a0000067ab9 */ /* 0x000fe20000000800 */
[----:B------:R-:W-:Y:S01]  /*cae00*/  PRMT R2, R235, 0x7770, RZ ;  /* 0x00007770eb027816 */ /* 0x000fe200000000ff */
[----:B------:R-:W-:Y:S01]  /*cae10*/  @P0 STG.E.U8 desc[UR10][R216.64], R234 ;  /* 0x000000ead8000986 */ /* 0x000fe2000c10110a */
[----:B------:R-:W-:Y:S01]  /*cae20*/  ISETP.GE.AND P6, PT, R4, UR4, PT ;  /* 0x0000000404007c0c */ /* 0x000fe2000bfc6270 */
[----:B------:R-:W-:-:S02]  /*cae30*/  ULDC UR4, c[0x0][0x228] ;  /* 0x00008a0000047ab9 */ /* 0x000fc40000000800 */
[----:B0-----:R-:W2:Y:S01]  /*cae40*/  LDL.LU.64 R218, [R1+0x778] ;  /* 0x0007780001da7983 */ /* 0x001ea20000300a00 */
[----:B------:R-:W-:Y:S01]  /*cae50*/  ISETP.LT.AND P0, PT, R6, UR4, !P1 ;  /* 0x0000000406007c0c */ /* 0x000fe2000cf01270 */
[----:B------:R-:W-:Y:S02]  /*cae60*/  ULDC UR4, c[0x0][0x22c] ;  /* 0x00008b0000047ab9 */ /* 0x000fe40000000800 */
[----:B------:R0:W-:Y:S01]  /*cae70*/  @P5 STG.E.U8 desc[UR10][R220.64], R2 ;  /* 0x00000002dc005986 */ /* 0x0001e2000c10110a */
[----:B------:R-:W-:Y:S01]  /*cae80*/  ISETP.LT.AND P1, PT, R7, UR6, !P1 ;  /* 0x0000000607007c0c */ /* 0x000fe2000cf21270 */
[----:B------:R-:W-:Y:S01]  /*cae90*/  ULDC UR6, c[0x0][0x228] ;  /* 0x00008a0000067ab9 */ /* 0x000fe20000000800 */
[C---:B------:R-:W-:Y:S01]  /*caea0*/  PRMT R4, R235.reuse, 0x7771, RZ ;  /* 0x00007771eb047816 */ /* 0x040fe200000000ff */
[----:B0-----:R-:W2:Y:S01]  /*caeb0*/  LDL.LU.64 R220, [R1+0x770] ;  /* 0x0007700001dc7983 */ /* 0x001ea20000300a00 */
[----:B------:R-:W-:-:S03]  /*caec0*/  PRMT R3, R235, 0x7772, RZ ;  /* 0x00007772eb037816 */ /* 0x000fc600000000ff */
[----:B------:R-:W2:Y:S01]  /*caed0*/  LDL.LU.64 R212, [R1+0x768] ;  /* 0x0007680001d47983 */ /* 0x000ea20000300a00 */
[----:B------:R-:W-:-:S03]  /*caee0*/  PRMT R235, R235, 0x7773, RZ ;  /* 0x00007773ebeb7816 */ /* 0x000fc600000000ff */
[----:B---3--:R0:W-:Y:S04]  /*caef0*/  @P4 STG.E.U8 desc[UR10][R222.64], R4 ;  /* 0x00000004de004986 */ /* 0x0081e8000c10110a */
[----:B0-----:R-:W3:Y:S04]  /*caf00*/  LDL.LU.64 R222, [R1+0x760] ;  /* 0x0007600001de7983 */ /* 0x001ee80000300a00 */
[----:B------:R-:W3:Y:S04]  /*caf10*/  LDL.LU R217, [R1+0x74] ;  /* 0x0000740001d97983 */ /* 0x000ee80000300800 */
[----:B----4-:R0:W-:Y:S04]  /*caf20*/  @P0 STG.E.U8 desc[UR10][R224.64], R3 ;  /* 0x00000003e0000986 */ /* 0x0101e8000c10110a */
[----:B0-----:R-:W4:Y:S04]  /*caf30*/  LDL.LU.64 R224, [R1+0x758] ;  /* 0x0007580001e07983 */ /* 0x001f280000300a00 */
[----:B--2---:R0:W-:Y:S04]  /*caf40*/  @P1 STG.E.U8 desc[UR10][R226.64], R235 ;  /* 0x000000ebe2001986 */ /* 0x0041e8000c10110a */
[----:B0-----:R-:W2:Y:S01]  /*caf50*/  LDL.LU.64 R226, [R1+0x750] ;  /* 0x0007500001e27983 */ /* 0x001ea20000300a00 */
[----:B------:R-:W-:Y:S01]  /*caf60*/  VIADD R2, R0, 0x1ea ;  /* 0x000001ea00027836 */ /* 0x000fe20000000000 */
[----:B------:R-:W-:Y:S01]  /*caf70*/  ISETP.LT.AND P5, PT, R6, UR8, !P6 ;  /* 0x0000000806007c0c */ /* 0x000fe2000f7a1270 */
[----:B------:R-:W-:Y:S01]  /*caf80*/  VIADD R4, R0, 0x1eb ;  /* 0x000001eb00047836 */ /* 0x000fe20000000000 */
[----:B------:R-:W-:Y:S01]  /*caf90*/  ISETP.GE.AND P4, PT, R5, UR4, PT ;  /* 0x0000000405007c0c */ /* 0x000fe2000bf86270 */
[----:B------:R-:W-:Y:S01]  /*cafa0*/  ULDC UR4, c[0x0][0x22c] ;  /* 0x00008b0000047ab9 */ /* 0x000fe20000000800 */
[----:B------:R-:W-:Y:S01]  /*cafb0*/  PRMT R3, R248, 0x7771, RZ ;  /* 0x00007771f8037816 */ /* 0x000fe200000000ff */
[----:B------:R-:W-:Y:S01]  /*cafc0*/  ULDC UR8, c[0x0][0x228] ;  /* 0x00008a0000087ab9 */ /* 0x000fe20000000800 */
[----:B------:R-:W-:Y:S01]  /*cafd0*/  ISETP.GE.AND P0, PT, R2, UR4, PT ;  /* 0x0000000402007c0c */ /* 0x000fe2000bf06270 */
[----:B------:R-:W-:Y:S01]  /*cafe0*/  ULDC UR4, c[0x0][0x228] ;  /* 0x00008a0000047ab9 */ /* 0x000fe20000000800 */
[----:B------:R-:W2:Y:S01]  /*caff0*/  LDL.LU.64 R214, [R1+0x748] ;  /* 0x0007480001d67983 */ /* 0x000ea20000300a00 */
[----:B------:R-:W-:Y:S01]  /*cb000*/  ISETP.LT.AND P6, PT, R7, UR4, !P6 ;  /* 0x0000000407007c0c */ /* 0x000fe2000f7c1270 */
[----:B------:R-:W-:Y:S01]  /*cb010*/  ULDC UR4, c[0x0][0x22c] ;  /* 0x00008b0000047ab9 */ /* 0x000fe20000000800 */
[----:B------:R-:W-:-:S05]  /*cb020*/  PRMT R2, R248, 0x7770, RZ ;  /* 0x00007770f8027816 */ /* 0x000fca00000000ff */
[----:B------:R0:W-:Y:S01]  /*cb030*/  @P5 STG.E.U8 desc[UR10][R218.64], R2 ;  /* 0x00000002da005986 */ /* 0x0001e2000c10110a */
[----:B------:R-:W-:Y:S01]  /*cb040*/  ISETP.LT.AND P5, PT, R6, UR6, !P4 ;  /* 0x0000000606007c0c */ /* 0x000fe2000e7a1270 */
[----:B------:R-:W-:Y:S01]  /*cb050*/  ULDC UR6, c[0x0][0x228] ;  /* 0x00008a0000067ab9 */ /* 0x000fe20000000800 */
[----:B------:R-:W-:Y:S01]  /*cb060*/  ISETP.GE.AND P1, PT, R4, UR4, PT ;  /* 0x0000000404007c0c */ /* 0x000fe2000bf26270 */
[----:B------:R-:W-:Y:S01]  /*cb070*/  ULDC UR4, c[0x0][0x228] ;  /* 0x00008a0000047ab9 */ /* 0x000fe20000000800 */
[----:B------:R-:W-:Y:S01]  /*cb080*/  ISETP.LT.AND P4, PT, R7, UR8, !P4 ;  /* 0x0000000807007c0c */ /* 0x000fe2000e781270 */
[----:B------:R-:W-:Y:S01]  /*cb090*/  VIADD R5, R0, 0x1ec ;  /* 0x000001ec00057836 */ /* 0x000fe20000000000 */
[----:B0-----:R-:W2:Y:S01]  /*cb0a0*/  LDL.LU.64 R218, [R1+0x740] ;  /* 0x0007400001da7983 */ /* 0x001ea20000300a00 */
[----:B------:R-:W-:-:S03]  /*cb0b0*/  PRMT R2, R248, 0x7772, RZ ;  /* 0x00007772f8027816 */ /* 0x000fc600000000ff */
[----:B------:R0:W-:Y:S01]  /*cb0c0*/  @P6 STG.E.U8 desc[UR10][R220.64], R3 ;  /* 0x00000003dc006986 */ /* 0x0001e2000c10110a */
[----:B------:R-:W-:Y:S01]  /*cb0d0*/  ISETP.LT.AND P6, PT, R6, UR4, !P0 ;  /* 0x0000000406007c0c */ /* 0x000fe2000c7c1270 */
[----:B------:R-:W-:Y:S01]  /*cb0e0*/  ULDC UR4, c[0x0][0x22c] ;  /* 0x00008b0000047ab9 */ /* 0x000fe20000000800 */
[----:B------:R-:W-:Y:S01]  /*cb0f0*/  ISETP.LT.AND P0, PT, R7, UR6, !P0 ;  /* 0x0000000607007c0c */ /* 0x000fe2000c701270 */
[----:B------:R-:W-:Y:S01]  /*cb100*/  @P5 STG.E.U8 desc[UR10][R212.64], R2 ;  /* 0x00000002d4005986 */ /* 0x000fe2000c10110a */
[----:B------:R-:W-:Y:S01]  /*cb110*/  PRMT R4, R248, 0x7773, RZ ;  /* 0x00007773f8047816 */ /* 0x000fe200000000ff */
[----:B------:R-:W-:Y:S01]  /*cb120*/  ULDC UR6, c[0x0][0x228] ;  /* 0x00008a0000067ab9 */ /* 0x000fe20000000800 */
[----:B------:R-:W-:Y:S01]  /*cb130*/  ISETP.GE.AND P5, PT, R5, UR4, PT ;  /* 0x0000000405007c0c */ /* 0x000fe2000bfa6270 */
[----:B------:R-:W-:Y:S01]  /*cb140*/  ULDC UR4, c[0x0][0x228] ;  /* 0x00008a0000047ab9 */ /* 0x000fe20000000800 */
[----:B0-----:R-:W2:Y:S04]  /*cb150*/  LDL.LU.64 R220, [R1+0x738] ;  /* 0x0007380001dc7983 */ /* 0x001ea80000300a00 */
[----:B------:R-:W2:Y:S04]  /*cb160*/  LDL.LU R252, [R1+0x78] ;  /* 0x0000780001fc7983 */ /* 0x000ea80000300800 */
[----:B---3--:R-:W-:Y:S01]  /*cb170*/  @P4 STG.E.U8 desc[UR10][R222.64], R4 ;  /* 0x00000004de004986 */ /* 0x008fe2000c10110a */
[----:B------:R-:W-:-:S02]  /*cb180*/  PRMT R3, R217, 0x7770, RZ ;  /* 0x00007770d9037816 */ /* 0x000fc400000000ff */
[----:B------:R-:W-:-:S03]  /*cb190*/  PRMT R5, R217, 0x7771, RZ ;  /* 0x00007771d9057816 */ /* 0x000fc600000000ff */
[----:B----4-:R-:W-:Y:S04]  /*cb1a0*/  @P6 STG.E.U8 desc[UR10][R224.64], R3 ;  /* 0x00000003e0006986 */ /* 0x010fe8000c10110a */
[----:B--2---:R0:W-:Y:S04]  /*cb1b0*/  @P0 STG.E.U8 desc[UR10][R226.64], R5 ;  /* 0x00000005e2000986 */ /* 0x0041e8000c10110a */
[----:B0-----:R-:W2:Y:S01]  /*cb1c0*/  LDL.LU.64 R226, [R1+0x730] ;  /* 0x0007300001e27983 */ /* 0x001ea20000300a00 */
[----:B------:R-:W-:Y:S01]  /*cb1d0*/  ISETP.LT.AND P4, PT, R6, UR4, !P1 ;  /* 0x0000000406007c0c */ /* 0x000fe2000cf81270 */
[----:B------:R-:W-:-:S02]  /*cb1e0*/  ULDC UR4, c[0x0][0x228] ;  /* 0x00008a0000047ab9 */ /* 0x000fc40000000800 */
[----:B------:R-:W-:Y:S01]  /*cb1f0*/  ISETP.LT.AND P1, PT, R7, UR4, !P1 ;  /* 0x0000000407007c0c */ /* 0x000fe2000cf21270 */
[----:B------:R-:W3:Y:S01]  /*cb200*/  LDL.LU.64 R222, [R1+0x728] ;  /* 0x0007280001de7983 */ /* 0x000ee20000300a00 */
[C---:B------:R-:W-:Y:S01]  /*cb210*/  PRMT R2, R217.reuse, 0x7772, RZ ;  /* 0x00007772d9027816 */ /* 0x040fe200000000ff */
[----:B------:R-:W-:Y:S01]  /*cb220*/  VIADD R4, R0, 0x1ed ;  /* 0x000001ed00047836 */ /* 0x000fe20000000000 */
[----:B------:R-:W-:Y:S01]  /*cb230*/  PRMT R3, R217, 0x7773, RZ ;  /* 0x00007773d9037816 */ /* 0x000fe200000000ff */
[----:B------:R-:W4:Y:S01]  /*cb240*/  LDL.LU.64 R224, [R1+0x720] ;  /* 0x0007200001e07983 */ /* 0x000f220000300a00 */
[----:B------:R-:W-:-:S03]  /*cb250*/  ULDC UR4, c[0x0][0x22c] ;  /* 0x00008b0000047ab9 */ /* 0x000fc60000000800 */
[----:B------:R-:W3:Y:S04]  /*cb260*/  LDL.LU R248, [R1+0x7c] ;  /* 0x00007c0001f87983 */ /* 0x000ee80000300800 */
[----:B------:R-:W-:Y:S01]  /*cb270*/  @P4 STG.E.U8 desc[UR10][R214.64], R2 ;  /* 0x00000002d6004986 */ /* 0x000fe2000c10110a */
[----:B------:R-:W-:Y:S01]  /*cb280*/  ISETP.GE.AND P4, PT, R4, UR4, PT ;  /* 0x0000000404007c0c */ /* 0x000fe2000bf86270 */
[----:B------:R-:W-:Y:S02]  /*cb290*/  ULDC UR4, c[0x0][0x228] ;  /* 0x00008a0000047ab9 */ /* 0x000fe40000000800 */
[----:B------:R0:W-:Y:S01]  /*cb2a0*/  @P1 STG.E.U8 desc[UR10][R218.64], R3 ;  /* 0x00000003da001986 */ /* 0x0001e2000c10110a */
[----:B------:R-:W-:Y:S01]  /*cb2b0*/  ISETP.LT.AND P6, PT, R6, UR6, !P5 ;  /* 0x0000000606007c0c */ /* 0x000fe2000efc1270 */
[----:B------:R-:W-:Y:S01]  /*cb2c0*/  VIADD R5, R0, 0x1ee ;  /* 0x000001ee00057836 */ /* 0x000fe20000000000 */
[----:B------:R-:W-:Y:S01]  /*cb2d0*/  ISETP.LT.AND P5, PT, R7, UR4, !P5 ;  /* 0x0000000407007c0c */ /* 0x000fe2000efa1270 */
[----:B------:R-:W-:Y:S01]  /*cb2e0*/  ULDC UR4, c[0x0][0x228] ;  /* 0x00008a0000047ab9 */ /* 0x000fe20000000800 */
[----:B------:R-:W-:Y:S01]  /*cb2f0*/  ULDC UR6, c[0x0][0x228] ;  /* 0x00008a0000067ab9 */ /* 0x000fe20000000800 */
[----:B0-----:R-:W4:Y:S04]  /*cb300*/  LDL.LU.64 R218, [R1+0x718] ;  /* 0x0007180001da7983 */ /* 0x001f280000300a00 */
[----:B------:R-:W4:Y:S01]  /*cb310*/  LDL.LU.64 R216, [R1+0x710] ;  /* 0x0007100001d87983 */ /* 0x000f220000300a00 */
[----:B------:R-:W-:-:S02]  /*cb320*/  PRMT R4, R252, 0x7770, RZ ;  /* 0x00007770fc047816 */ /* 0x000fc400000000ff */
[----:B------:R-:W-:-:S03]  /*cb330*/  PRMT R2, R252, 0x7771, RZ ;  /* 0x00007771fc027816 */ /* 0x000fc600000000ff */
[----:B------:R0:W-:Y:S04]  /*cb340*/  @P6 STG.E.U8 desc[UR10][R220.64], R4 ;  /* 0x00000004dc006986 */ /* 0x0001e8000c10110a */
[----:B0-----:R-:W4:Y:S04]  /*cb350*/  LDL.LU.64 R220, [R1+0x708] ;  /* 0x0007080001dc7983 */ /* 0x001f280000300a00 */
[----:B--2---:R0:W-:Y:S04]  /*cb360*/  @P5 STG.E.U8 desc[UR10][R226.64], R2 ;  /* 0x00000002e2005986 */ /* 0x0041e8000c10110a */
[----:B0-----:R-:W2:Y:S01]  /*cb370*/  LDL.LU.64 R226, [R1+0x700] ;  /* 0x0007000001e27983 */ /* 0x001ea20000300a00 */
[----:B------:R-:W-:Y:S01]  /*cb380*/  ISETP.LT.AND P1, PT, R6, UR4, !P4 ;  /* 0x0000000406007c0c */ /* 0x000fe2000e721270 */
[----:B------:R-:W-:Y:S01]  /*cb390*/  ULDC UR4, c[0x0][0x22c] ;  /* 0x00008b0000047ab9 */ /* 0x000fe20000000800 */
[----:B------:R-:W-:Y:S01]  /*cb3a0*/  ISETP.LT.AND P4, PT, R7, UR6, !P4 ;  /* 0x0000000607007c0c */ /* 0x000fe2000e781270 */
[----:B------:R-:W-:Y:S01]  /*cb3b0*/  ULDC UR6, c[0x0][0x228] ;  /* 0x00008a0000067ab9 */ /* 0x000fe20000000800 */
[----:B------:R-:W-:Y:S01]  /*cb3c0*/  ISETP.GE.AND P6, PT, R5, UR4, PT ;  /* 0x0000000405007c0c */ /* 0x000fe2000bfc6270 */
[----:B------:R-:W-:Y:S01]  /*cb3d0*/  VIADD R5, R0, 0x1ef ;  /* 0x000001ef00057836 */ /* 0x000fe20000000000 */
[----:B------:R-:W-:Y:S01]  /*cb3e0*/  PRMT R3, R252, 0x7772, RZ ;  /* 0x00007772fc037816 */ /* 0x000fe200000000ff */
[----:B------:R-:W-:Y:S01]  /*cb3f0*/  ULDC UR4, c[0x0][0x22c] ;  /* 0x00008b0000047ab9 */ /* 0x000fe20000000800 */
[----:B------:R-:W-:Y:S01]  /*cb400*/  ISETP.LT.AND P5, PT, R6, UR6, !P6 ;  /* 0x0000000606007c0c */ /* 0x000fe2000f7a1270 */
[----:B------:R-:W-:Y:S01]  /*cb410*/  ULDC UR6, c[0x0][0x228] ;  /* 0x00008a0000067ab9 */ /* 0x000fe20000000800 */
[----:B------:R-:W-:-:S02]  /*cb420*/  PRMT R4, R252, 0x7773, RZ ;  /* 0x00007773fc047816 */ /* 0x000fc400000000ff */
[----:B---3--:R-:W-:Y:S01]  /*cb430*/  PRMT R2, R248, 0x7770, RZ ;  /* 0x00007770f8027816 */ /* 0x008fe200000000ff */
[----:B------:R0:W-:Y:S01]  /*cb440*/  @P1 STG.E.U8 desc[UR10][R222.64], R3 ;  /* 0x00000003de001986 */ /* 0x0001e2000c10110a */
[----:B------:R-:W-:Y:S01]  /*cb450*/  ISETP.GE.AND P1, PT, R5, UR4, PT ;  /* 0x0000000405007c0c */ /* 0x000fe2000bf26270 */
[----:B------:R-:W-:Y:S01]  /*cb460*/  ULDC UR4, c[0x0][0x228] ;  /* 0x00008a0000047ab9 */ /* 0x000fe20000000800 */
[----:B------:R-:W-:Y:S01]  /*cb470*/  VIADD R5, R0, 0x1f0 ;  /* 0x000001f000057836 */ /* 0x000fe20000000000 */
[----:B------:R-:W-:Y:S01]  /*cb480*/  ISETP.LT.AND P6, PT, R7, UR4, !P6 ;  /* 0x0000000407007c0c */ /* 0x000fe2000f7c1270 */
[----:B----4-:R1:W-:Y:S01]  /*cb490*/  @P4 STG.E.U8 desc[UR10][R224.64], R4 ;  /* 0x00000004e0004986 */ /* 0x0103e2000c10110a */
[----:B------:R-:W-:-:S03]  /*cb4a0*/  ULDC UR4, c[0x0][0x22c] ;  /* 0x00008b0000047ab9 */ /* 0x000fc60000000800 */
[----:B------:R3:W-:Y:S01]  /*cb4b0*/  @P5 STG.E.U8 desc[UR10][R218.64], R2 ;  /* 0x00000002da005986 */ /* 0x0007e2000c10110a */
[----:B------:R-:W-:Y:S01]  /*cb4c0*/  ISETP.GE.AND P5, PT, R5, UR4, PT ;  /* 0x0000000405007c0c */ /* 0x000fe2000bfa6270 */
[----:B------:R-:W-:Y:S02]  /*cb4d0*/  ULDC UR4, c[0x0][0x228] ;  /* 0x00008a0000047ab9 */ /* 0x000fe40000000800 */
[----:B0-----:R-:W4:Y:S01]  /*cb4e0*/  LDL.LU.64 R222, [R1+0x6f8] ;  /* 0x0006f80001de7983 */ /* 0x001f220000300a00 */
[----:B------:R-:W-:Y:S01]  /*cb4f0*/  ISETP.LT.AND P4, PT, R6, UR6, !P1 ;  /* 0x0000000606007c0c */ /* 0x000fe2000cf81270 */
[----:B------:R-:W-:Y:S01]  /*cb500*/  VIADD R8, R0, 0x1f5 ;  /* 0x000001f500087836 */ /* 0x000fe20000000000 */
[----:B------:R-:W-:Y:S01]  /*cb510*/  ISETP.LT.AND P1, PT, R7, UR4, !P1 ;  /* 0x0000000407007c0c */ /* 0x000fe2000cf21270 */
[----:B-1----:R-:W4:Y:S01]  /*cb520*/  LDL.LU.64 R224, [R1+0x6f0] ;  /* 0x0006f00001e07983 */ /* 0x002f220000300a00 */
[C---:B------:R-:W-:Y:S01]  /*cb530*/  PRMT R3, R248.reuse, 0x7771, RZ ;  /* 0x00007771f8037816 */ /* 0x040fe200000000ff */
[----:B------:R-:W-:Y:S01]  /*cb540*/  ULDC UR4, c[0x0][0x228] ;  /* 0x00008a0000047ab9 */ /* 0x000fe20000000800 */
[C---:B------:R-:W-:Y:S01]  /*cb550*/  PRMT R4, R248.reuse, 0x7772, RZ ;  /* 0x00007772f8047816 */ /* 0x040fe200000000ff */
[----:B---3--:R-:W3:Y:S01]  /*cb560*/  LDL.LU.64 R218, [R1+0x6e8] ;  /* 0x0006e80001da7983 */ /* 0x008ee20000300a00 */
[----:B------:R-:W-:Y:S01]  /*cb570*/  PRMT R5, R248, 0x7773, RZ ;  /* 0x00007773f8057816 */ /* 0x000fe200000000ff */
[----:B------:R-:W-:-:S02]  /*cb580*/  ULDC UR6, c[0x0][0x228] ;  /* 0x00008a0000067ab9 */ /* 0x000fc40000000800 */
[----:B------:R-:W-:Y:S04]  /*cb590*/  @P6 STG.E.U8 desc[UR10][R216.64], R3 ;  /* 0x00000003d8006986 */ /* 0x000fe8000c10110a */
[----:B------:R0:W-:Y:S04]  /*cb5a0*/  @P4 STG.E.U8 desc[UR10][R220.64], R4 ;  /* 0x00000004dc004986 */ /* 0x0001e8000c10110a */
[----:B0-----:R-:W3:Y:S04]  /*cb5b0*/  LDL.LU.64 R220, [R1+0x6e0] ;  /* 0x0006e00001dc7983 */ /* 0x001ee80000300a00 */
[----:B--2---:R0:W-:Y:S04]  /*cb5c0*/  @P1 STG.E.U8 desc[UR10][R226.64], R5 ;  /* 0x00000005e2001986 */ /* 0x0041e8000c10110a */
[----:B0-----:R-:W2:Y:S01]  /*cb5d0*/  LDL.LU.64 R226, [R1+0x6d8] ;  /* 0x0006d80001e27983 */ /* 0x001ea20000300a00 */
[----:B------:R-:W-:Y:S01]  /*cb5e0*/  ISETP.LT.AND P4, PT, R6, UR4, !P5 ;  /* 0x0000000406007c0c */ /* 0x000fe2000ef81270 */
[----:B------:R-:W-:Y:S01]  /*cb5f0*/  ULDC UR4, c[0x0][0x22c] ;  /* 0x00008b0000047ab9 */ /* 0x000fe20000000800 */
[----:B------:R-:W-:Y:S01]  /*cb600*/  ISETP.GE.AND P0, PT, R8, UR27, PT ;  /* 0x0000001b08007c0c */ /* 0x000fe2000bf06270 */
[----:B------:R-:W-:Y:S01]  /*cb610*/  VIADD R8, R0, 0x1f1 ;  /* 0x000001f100087836 */ /* 0x000fe20000000000 */
[----:B------:R-:W-:Y:S01]  /*cb620*/  ISETP.LT.AND P5, PT, R7, UR6, !P5 ;  /* 0x0000000607007c0c */ /* 0x000fe2000efa1270 */
[----:B------:R-:W-:Y:S01]  /*cb630*/  ULDC UR6, c[0x0][0x228] ;  /* 0x00008a0000067ab9 */ /* 0x000fe20000000800 */
[----:B------:R-:W-:-:S02]  /*cb640*/  PRMT R2, R228, 0x7770, RZ ;  /* 0x00007770e4027816 */ /* 0x000fc400000000ff */
[----:B------:R-:W-:Y:S01]  /*cb650*/  ISETP.GE.AND P6, PT, R8, UR4, PT ;  /* 0x0000000408007c0c */ /* 0x000fe2000bfc6270 */
[----:B------:R-:W-:Y:S01]  /*cb660*/  VIADD R8, R0, 0x1f2 ;  /* 0x000001f200087836 */ /* 0x000fe20000000000 */
[----:B------:R-:W-:Y:S01]  /*cb670*/  ULDC UR4, c[0x0][0x22c] ;  /* 0x00008b0000047ab9 */ /* 0x000fe20000000800 */
[----:B------:R-:W-:Y:S02]  /*cb680*/  PRMT R3, R228, 0x7771, RZ ;  /* 0x00007771e4037816 */ /* 0x000fe400000000ff */
[----:B----4-:R0:W-:Y:S01]  /*cb690*/  @P4 STG.E.U8 desc[UR10][R222.64], R2 ;  /* 0x00000002de004986 */ /* 0x0101e2000c10110a */
[----:B------:R-:W-:Y:S01]  /*cb6a0*/  ISETP.GE.AND P4, PT, R8, UR4, PT ;  /* 0x0000000408007c0c */ /* 0x000fe2000bf86270 */
[----:B------:R-:W-:Y:S01]  /*cb6b0*/  ULDC UR4, c[0x0][0x228] ;  /* 0x00008a0000047ab9 */ /* 0x000fe20000000800 */
[----:B------:R-:W-:Y:S01]  /*cb6c0*/  ISETP.LT.AND P1, PT, R6, UR6, !P6 ;  /* 0x0000000606007c0c */ /* 0x000fe2000f721270 */
[----:B------:R-:W-:Y:S01]  /*cb6d0*/  ULDC UR6, c[0x0][0x228] ;  /* 0x00008a0000067ab9 */ /* 0x000fe20000000800 */
[----:B------:R1:W-:Y:S01]  /*cb6e0*/  @P5 STG.E.U8 desc[UR10][R224.64], R3 ;  /* 0x00000003e0005986 */ /* 0x0003e2000c10110a */
[----:B------:R-:W-:-:S02]  /*cb6f0*/  ISETP.LT.AND P6, PT, R7, UR4, !P6 ;  /* 0x0000000407007c0c */ /* 0x000fc4000f7c1270 */
[----:B------:R-:W-:Y:S01]  /*cb700*/  PRMT R4, R228, 0x7772, RZ ;  /* 0x00007772e4047816 */ /* 0x000fe200000000ff */
[----:B------:R-:W-:Y:S01]  /*cb710*/  VIADD R5, R0, 0x1f3 ;  /* 0x000001f300057836 */ /* 0x000fe20000000000 */
[----:B------:R-:W-:Y:S01]  /*cb720*/  ISETP.LT.AND P5, PT, R6, UR6, !P4 ;  /* 0x0000000606007c0c */ /* 0x000fe2000e7a1270 */
[----:B------:R-:W-:Y:S01]  /*cb730*/  ULDC UR4, c[0x0][0x22c] ;  /* 0x00008b0000047ab9 */ /* 0x000fe20000000800 */
[----:B------:R-:W-:Y:S01]  /*cb740*/  PRMT R228, R228, 0x7773, RZ ;  /* 0x00007773e4e47816 */ /* 0x000fe200000000ff */
[----:B0-----:R-:W4:Y:S01]  /*cb750*/  LDL.LU.64 R222, [R1+0x6d0] ;  /* 0x0006d00001de7983 */ /* 0x001f220000300a00 */
[----:B------:R-:W-:Y:S01]  /*cb760*/  PRMT R2, R229, 0x7770, RZ ;  /* 0x00007770e5027816 */ /* 0x000fe200000000ff */
[----:B------:R-:W-:Y:S02]  /*cb770*/  ULDC UR6, c[0x0][0x228] ;  /* 0x00008a0000067ab9 */ /* 0x000fe40000000800 */
[----:B-1----:R-:W4:Y:S04]  /*cb780*/  LDL.LU.64 R224, [R1+0x6c8] ;  /* 0x0006c80001e07983 */ /* 0x002f280000300a00 */
[----:B---3--:R-:W-:Y:S04]  /*cb790*/  @P1 STG.E.U8 desc[UR10][R218.64], R4 ;  /* 0x00000004da001986 */ /* 0x008fe8000c10110a */
[----:B------:R-:W3:Y:S04]  /*cb7a0*/  LDL.LU.64 R214, [R1+0x6c0] ;  /* 0x0006c00001d67983 */ /* 0x000ee80000300a00 */
[----:B------:R-:W3:Y:S04]  /*cb7b0*/  LDL.LU.64 R216, [R1+0x6b8] ;  /* 0x0006b80001d87983 */ /* 0x000ee80000300a00 */
[----:B------:R-:W-:Y:S04]  /*cb7c0*/  @P6 STG.E.U8 desc[UR10][R220.64], R228 ;  /* 0x000000e4dc006986 */ /* 0x000fe8000c10110a */
[----:B------:R-:W3:Y:S04]  /*cb7d0*/  LDL.LU R248, [R1+0x90] ;  /* 0x0000900001f87983 */ /* 0x000ee80000300800 */
[----:B--2---:R0:W-:Y:S04]  /*cb7e0*/  @P5 STG.E.U8 desc[UR10][R226.64], R2 ;  /* 0x00000002e2005986 */ /* 0x0041e8000c10110a */
[----:B0-----:R-:W2:Y:S01]  /*cb7f0*/  LDL.LU.64 R226, [R1+0x6b0] ;  /* 0x0006b00001e27983 */ /* 0x001ea20000300a00 */
[----:B------:R-:W-:Y:S01]  /*cb800*/  ISETP.GE.AND P1, PT, R5, UR4, PT ;  /* 0x0000000405007c0c */ /* 0x000fe2000bf26270 */
[----:B------:R-:W-:-:S02]  /*cb810*/  ULDC UR4, c[0x0][0x228] ;  /* 0x00008a0000047ab9 */ /* 0x000fc40000000800 */
[C---:B------:R-:W-:Y:S01]  /*cb820*/  ISETP.LT.AND P4, PT, R7.reuse, UR4, !P4 ;  /* 0x0000000407007c0c */ /* 0x040fe2000e781270 */
[----:B------:R-:W-:Y:S01]  /*cb830*/  ULDC UR4, c[0x0][0x228] ;  /* 0x00008a0000047ab9 */ /* 0x000fe20000000800 */
[C---:B------:R-:W-:Y:S01]  /*cb840*/  ISETP.LT.AND P6, PT, R6.reuse, UR6, !P1 ;  /* 0x0000000606007c0c */ /* 0x040fe2000cfc1270 */
[----:B------:R-:W2:Y:S01]  /*cb850*/  LDL.LU.64 R218, [R1+0x6a8] ;  /* 0x0006a80001da7983 */ /* 0x000ea20000300a00 */
[----:B------:R-:W-:Y:S01]  /*cb860*/  ULDC UR6, c[0x0][0x228] ;  /* 0x00008a0000067ab9 */ /* 0x000fe20000000800 */
[C---:B------:R-:W-:Y:S01]  /*cb870*/  ISETP.LT.AND P1, PT, R7.reuse, UR4, !P1 ;  /* 0x0000000407007c0c */ /* 0x040fe2000cf21270 */
[----:B------:R-:W-:Y:S01]  /*cb880*/  ULDC UR4, c[0x0][0x228] ;  /* 0x00008a0000047ab9 */ /* 0x000fe20000000800 */
[----:B------:R-:W2:Y:S01]  /*cb890*/  LDL.LU.64 R220, [R1+0x6a0] ;  /* 0x0006a00001dc7983 */ /* 0x000ea20000300a00 */
[----:B------:R-:W-:Y:S01]  /*cb8a0*/  ISETP.LT.AND P5, PT, R6, UR6, !P2 ;  /* 0x0000000606007c0c */ /* 0x000fe2000d7a1270 */
[----:B------:R-:W-:Y:S01]  /*cb8b0*/  ULDC UR6, c[0x0][0x228] ;  /* 0x00008a0000067ab9 */ /* 0x000fe20000000800 */
[----:B------:R-:W-:Y:S01]  /*cb8c0*/  ISETP.LT.AND P2, PT, R7, UR4, !P2 ;  /* 0x0000000407007c0c */ /* 0x000fe2000d741270 */
[----:B------:R-:W-:Y:S01]  /*cb8d0*/  ULDC UR4, c[0x0][0x228] ;  /* 0x00008a0000047ab9 */ /* 0x000fe20000000800 */
[----:B------:R-:W-:-:S02]  /*cb8e0*/  PRMT R3, R229, 0x7771, RZ ;  /* 0x00007771e5037816 */ /* 0x000fc400000000ff */
[C---:B------:R-:W-:Y:S02]  /*cb8f0*/  PRMT R4, R229.reuse, 0x7772, RZ ;  /* 0x00007772e5047816 */ /* 0x040fe400000000ff */
[----:B------:R-:W-:Y:S01]  /*cb900*/  PRMT R229, R229, 0x7773, RZ ;  /* 0x00007773e5e57816 */ /* 0x000fe200000000ff */
[----:B----4-:R0:W-:Y:S01]  /*cb910*/  @P4 STG.E.U8 desc[UR10][R222.64], R3 ;  /* 0x00000003de004986 */ /* 0x0101e2000c10110a */
[----:B------:R-:W-:-:S03]  /*cb920*/  PRMT R2, R230, 0x7770, RZ ;  /* 0x00007770e6027816 */ /* 0x000fc600000000ff */
[----:B------:R1:W-:Y:S04]  /*cb930*/  @P6 STG.E.U8 desc[UR10][R224.64], R4 ;  /* 0x00000004e0006986 */ /* 0x0003e8000c10110a */
[----:B---3--:R3:W-:Y:S01]  /*cb940*/  @P1 STG.E.U8 desc[UR10][R214.64], R229 ;  /* 0x000000e5d6001986 */ /* 0x0087e2000c10110a */
[----:B0-----:R-:W-:-:S03]  /*cb950*/  PRMT R3, R230, 0x7771, RZ ;  /* 0x00007771e6037816 */ /* 0x001fc600000000ff */
[----:B------:R-:W4:Y:S04]  /*cb960*/  LDL.LU.64 R222, [R1+0x698] ;  /* 0x0006980001de7983 */ /* 0x000f280000300a00 */
[----:B-1----:R-:W4:Y:S04]  /*cb970*/  LDL.LU.64 R224, [R1+0x690] ;  /* 0x0006900001e07983 */ /* 0x002f280000300a00 */
[----:B------:R-:W-:Y:S04]  /*cb980*/  @P5 STG.E.U8 desc[UR10][R216.64], R2 ;  /* 0x00000002d8005986 */ /* 0x000fe8000c10110a */
[----:B---3--:R-:W3:Y:S04]  /*cb990*/  LDL.LU.64 R214, [R1+0x688] ;  /* 0x0006880001d67983 */ /* 0x008ee80000300a00 */
[----:B--2---:R0:W-:Y:S04]  /*cb9a0*/  @P2 STG.E.U8 desc[UR10][R226.64], R3 ;  /* 0x00000003e2002986 */ /* 0x0041e8000c10110a */
[----:B0-----:R-:W2:Y:S01]  /*cb9b0*/  LDL.LU.64 R226, [R1+0x680] ;  /* 0x0006800001e27983 */ /* 0x001ea20000300a00 */
[----:B------:R-:W-:Y:S01]  /*cb9c0*/  ISETP.LT.AND P5, PT, R6, UR4, !P0 ;  /* 0x0000000406007c0c */ /* 0x000fe2000c7a1270 */
[C---:B------:R-:W-:Y:S01]  /*cb9d0*/  VIADD R5, R0.reuse, 0x1f6 ;  /* 0x000001f600057836 */ /* 0x040fe20000000000 */
[----:B------:R-:W-:Y:S01]  /*cb9e0*/  ISETP.LT.AND P0, PT, R7, UR6, !P0 ;  /* 0x0000000607007c0c */ /* 0x000fe2000c701270 */
[----:B------:R-:W-:Y:S01]  /*cb9f0*/  VIADD R8, R0, 0x1f7 ;  /* 0x000001f700087836 */ /* 0x000fe20000000000 */
[C---:B------:R-:W-:Y:S01]  /*cba00*/  PRMT R2, R230.reuse, 0x7772, RZ ;  /* 0x00007772e6027816 */ /* 0x040fe200000000ff */
[----:B------:R-:W-:Y:S01]  /*cba10*/  ULDC UR4, c[0x0][0x228] ;  /* 0x00008a0000047ab9 */ /* 0x000fe20000000800 */
[----:B------:R-:W-:Y:S01]  /*cba20*/  ISETP.GE.AND P4, PT, R5, UR25, PT ;  /* 0x0000001905007c0c */ /* 0x000fe2000bf86270 */
[----:B------:R-:W-:Y:S01]  /*cba30*/  ULDC UR6, c[0x0][0x228] ;  /* 0x00008a0000067ab9 */ /* 0x000fe20000000800 */
[----:B------:R-:W-:Y:S01]  /*cba40*/  PRMT R230, R230, 0x7773, RZ ;  /* 0x00007773e6e67816 */ /* 0x000fe200000000ff */
[----:B------:R-:W2:Y:S01]  /*cba50*/  LDL.LU.64 R216, [R1+0x678] ;  /* 0x0006780001d87983 */ /* 0x000ea20000300a00 */
[----:B------:R-:W-:-:S02]  /*cba60*/  ISETP.GE.AND P6, PT, R8, UR23, PT ;  /* 0x0000001708007c0c */ /* 0x000fc4000bfc6270 */
[----:B------:R-:W-:Y:S01]  /*cba70*/  ISETP.LT.AND P2, PT, R6, UR4, !P4 ;  /* 0x0000000406007c0c */ /* 0x000fe2000e741270 */
[----:B------:R0:W-:Y:S01]  /*cba80*/  @P5 STG.E.U8 desc[UR10][R218.64], R2 ;  /* 0x00000002da005986 */ /* 0x0001e2000c10110a */
[----:B------:R-:W-:Y:S01]  /*cba90*/  ULDC UR4, c[0x0][0x228] ;  /* 0x00008a0000047ab9 */ /* 0x000fe20000000800 */
[----:B------:R-:W-:Y:S01]  /*cbaa0*/  ISETP.LT.AND P4, PT, R7, UR6, !P4 ;  /* 0x0000000607007c0c */ /* 0x000fe2000e781270 */
[----:B------:R-:W-:Y:S01]  /*cbab0*/  VIADD R4, R0, 0x1f9 ;  /* 0x000001f900047836 */ /* 0x000fe20000000000 */
[----:B------:R1:W-:Y:S01]  /*cbac0*/  @P0 STG.E.U8 desc[UR10][R220.64], R230 ;  /* 0x000000e6dc000986 */ /* 0x0003e2000c10110a */
[----:B------:R-:W-:Y:S01]  /*cbad0*/  ISETP.LT.AND P0, PT, R6, UR4, !P6 ;  /* 0x0000000406007c0c */ /* 0x000fe2000f701270 */
[----:B------:R-:W-:Y:S01]  /*cbae0*/  ULDC UR4, c[0x0][0x228] ;  /* 0x00008a0000047ab9 */ /* 0x000fe20000000800 */
[----:B------:R-:W-:Y:S01]  /*cbaf0*/  PRMT R3, R231, 0x7770, RZ ;  /* 0x00007770e7037816 */ /* 0x000fe200000000ff */
[----:B------:R-:W2:Y:S01]  /*cbb00*/  LDS.128 R8, [R248] ;  /* 0x00000000f8087984 */ /* 0x000ea20000000c00 */
[----:B------:R-:W-:Y:S01]  /*cbb10*/  ISETP.LT.AND P6, PT, R7, UR4, !P6 ;  /* 0x0000000407007c0c */ /* 0x000fe2000f7c1270 */
[----:B------:R-:W-:Y:S01]  /*cbb20*/  VIADD R5, R0, 0x1f8 ;  /* 0x000001f800057836 */ /* 0x000fe20000000000 */
[----:B------:R-:W-:Y:S01]  /*cbb30*/  ISETP.GE.AND P5, PT, R4, UR19, PT ;  /* 0x0000001304007c0c */ /* 0x000fe2000bfa6270 */
[----:B0-----:R-:W2:Y:S01]  /*cbb40*/  LDL.LU.64 R218, [R1+0x670] ;  /* 0x0006700001da7983 */ /* 0x001ea20000300a00 */
[C---:B------:R-:W-:Y:S01]  /*cbb50*/  PRMT R4, R231.reuse, 0x7771, RZ ;  /* 0x00007771e7047816 */ /* 0x040fe200000000ff */
[----:B------:R-:W-:Y:S01]  /*cbb60*/  ULDC UR6, c[0x0][0x228] ;  /* 0x00008a0000067ab9 */ /* 0x000fe20000000800 */
[C---:B------:R-:W-:Y:S01]  /*cbb70*/  PRMT R2, R231.reuse, 0x7772, RZ ;  /* 0x00007772e7027816 */ /* 0x040fe200000000ff */
[----:B----4-:R0:W-:Y:S01]  /*cbb80*/  @P2 STG.E.U8 desc[UR10][R222.64], R3 ;  /* 0x00000003de002986 */ /* 0x0101e2000c10110a */
[----:B------:R-:W-:Y:S01]  /*cbb90*/  PRMT R231, R231, 0x7773, RZ ;  /* 0x00007773e7e77816 */ /* 0x000fe200000000ff */
[----:B------:R-:W-:-:S02]  /*cbba0*/  ULDC UR4, c[0x0][0x228] ;  /* 0x00008a0000047ab9 */ /* 0x000fc40000000800 */
[----:B------:R4:W-:Y:S04]  /*cbbb0*/  @P4 STG.E.U8 desc[UR10][R224.64], R4 ;  /* 0x00000004e0004986 */ /* 0x0009e8000c10110a */
[----:B-1----:R-:W2:Y:S04]  /*cbbc0*/  LDL.LU.64 R220, [R1+0x668] ;  /* 0x0006680001dc7983 */ /* 0x002ea80000300a00 */
[----:B0-----:R-:W2:Y:S04]  /*cbbd0*/  LDL.LU.64 R222, [R1+0x660] ;  /* 0x0006600001de7983 */ /* 0x001ea80000300a00 */
[----:B---3--:R-:W-:Y:S04]  /*cbbe0*/  @P0 STG.E.U8 desc[UR10][R214.64], R2 ;  /* 0x00000002d6000986 */ /* 0x008fe8000c10110a */
[----:B----4-:R-:W3:Y:S04]  /*cbbf0*/  LDL.LU.64 R224, [R1+0x658] ;  /* 0x0006580001e07983 */ /* 0x010ee80000300a00 */
[----:B--2---:R0:W-:Y:S04]  /*cbc00*/  @P6 STG.E.U8 desc[UR10][R226.64], R231 ;  /* 0x000000e7e2006986 */ /* 0x0041e8000c10110a */
[----:B0-----:R-:W2:Y:S01]  /*cbc10*/  LDL.LU.64 R226, [R1+0x650] ;  /* 0x0006500001e27983 */ /* 0x001ea20000300a00 */
[----:B------:R-:W-:-:S02]  /*cbc20*/  ISETP.GE.AND P1, PT, R5, UR21, PT ;  /* 0x0000001505007c0c */ /* 0x000fc4000bf26270 */
[----:B------:R-:W-:Y:S01]  /*cbc30*/  PRMT R3, R8, 0x7770, RZ ;  /* 0x0000777008037816 */ /* 0x000fe200000000ff */
[----:B------:R-:W4:Y:S01]  /*cbc40*/  LDL.LU.64 R18, [R1+0x648] ;  /* 0x0006480001127983 */ /* 0x000f220000300a00 */
[----:B------:R-:W-:Y:S01]  /*cbc50*/  ISETP.LT.AND P4, PT, R6, UR6, !P1 ;  /* 0x0000000606007c0c */ /* 0x000fe2000cf81270 */
[----:B------:R-:W-:Y:S01]  /*cbc60*/  VIADD R5, R0, 0x1fa ;  /* 0x000001fa00057836 */ /* 0x000fe20000000000 */
[----:B------:R-:W-:Y:S01]  /*cbc70*/  ULDC UR6, c[0x0][0x228] ;  /* 0x00008a0000067ab9 */ /* 0x000fe20000000800 */
[----:B------:R-:W-:Y:S01]  /*cbc80*/  ISETP.LT.AND P1, PT, R7, UR4, !P1 ;  /* 0x0000000407007c0c */ /* 0x000fe2000cf21270 */
[----:B------:R-:W-:Y:S01]  /*cbc90*/  ULDC UR4, c[0x0][0x228] ;  /* 0x00008a0000047ab9 */ /* 0x000fe20000000800 */
[----:B------:R-:W4:Y:S01]  /*cbca0*/  LDL.LU.64 R212, [R1+0x640] ;  /* 0x0006400001d47983 */ /* 0x000f220000300a00 */
[----:B------:R-:W-:Y:S02]  /*cbcb0*/  ISETP.GE.AND P2, PT, R5, UR15, PT ;  /* 0x0000000f05007c0c */ /* 0x000fe4000bf46270 */
[C---:B------:R-:W-:Y:S01]  /*cbcc0*/  ISETP.LT.AND P6, PT, R6.reuse, UR6, !P5 ;  /* 0x0000000606007c0c */ /* 0x040fe2000efc1270 */
[----:B------:R-:W4:Y:S01]  /*cbcd0*/  LDL.LU.64 R214, [R1+0x638] ;  /* 0x0006380001d67983 */ /* 0x000f220000300a00 */
[----:B------:R-:W-:Y:S01]  /*cbce0*/  ULDC UR6, c[0x0][0x228] ;  /* 0x00008a0000067ab9 */ /* 0x000fe20000000800 */
[----:B------:R-:W-:Y:S01]  /*cbcf0*/  ISETP.LT.AND P5, PT, R7, UR4, !P5 ;  /* 0x0000000407007c0c */ /* 0x000fe2000efa1270 */
[----:B------:R-:W-:Y:S01]  /*cbd00*/  ULDC UR4, c[0x0][0x228] ;  /* 0x00008a0000047ab9 */ /* 0x000fe20000000800 */
[----:B------:R0:W-:Y:S01]  /*cbd10*/  @P4 STG.E.U8 desc[UR10][R216.64], R3 ;  /* 0x00000003d8004986 */ /* 0x0001e2000c10110a */
[----:B------:R-:W-:-:S02]  /*cbd20*/  ISETP.LT.AND P4, PT, R6, UR6, !P2 ;  /* 0x0000000606007c0c */ /* 0x000fc4000d781270 */
[C---:B------:R-:W-:Y:S02]  /*cbd30*/  PRMT R2, R8.reuse, 0x7771, RZ ;  /* 0x0000777108027816 */ /* 0x040fe400000000ff */
[----:B------:R-:W-:Y:S01]  /*cbd40*/  PRMT R4, R8, 0x7772, RZ ;  /* 0x0000777208047816 */ /* 0x000fe200000000ff */
[----:B------:R-:W-:Y:S01]  /*cbd50*/  VIADD R12, R0, 0x1fb ;  /* 0x000001fb000c7836 */ /* 0x000fe20000000000 */
[----:B------:R-:W-:Y:S01]  /*cbd60*/  ISETP.LT.AND P2, PT, R7, UR4, !P2 ;  /* 0x0000000407007c0c */ /* 0x000fe2000d741270 */
[----:B------:R1:W-:Y:S01]  /*cbd70*/  @P1 STG.E.U8 desc[UR10][R218.64], R2 ;  /* 0x00000002da001986 */ /* 0x0003e2000c10110a */
[----:B------:R-:W-:Y:S01]  /*cbd80*/  PRMT R8, R8, 0x7773, RZ ;  /* 0x0000777308087816 */ /* 0x000fe200000000ff */
[----:B------:R-:W-:Y:S01]  /*cbd90*/  VIADD R5, R0, 0x1fc ;  /* 0x000001fc00057836 */ /* 0x000fe20000000000 */
[C---:B0-----:R-:W-:Y:S01]  /*cbda0*/  PRMT R3, R9.reuse, 0x7770, RZ ;  /* 0x0000777009037816 */ /* 0x041fe200000000ff */
[----:B------:R-:W4:Y:S01]  /*cbdb0*/  LDL.LU.64 R216, [R1+0x630] ;  /* 0x0006300001d87983 */ /* 0x000f220000300a00 */
[----:B------:R-:W-:Y:S01]  /*cbdc0*/  ISETP.GE.AND P0, PT, R12, UR13, PT ;  /* 0x0000000d0c007c0c */ /* 0x000fe2000bf06270 */
[----:B------:R-:W-:Y:S01]  /*cbdd0*/  ULDC UR4, c[0x0][0x228] ;  /* 0x00008a0000047ab9 */ /* 0x000fe20000000800 */
[----:B------:R-:W-:Y:S01]  /*cbde0*/  ULDC UR6, c[0x0][0x228] ;  /* 0x00008a0000067ab9 */ /* 0x000fe20000000800 */
[----:B------:R0:W-:Y:S01]  /*cbdf0*/  @P6 STG.E.U8 desc[UR10][R220.64], R4 ;  /* 0x00000004dc006986 */ /* 0x0001e2000c10110a */
[----:B-1----:R-:W-:-:S03]  /*cbe00*/  PRMT R2, R9, 0x7771, RZ ;  /* 0x0000777109027816 */ /* 0x002fc600000000ff */
[----:B------:R-:W4:Y:S04]  /*cbe10*/  LDL.LU.64 R218, [R1+0x628] ;  /* 0x0006280001da7983 */ /* 0x000f280000300a00 */
[----:B------:R1:W-:Y:S04]  /*cbe20*/  @P5 STG.E.U8 desc[UR10][R222.64], R8 ;  /* 0x00000008de005986 */ /* 0x0003e8000c10110a */
[----:B0-----:R-:W4:Y:S04]  /*cbe30*/  LDL.LU.64 R220, [R1+0x620] ;  /* 0x0006200001dc7983 */ /* 0x001f280000300a00 */
[----:B---3--:R0:W-:Y:S04]  /*cbe40*/  @P4 STG.E.U8 desc[UR10][R224.64], R3 ;  /* 0x00000003e0004986 */ /* 0x0081e8000c10110a */
[----:B-1----:R-:W3:Y:S04]  /*cbe50*/  LDL.LU.64 R222, [R1+0x610] ;  /* 0x0006100001de7983 */ /* 0x002ee80000300a00 */
[----:B0-----:R-:W3:Y:S04]  /*cbe60*/  LDL.LU.64 R224, [R1+0x600] ;  /* 0x0006000001e07983 */ /* 0x001ee80000300a00 */
[----:B--2---:R0:W-:Y:S04]  /*cbe70*/  @P2 STG.E.U8 desc[UR10][R226.64], R2 ;  /* 0x00000002e2002986 */ /* 0x0041e8000c10110a */
[----:B0-----:R-:W2:Y:S01]  /*cbe80*/  LDL.LU.64 R226, [R1+0x618] ;  /* 0x0006180001e27983 */ /* 0x001ea20000300a00 */
[----:B------:R-:W-:-:S02]  /*cbe90*/  ISETP.GE.AND P1, PT, R5, UR9, PT ;  /* 0x0000000905007c0c */ /* 0x000fc4000bf26270 */
[C---:B------:R-:W-:Y:S01]  /*cbea0*/  ISETP.LT.AND P5, PT, R6.reuse, UR4, !P0 ;  /* 0x0000000406007c0c */ /* 0x040fe2000c7a1270 */
[----:B------:R-:W-:Y:S01]  /*cbeb0*/  ULDC UR4, c[0x0][0x228] ;  /* 0x00008a0000047ab9 */ /* 0x000fe20000000800 */
[----:B------:R-:W-:Y:S01]  /*cbec0*/  ISETP.LT.AND P6, PT, R6, UR6, !P1 ;  /* 0x0000000606007c0c */ /* 0x000fe2000cfc1270 */
[C---:B------:R-:W-:Y:S01]  /*cbed0*/  VIADD R5, R0.reuse, 0x1fd ;  /* 0x000001fd00057836 */ /* 0x040fe20000000000 */
[----:B------:R-:W-:Y:S01]  /*cbee0*/  ISETP.LT.AND P4, PT, R7, UR4, !P0 ;  /* 0x0000000407007c0c */ /* 0x000fe2000c781270 */
[----:B------:R-:W-:Y:S01]  /*cbef0*/  VIADD R4, R0, 0x1fe ;  /* 0x000001fe00047836 */ /* 0x000fe20000000000 */
[C---:B------:R-:W-:Y:S01]  /*cbf00*/  PRMT R0, R9.reuse, 0x7772, RZ ;  /* 0x0000777209007816 */ /* 0x040fe200000000ff */
[----:B------:R-:W-:Y:S01]  /*cbf10*/  ULDC UR4, c[0x0][0x228] ;  /* 0x00008a0000047ab9 */ /* 0x000fe20000000800 */
[----:B------:R-:W-:Y:S01]  /*cbf20*/  PRMT R9, R9, 0x7773, RZ ;  /* 0x0000777309097816 */ /* 0x000fe200000000ff */
[----:B------:R-:W-:Y:S01]  /*cbf30*/  ULDC UR6, c[0x0][0x228] ;  /* 0x00008a0000067ab9 */ /* 0x000fe20000000800 */
[----:B------:R-:W-:-:S02]  /*cbf40*/  PRMT R3, R10, 0x7770, RZ ;  /* 0x000077700a037816 */ /* 0x000fc400000000ff */
[----:B------:R-:W-:Y:S01]  /*cbf50*/  ISETP.GE.AND P0, PT, R5, UR7, PT ;  /* 0x0000000705007c0c */ /* 0x000fe2000bf06270 */
[----:B----4-:R0:W-:Y:S01]  /*cbf60*/  @P5 STG.E.U8 desc[UR10][R18.64], R0 ;  /* 0x0000000012005986 */ /* 0x0101e2000c10110a */
[----:B------:R-:W-:Y:S01]  /*cbf70*/  ISETP.GE.AND P2, PT, R4, UR5, PT ;  /* 0x0000000504007c0c */ /* 0x000fe2000bf46270 */
[----:B------:R-:W-:Y:S01]  /*cbf80*/  ULDC UR5, c[0x0][0x228] ;  /* 0x00008a0000057ab9 */ /* 0x000fe20000000800 */
[C---:B------:R-:W-:Y:S01]  /*cbf90*/  ISETP.LT.AND P1, PT, R7.reuse, UR4, !P1 ;  /* 0x0000000407007c0c */ /* 0x040fe2000cf21270 */
[----:B------:R-:W-:Y:S01]  /*cbfa0*/  @P4 STG.E.U8 desc[UR10][R212.64], R9 ;  /* 0x00000009d4004986 */ /* 0x000fe2000c10110a */
[----:B------:R-:W-:Y:S01]  /*cbfb0*/  ULDC UR4, c[0x0][0x228] ;  /* 0x00008a0000047ab9 */ /* 0x000fe20000000800 */
[----:B------:R-:W-:Y:S02]  /*cbfc0*/  ULDC UR7, c[0x0][0x228] ;  /* 0x00008a0000077ab9 */ /* 0x000fe40000000800 */
[----:B------:R1:W-:Y:S01]  /*cbfd0*/  @P6 STG.E.U8 desc[UR10][R214.64], R3 ;  /* 0x00000003d6006986 */ /* 0x0003e2000c10110a */
[----:B------:R-:W-:Y:S01]  /*cbfe0*/  ISETP.LT.AND P6, PT, R6, UR5, !P0 ;  /* 0x0000000506007c0c */ /* 0x000fe2000c7c1270 */
[----:B------:R-:W-:Y:S01]  /*cbff0*/  ULDC UR5, c[0x0][0x228] ;  /* 0x00008a0000057ab9 */ /* 0x000fe20000000800 */
[----:B------:R-:W-:-:S02]  /*cc000*/  ISETP.LT.AND P0, PT, R7, UR4, !P0 ;  /* 0x0000000407007c0c */ /* 0x000fc4000c701270 */
[C---:B------:R-:W-:Y:S02]  /*cc010*/  ISETP.LT.AND P5, PT, R6.reuse, UR6, !P2 ;  /* 0x0000000606007c0c */ /* 0x040fe4000d7a1270 */
[----:B------:R-:W-:Y:S02]  /*cc020*/  ISETP.LT.AND P2, PT, R7, UR5, !P2 ;  /* 0x0000000507007c0c */ /* 0x000fe4000d741270 */
[----:B------:R-:W-:Y:S02]  /*cc030*/  ISETP.LT.AND P4, PT, R6, UR7, !P3 ;  /* 0x0000000706007c0c */ /* 0x000fe4000df81270 */
[C---:B0-----:R-:W-:Y:S02]  /*cc040*/  PRMT R0, R10.reuse, 0x7771, RZ ;  /* 0x000077710a007816 */ /* 0x041fe400000000ff */
[C---:B------:R-:W-:Y:S02]  /*cc050*/  PRMT R2, R10.reuse, 0x7772, RZ ;  /* 0x000077720a027816 */ /* 0x040fe400000000ff */
[----:B------:R-:W-:-:S02]  /*cc060*/  PRMT R10, R10, 0x7773, RZ ;  /* 0x000077730a0a7816 */ /* 0x000fc400000000ff */
[C---:B-1----:R-:W-:Y:S01]  /*cc070*/  PRMT R3, R11.reuse, 0x7770, RZ ;  /* 0x000077700b037816 */ /* 0x042fe200000000ff */
[----:B------:R0:W-:Y:S01]  /*cc080*/  @P1 STG.E.U8 desc[UR10][R216.64], R0 ;  /* 0x00000000d8001986 */ /* 0x0001e2000c10110a */
[C---:B------:R-:W-:Y:S02]  /*cc090*/  PRMT R4, R11.reuse, 0x7771, RZ ;  /* 0x000077710b047816 */ /* 0x040fe400000000ff */
[----:B------:R-:W-:Y:S01]  /*cc0a0*/  PRMT R5, R11, 0x7772, RZ ;  /* 0x000077720b057816 */ /* 0x000fe200000000ff */
[----:B------:R0:W-:Y:S04]  /*cc0b0*/  @P6 STG.E.U8 desc[UR10][R218.64], R2 ;  /* 0x00000002da006986 */ /* 0x0001e8000c10110a */
[----:B------:R0:W-:Y:S04]  /*cc0c0*/  @P0 STG.E.U8 desc[UR10][R220.64], R10 ;  /* 0x0000000adc000986 */ /* 0x0001e8000c10110a */
[----:B---3--:R0:W-:Y:S04]  /*cc0d0*/  @P5 STG.E.U8 desc[UR10][R222.64], R3 ;  /* 0x00000003de005986 */ /* 0x0081e8000c10110a */
[----:B------:R0:W-:Y:S01]  /*cc0e0*/  @P2 STG.E.U8 desc[UR10][R224.64], R4 ;  /* 0x00000004e0002986 */ /* 0x0001e2000c10110a */
[----:B------:R-:W-:-:S02]  /*cc0f0*/  ISETP.LT.AND P3, PT, R7, UR7, !P3 ;  /* 0x0000000707007c0c */ /* 0x000fc4000df61270 */
[----:B------:R-:W-:Y:S01]  /*cc100*/  PRMT R11, R11, 0x7773, RZ ;  /* 0x000077730b0b7816 */ /* 0x000fe200000000ff */
[----:B--2---:R0:W-:Y:S10]  /*cc110*/  @P4 STG.E.U8 desc[UR10][R226.64], R5 ;  /* 0x00000005e2004986 */ /* 0x0041f4000c10110a */
[----:B------:R-:W-:Y:S05]  /*cc120*/  @!P3 EXIT ;  /* 0x000000000000b94d */ /* 0x000fea0003800000 */
[----:B0-----:R-:W2:Y:S04]  /*cc130*/  LDL.LU.64 R226, [R1+0x608] ;  /* 0x0006080001e27983 */ /* 0x001ea80000300a00 */
[----:B--2---:R-:W-:Y:S01]  /*cc140*/  STG.E.U8 desc[UR10][R226.64], R11 ;  /* 0x0000000be2007986 */ /* 0x004fe2000c10110a */
[----:B------:R-:W-:Y:S05]  /*cc150*/  EXIT ;  /* 0x000000000000794d */ /* 0x000fea0003800000 */
.L_x_3:
[----:B------:R-:W-:-:S00]  /*cc160*/  BRA `(.L_x_3) ;  /* 0xfffffffc00fc7947 */ /* 0x000fc0000383ffff */
[----:B------:R-:W-:-:S00]  /*cc170*/  NOP ;  /* 0x0000000000007918 */ /* 0x000fc00000000000 */
        /* <DEDUP_REMOVED lines=8> */
.L_x_4:


//--------------------- .nv.shared.matmul_kernel  --------------------------
	.section	.nv.shared.matmul_kernel,"aw",@nobits
	.sectionflags	@""
	.align	16
	.zero		1024


//--------------------- .nv.shared.reserved.0     --------------------------
	.section	.nv.shared.reserved.0,"aw",@nobits
	.weak		__nv_reservedSMEM_offset_0_alias
	.size		__nv_reservedSMEM_offset_0_alias, 0, 0
	.other		__nv_reservedSMEM_offset_0_alias,@"STO_CUDA_RESERVED_SHARED STV_DEFAULT"
__nv_reservedSMEM_offset_0_alias:
	.zero		0


//--------------------- .nv.constant0.matmul_kernel --------------------------
	.section	.nv.constant0.matmul_kernel,"a",@progbits
	.sectionflags	@""
	.align	4
.nv.constant0.matmul_kernel:
	.zero		608


//--------------------- SYMBOLS --------------------------

	.type		.nv.reservedSmem.offset0,@object
	.size		.nv.reservedSmem.offset0,0x4
